	.target	sm_100a

	.elftype	@"ET_EXEC"


//--------------------- .note.nv.tkinfo           --------------------------
	.section	.note.nv.tkinfo,"",@"SHT_NOTE"
	.sectionflags	@"SHF_NOTE_NV_TKINFO"
	.tkinfo
        /*0018*/ 	.word	0x00000002
        /*0030*/ 	.string	""
        /*0030*/ 	.string	"ptxas"
        /*0030*/ 	.string	"Cuda compilation tools, release 13.0, V13.0.88"
        /*0030*/ 	.string	"Build cuda_13.0.r13.0/compiler.36424714_0"
        /*0030*/ 	.string	"-arch sm_100a -m 64 "



//--------------------- .note.nv.cuinfo           --------------------------
	.section	.note.nv.cuinfo,"",@"SHT_NOTE"
	.sectionflags	@"SHF_NOTE_NV_CUINFO"
        /*0018*/ 	.short	0x0002
        /*001a*/ 	.short	0x0064
        /*001c*/ 	.short	0x0082
	.zero		2


//--------------------- .nv.info                  --------------------------
	.section	.nv.info,"",@"SHT_CUDA_INFO"
	.align	4


	//----- nvinfo : EIATTR_REGCOUNT
	.align		4
        /*0000*/ 	.byte	0x04, 0x2f
        /*0002*/ 	.short	(.L_19 - .L_18)
	.align		4
.L_18:
        /*0004*/ 	.word	index@(_ZN7cutlass13device_kernelINS_4gemm6kernel13GemmUniversalIN4cute5tupleIJiiiiEEENS1_10collective13CollectiveMmaINS1_35MainloopSm100TmaUmmaWarpSpecializedILi52ELi2ELi4ENS5_IJNS4_1CILi2EEENSA_ILi1EEESC_EEEEENS5_IJNSA_ILi128EEESF_NSA_ILi16EEEEEENS_6half_tENS5_IJlSC_lEEESI_SJ_NS4_8TiledMMAINS4_8MMA_AtomIJNS4_26SM100_MMA_F16BF16_2x1SM_SSISI_SI_fLi128ELi128ELNS4_4UMMA5MajorE0ELSO_0ELNSN_7ScaleInE0ELSP_0EEEEEENS4_6LayoutINS5_IJSC_SC_SC_EEENS5_IJNSA_ILi0EEESU_SU_EEEEENS5_IJNS4_10UnderscoreESX_SX_EEEEENS4_18SM100_TMA_2SM_LOADENS4_14ComposedLayoutINS4_7SwizzleILi1ELi4ELi3EEENS4_18smem_ptr_flag_bitsILi16EEENSS_INS5_IJNSA_ILi8EEESG_EEENS5_IJSG_SC_EEEEEEEvNS4_8identityES10_S1A_vS1B_EENS_8epilogue10collective18CollectiveEpilogueINS1D_23Sm100TmaWarpSpecializedILi4ELi2ELi16ELb1ELb0EEEJNS5_IJNSA_ILi64EEESF_SG_EEENS5_IJNSS_IS1I_SC_EENSS_INS5_IJSG_SB_EEENS5_IJSC_S1I_EEEEEEEESI_SJ_SI_SJ_NS1D_6fusion15FusionCallbacksIS1H_NS1P_17LinearCombinationISI_fSI_fLNS_15FloatRoundStyleE2EEES1J_S1O_JEEENS4_5SM1004TMEM4LOAD26SM100_TMEM_LOAD_32dp32b16xENS4_13SM90_TMA_LOADES1A_NS4_39AutoVectorizingCopyWithAssumedAlignmentILi128EEENS4_14SM90_TMA_STOREES1A_S21_S21_EEEvvEEEEvNT_6ParamsE)
        /*0008*/ 	.word	0x0000005b


	//----- nvinfo : EIATTR_FRAME_SIZE
	.align		4
.L_19:
        /*000c*/ 	.byte	0x04, 0x11
        /*000e*/ 	.short	(.L_21 - .L_20)
	.align		4
.L_20:
        /*0010*/ 	.word	index@($__internal_2_$__cuda_sm10x_tcgen05_guardrail_trap_unallocated_columns_being_dealloced)
        /*0014*/ 	.word	0x00000000


	//----- nvinfo : EIATTR_FRAME_SIZE
	.align		4
.L_21:
        /*0018*/ 	.byte	0x04, 0x11
        /*001a*/ 	.short	(.L_23 - .L_22)
	.align		4
.L_22:
        /*001c*/ 	.word	index@($__internal_1_$__cuda_sm10x_tcgen05_guardrail_trap_phase_invalid_during_alloc)
        /*0020*/ 	.word	0x00000000


	//----- nvinfo : EIATTR_FRAME_SIZE
	.align		4
.L_23:
        /*0024*/ 	.byte	0x04, 0x11
        /*0026*/ 	.short	(.L_25 - .L_24)
	.align		4
.L_24:
        /*0028*/ 	.word	index@($__internal_0_$__cuda_sm10x_tcgen05_guardrail_trap_col_being_dealloced_not_returned_by_alloc)
        /*002c*/ 	.word	0x00000000


	//----- nvinfo : EIATTR_FRAME_SIZE
	.align		4
.L_25:
        /*0030*/ 	.byte	0x04, 0x11
        /*0032*/ 	.short	(.L_27 - .L_26)
	.align		4
.L_26:
        /*0034*/ 	.word	index@(_ZN7cutlass13device_kernelINS_4gemm6kernel13GemmUniversalIN4cute5tupleIJiiiiEEENS1_10collective13CollectiveMmaINS1_35MainloopSm100TmaUmmaWarpSpecializedILi52ELi2ELi4ENS5_IJNS4_1CILi2EEENSA_ILi1EEESC_EEEEENS5_IJNSA_ILi128EEESF_NSA_ILi16EEEEEENS_6half_tENS5_IJlSC_lEEESI_SJ_NS4_8TiledMMAINS4_8MMA_AtomIJNS4_26SM100_MMA_F16BF16_2x1SM_SSISI_SI_fLi128ELi128ELNS4_4UMMA5MajorE0ELSO_0ELNSN_7ScaleInE0ELSP_0EEEEEENS4_6LayoutINS5_IJSC_SC_SC_EEENS5_IJNSA_ILi0EEESU_SU_EEEEENS5_IJNS4_10UnderscoreESX_SX_EEEEENS4_18SM100_TMA_2SM_LOADENS4_14ComposedLayoutINS4_7SwizzleILi1ELi4ELi3EEENS4_18smem_ptr_flag_bitsILi16EEENSS_INS5_IJNSA_ILi8EEESG_EEENS5_IJSG_SC_EEEEEEEvNS4_8identityES10_S1A_vS1B_EENS_8epilogue10collective18CollectiveEpilogueINS1D_23Sm100TmaWarpSpecializedILi4ELi2ELi16ELb1ELb0EEEJNS5_IJNSA_ILi64EEESF_SG_EEENS5_IJNSS_IS1I_SC_EENSS_INS5_IJSG_SB_EEENS5_IJSC_S1I_EEEEEEEESI_SJ_SI_SJ_NS1D_6fusion15FusionCallbacksIS1H_NS1P_17LinearCombinationISI_fSI_fLNS_15FloatRoundStyleE2EEES1J_S1O_JEEENS4_5SM1004TMEM4LOAD26SM100_TMEM_LOAD_32dp32b16xENS4_13SM90_TMA_LOADES1A_NS4_39AutoVectorizingCopyWithAssumedAlignmentILi128EEENS4_14SM90_TMA_STOREES1A_S21_S21_EEEvvEEEEvNT_6ParamsE)
        /*0038*/ 	.word	0x00000000


	//----- nvinfo : EIATTR_MIN_STACK_SIZE
	.align		4
.L_27:
        /*003c*/ 	.byte	0x04, 0x12
        /*003e*/ 	.short	(.L_29 - .L_28)
	.align		4
.L_28:
        /*0040*/ 	.word	index@(_ZN7cutlass13device_kernelINS_4gemm6kernel13GemmUniversalIN4cute5tupleIJiiiiEEENS1_10collective13CollectiveMmaINS1_35MainloopSm100TmaUmmaWarpSpecializedILi52ELi2ELi4ENS5_IJNS4_1CILi2EEENSA_ILi1EEESC_EEEEENS5_IJNSA_ILi128EEESF_NSA_ILi16EEEEEENS_6half_tENS5_IJlSC_lEEESI_SJ_NS4_8TiledMMAINS4_8MMA_AtomIJNS4_26SM100_MMA_F16BF16_2x1SM_SSISI_SI_fLi128ELi128ELNS4_4UMMA5MajorE0ELSO_0ELNSN_7ScaleInE0ELSP_0EEEEEENS4_6LayoutINS5_IJSC_SC_SC_EEENS5_IJNSA_ILi0EEESU_SU_EEEEENS5_IJNS4_10UnderscoreESX_SX_EEEEENS4_18SM100_TMA_2SM_LOADENS4_14ComposedLayoutINS4_7SwizzleILi1ELi4ELi3EEENS4_18smem_ptr_flag_bitsILi16EEENSS_INS5_IJNSA_ILi8EEESG_EEENS5_IJSG_SC_EEEEEEEvNS4_8identityES10_S1A_vS1B_EENS_8epilogue10collective18CollectiveEpilogueINS1D_23Sm100TmaWarpSpecializedILi4ELi2ELi16ELb1ELb0EEEJNS5_IJNSA_ILi64EEESF_SG_EEENS5_IJNSS_IS1I_SC_EENSS_INS5_IJSG_SB_EEENS5_IJSC_S1I_EEEEEEEESI_SJ_SI_SJ_NS1D_6fusion15FusionCallbacksIS1H_NS1P_17LinearCombinationISI_fSI_fLNS_15FloatRoundStyleE2EEES1J_S1O_JEEENS4_5SM1004TMEM4LOAD26SM100_TMEM_LOAD_32dp32b16xENS4_13SM90_TMA_LOADES1A_NS4_39AutoVectorizingCopyWithAssumedAlignmentILi128EEENS4_14SM90_TMA_STOREES1A_S21_S21_EEEvvEEEEvNT_6ParamsE)
        /*0044*/ 	.word	0x00000000
.L_29:


//--------------------- .nv.compat                --------------------------
	.section	.nv.compat,"",@"SHT_CUDA_COMPAT_INFO"
	.align	4
        /*0000*/ 	.byte	0x02, 0x09, 0x01, 0x00, 0x02, 0x02, 0x02, 0x00, 0x02, 0x05, 0x05, 0x00, 0x03, 0x07, 0x01, 0x01
        /*0010*/ 	.byte	0x02, 0x03, 0x01, 0x00, 0x02, 0x06, 0x01, 0x00, 0x04, 0x0b, 0x08, 0x00, 0x09, 0x00, 0x00, 0x00
        /*0020*/ 	.byte	0x00, 0x00, 0x00, 0x00


//--------------------- .nv.info._ZN7cutlass13device_kernelINS_4gemm6kernel13GemmUniversalIN4cute5tupleIJiiiiEEENS1_10collective13CollectiveMmaINS1_35MainloopSm100TmaUmmaWarpSpecializedILi52ELi2ELi4ENS5_IJNS4_1CILi2EEENSA_ILi1EEESC_EEEEENS5_IJNSA_ILi128EEESF_NSA_ILi16EEEEEENS_6half_tENS5_IJlSC_lEEESI_SJ_NS4_8TiledMMAINS4_8MMA_AtomIJNS4_26SM100_MMA_F16BF16_2x1SM_SSISI_SI_fLi128ELi128ELNS4_4UMMA5MajorE0ELSO_0ELNSN_7ScaleInE0ELSP_0EEEEEENS4_6LayoutINS5_IJSC_SC_SC_EEENS5_IJNSA_ILi0EEESU_SU_EEEEENS5_IJNS4_10UnderscoreESX_SX_EEEEENS4_18SM100_TMA_2SM_LOADENS4_14ComposedLayoutINS4_7SwizzleILi1ELi4ELi3EEENS4_18smem_ptr_flag_bitsILi16EEENSS_INS5_IJNSA_ILi8EEESG_EEENS5_IJSG_SC_EEEEEEEvNS4_8identityES10_S1A_vS1B_EENS_8epilogue10collective18CollectiveEpilogueINS1D_23Sm100TmaWarpSpecializedILi4ELi2ELi16ELb1ELb0EEEJNS5_IJNSA_ILi64EEESF_SG_EEENS5_IJNSS_IS1I_SC_EENSS_INS5_IJSG_SB_EEENS5_IJSC_S1I_EEEEEEEESI_SJ_SI_SJ_NS1D_6fusion15FusionCallbacksIS1H_NS1P_17LinearCombinationISI_fSI_fLNS_15FloatRoundStyleE2EEES1J_S1O_JEEENS4_5SM1004TMEM4LOAD26SM100_TMEM_LOAD_32dp32b16xENS4_13SM90_TMA_LOADES1A_NS4_39AutoVectorizingCopyWithAssumedAlignmentILi128EEENS4_14SM90_TMA_STOREES1A_S21_S21_EEEvvEEEEvNT_6ParamsE --------------------------
	.section	.nv.info._ZN7cutlass13device_kernelINS_4gemm6kernel13GemmUniversalIN4cute5tupleIJiiiiEEENS1_10collective13CollectiveMmaINS1_35MainloopSm100TmaUmmaWarpSpecializedILi52ELi2ELi4ENS5_IJNS4_1CILi2EEENSA_ILi1EEESC_EEEEENS5_IJNSA_ILi128EEESF_NSA_ILi16EEEEEENS_6half_tENS5_IJlSC_lEEESI_SJ_NS4_8TiledMMAINS4_8MMA_AtomIJNS4_26SM100_MMA_F16BF16_2x1SM_SSISI_SI_fLi128ELi128ELNS4_4UMMA5MajorE0ELSO_0ELNSN_7ScaleInE0ELSP_0EEEEEENS4_6LayoutINS5_IJSC_SC_SC_EEENS5_IJNSA_ILi0EEESU_SU_EEEEENS5_IJNS4_10UnderscoreESX_SX_EEEEENS4_18SM100_TMA_2SM_LOADENS4_14ComposedLayoutINS4_7SwizzleILi1ELi4ELi3EEENS4_18smem_ptr_flag_bitsILi16EEENSS_INS5_IJNSA_ILi8EEESG_EEENS5_IJSG_SC_EEEEEEEvNS4_8identityES10_S1A_vS1B_EENS_8epilogue10collective18CollectiveEpilogueINS1D_23Sm100TmaWarpSpecializedILi4ELi2ELi16ELb1ELb0EEEJNS5_IJNSA_ILi64EEESF_SG_EEENS5_IJNSS_IS1I_SC_EENSS_INS5_IJSG_SB_EEENS5_IJSC_S1I_EEEEEEEESI_SJ_SI_SJ_NS1D_6fusion15FusionCallbacksIS1H_NS1P_17LinearCombinationISI_fSI_fLNS_15FloatRoundStyleE2EEES1J_S1O_JEEENS4_5SM1004TMEM4LOAD26SM100_TMEM_LOAD_32dp32b16xENS4_13SM90_TMA_LOADES1A_NS4_39AutoVectorizingCopyWithAssumedAlignmentILi128EEENS4_14SM90_TMA_STOREES1A_S21_S21_EEEvvEEEEvNT_6ParamsE,"",@"SHT_CUDA_INFO"
	.sectionflags	@""
	.align	4


	//----- nvinfo : EIATTR_CUDA_API_VERSION
	.align		4
        /*0000*/ 	.byte	0x04, 0x37
        /*0002*/ 	.short	(.L_31 - .L_30)
.L_30:
        /*0004*/ 	.word	0x00000082


	//----- nvinfo : EIATTR_KPARAM_INFO
	.align		4
.L_31:
        /*0008*/ 	.byte	0x04, 0x17
        /*000a*/ 	.short	(.L_33 - .L_32)
.L_32:
        /*000c*/ 	.word	0x00000000
        /*0010*/ 	.short	0x0000
        /*0012*/ 	.short	0x0000
        /*0014*/ 	.byte	0x00, 0xf0, 0x01, 0x20


	//----- nvinfo : EIATTR_AT_ENTRY_FRAGMENTS
	.align		4
.L_33:
        /*0018*/ 	.byte	0x04, 0x4f
        /*001a*/ 	.short	(.L_35 - .L_34)


	//   ....[0]....
.L_34:
        /*001c*/ 	.word	0x00000007


	//----- nvinfo : EIATTR_RESERVED_SMEM_USED
	.align		4
.L_35:
        /*0020*/ 	.byte	0x01, 0x41
	.zero		2


	//----- nvinfo : EIATTR_SPARSE_MMA_MASK
	.align		4
        /*0024*/ 	.byte	0x03, 0x50
        /*0026*/ 	.short	0x0000


	//----- nvinfo : EIATTR_TCGEN05_2CTA_USED
	.align		4
        /*0028*/ 	.byte	0x01, 0x52
	.zero		2


	//----- nvinfo : EIATTR_MAXREG_COUNT
	.align		4
        /*002c*/ 	.byte	0x03, 0x1b
        /*002e*/ 	.short	0x00ff


	//----- nvinfo : EIATTR_NUM_BARRIERS
	.align		4
        /*0030*/ 	.byte	0x02, 0x4c
        /*0032*/ 	.byte	0x07
	.zero		1


	//----- nvinfo : EIATTR_EXTERNS
	.align		4
        /*0034*/ 	.byte	0x04, 0x0f
        /*0036*/ 	.short	(.L_37 - .L_36)


	//   ....[0]....
	.align		4
.L_36:
        /*0038*/ 	.word	index@(__assertfail)


	//----- nvinfo : EIATTR_MERCURY_ISA_VERSION
	.align		4
.L_37:
        /*003c*/ 	.byte	0x03, 0x5f
        /*003e*/ 	.short	0x0101


	//----- nvinfo : EIATTR_INT_WARP_WIDE_INSTR_OFFSETS
	.align		4
        /*0040*/ 	.byte	0x04, 0x31
        /*0042*/ 	.short	(.L_39 - .L_38)


	//   ....[0]....
.L_38:
        /*0044*/ 	.word	0x00001340


	//   ....[1]....
        /*0048*/ 	.word	0x000013e0


	//   ....[2]....
        /*004c*/ 	.word	0x00002710


	//   ....[3]....
        /*0050*/ 	.word	0x00005fa0


	//   ....[4]....
        /*0054*/ 	.word	0x00005fc0


	//   ....[5]....
        /*0058*/ 	.word	0x00005ff0


	//   ....[6]....
        /*005c*/ 	.word	0x00006930


	//   ....[7]....
        /*0060*/ 	.word	0x00006950


	//   ....[8]....
        /*0064*/ 	.word	0x00006a40


	//   ....[9]....
        /*0068*/ 	.word	0x00006b00


	//   ....[10]....
        /*006c*/ 	.word	0x00006b20


	//   ....[11]....
        /*0070*/ 	.word	0x00006c10


	//   ....[12]....
        /*0074*/ 	.word	0x00006ce0


	//   ....[13]....
        /*0078*/ 	.word	0x00006d00


	//   ....[14]....
        /*007c*/ 	.word	0x00006e30


	//   ....[15]....
        /*0080*/ 	.word	0x00006fb0


	//   ....[16]....
        /*0084*/ 	.word	0x00006fc0


	//   ....[17]....
        /*0088*/ 	.word	0x00007150


	//----- nvinfo : EIATTR_COOP_GROUP_MASK_REGIDS
	.align		4
.L_39:
        /*008c*/ 	.byte	0x04, 0x29
        /*008e*/ 	.short	(.L_41 - .L_40)


	//   ....[0]....
.L_40:
        /*0090*/ 	.word	0xffffffff


	//   ....[1]....
        /*0094*/ 	.word	0xffffffff


	//   ....[2]....
        /*0098*/ 	.word	0xffffffff


	//   ....[3]....
        /*009c*/ 	.word	0xffffffff


	//   ....[4]....
        /*00a0*/ 	.word	0xffffffff


	//   ....[5]....
        /*00a4*/ 	.word	0xffffffff


	//   ....[6]....
        /*00a8*/ 	.word	0xffffffff


	//   ....[7]....
        /*00ac*/ 	.word	0xffffffff


	//   ....[8]....
        /*00b0*/ 	.word	0xffffffff


	//   ....[9]....
        /*00b4*/ 	.word	0xffffffff


	//   ....[10]....
        /*00b8*/ 	.word	0xffffffff


	//   ....[11]....
        /*00bc*/ 	.word	0xffffffff


	//   ....[12]....
        /*00c0*/ 	.word	0xffffffff


	//   ....[13]....
        /*00c4*/ 	.word	0xffffffff


	//----- nvinfo : EIATTR_COOP_GROUP_INSTR_OFFSETS
	.align		4
.L_41:
        /*00c8*/ 	.byte	0x04, 0x28
        /*00ca*/ 	.short	(.L_43 - .L_42)


	//   ....[0]....
.L_42:
        /*00cc*/ 	.word	0x000000c0


	//   ....[1]....
        /*00d0*/ 	.word	0x00000500


	//   ....[2]....
        /*00d4*/ 	.word	0x00000cb0


	//   ....[3]....
        /*00d8*/ 	.word	0x00000e40


	//   ....[4]....
        /*00dc*/ 	.word	0x00000f30


	//   ....[5]....
        /*00e0*/ 	.word	0x00001090


	//   ....[6]....
        /*00e4*/ 	.word	0x00001220


	//   ....[7]....
        /*00e8*/ 	.word	0x00001460


	//   ....[8]....
        /*00ec*/ 	.word	0x000025f0


	//   ....[9]....
        /*00f0*/ 	.word	0x00004ed0


	//   ....[10]....
        /*00f4*/ 	.word	0x000053a0


	//   ....[11]....
        /*00f8*/ 	.word	0x000053d0


	//   ....[12]....
        /*00fc*/ 	.word	0x00005ea0


	//   ....[13]....
        /*0100*/ 	.word	0x000060b0


	//----- nvinfo : EIATTR_VRC_CTA_INIT_COUNT
	.align		4
.L_43:
        /*0104*/ 	.byte	0x02, 0x4a
        /*0106*/ 	.byte	0x80
	.zero		1


	//----- nvinfo : EIATTR_SYSCALL_OFFSETS
	.align		4
        /*0108*/ 	.byte	0x04, 0x46
        /*010a*/ 	.short	(.L_45 - .L_44)


	//   ....[0]....
.L_44:
        /*010c*/ 	.word	0x00007c10


	//   ....[1]....
        /*0110*/ 	.word	0x00007d00


	//   ....[2]....
        /*0114*/ 	.word	0x00008440


	//   ....[3]....
        /*0118*/ 	.word	0x00008d60


	//   ....[4]....
        /*011c*/ 	.word	0x00009620


	//   ....[5]....
        /*0120*/ 	.word	0x00009ee0


	//----- nvinfo : EIATTR_MBARRIER_INSTR_OFFSETS
	.align		4
.L_45:
        /*0124*/ 	.byte	0x04, 0x39
        /*0126*/ 	.short	(.L_47 - .L_46)


	//   ....[0]....
.L_46:
        /*0128*/ 	.word	0x00000610
        /*012c*/ 	.word	0x000000ff
        /*0130*/ 	.word	0x00000000
        /*0134*/ 	.short	0x0100
        /*0136*/ 	.byte	0x08
	.zero		1


	//   ....[1]....
        /*0138*/ 	.word	0x00000620
        /*013c*/ 	.word	0x000000ff
        /*0140*/ 	.word	0x000001a0
        /*0144*/ 	.short	0x0100
        /*0146*/ 	.byte	0x08
	.zero		1


	//   ....[2]....
        /*0148*/ 	.word	0x00000630
        /*014c*/ 	.word	0x000000ff
        /*0150*/ 	.word	0x00000008
        /*0154*/ 	.short	0x0100
        /*0156*/ 	.byte	0x08
	.zero		1


	//   ....[3]....
        /*0158*/ 	.word	0x00000640
        /*015c*/ 	.word	0x000000ff
        /*0160*/ 	.word	0x000001a8
        /*0164*/ 	.short	0x0100
        /*0166*/ 	.byte	0x08
	.zero		1


	//   ....[4]....
        /*0168*/ 	.word	0x00000650
        /*016c*/ 	.word	0x000000ff
        /*0170*/ 	.word	0x00000010
        /*0174*/ 	.short	0x0100
        /*0176*/ 	.byte	0x08
	.zero		1


	//   ....[5]....
        /*0178*/ 	.word	0x00000660
        /*017c*/ 	.word	0x000000ff
        /*0180*/ 	.word	0x000001b0
        /*0184*/ 	.short	0x0100
        /*0186*/ 	.byte	0x08
	.zero		1


	//   ....[6]....
        /*0188*/ 	.word	0x00000670
        /*018c*/ 	.word	0x000000ff
        /*0190*/ 	.word	0x00000018
        /*0194*/ 	.short	0x0100
        /*0196*/ 	.byte	0x08
	.zero		1


	//   ....[7]....
        /*0198*/ 	.word	0x00000680
        /*019c*/ 	.word	0x000000ff
        /*01a0*/ 	.word	0x000001b8
        /*01a4*/ 	.short	0x0100
        /*01a6*/ 	.byte	0x08
	.zero		1


	//   ....[8]....
        /*01a8*/ 	.word	0x00000690
        /*01ac*/ 	.word	0x000000ff
        /*01b0*/ 	.word	0x00000020
        /*01b4*/ 	.short	0x0100
        /*01b6*/ 	.byte	0x08
	.zero		1


	//   ....[9]....
        /*01b8*/ 	.word	0x000006a0
        /*01bc*/ 	.word	0x000000ff
        /*01c0*/ 	.word	0x000001c0
        /*01c4*/ 	.short	0x0100
        /*01c6*/ 	.byte	0x08
	.zero		1


	//   ....[10]....
        /*01c8*/ 	.word	0x000006b0
        /*01cc*/ 	.word	0x000000ff
        /*01d0*/ 	.word	0x00000028
        /*01d4*/ 	.short	0x0100
        /*01d6*/ 	.byte	0x08
	.zero		1


	//   ....[11]....
        /*01d8*/ 	.word	0x000006c0
        /*01dc*/ 	.word	0x000000ff
        /*01e0*/ 	.word	0x000001c8
        /*01e4*/ 	.short	0x0100
        /*01e6*/ 	.byte	0x08
	.zero		1


	//   ....[12]....
        /*01e8*/ 	.word	0x000006d0
        /*01ec*/ 	.word	0x000000ff
        /*01f0*/ 	.word	0x00000030
        /*01f4*/ 	.short	0x0100
        /*01f6*/ 	.byte	0x08
	.zero		1


	//   ....[13]....
        /*01f8*/ 	.word	0x000006e0
        /*01fc*/ 	.word	0x000000ff
        /*0200*/ 	.word	0x000001d0
        /*0204*/ 	.short	0x0100
        /*0206*/ 	.byte	0x08
	.zero		1


	//   ....[14]....
        /*0208*/ 	.word	0x000006f0
        /*020c*/ 	.word	0x000000ff
        /*0210*/ 	.word	0x00000038
        /*0214*/ 	.short	0x0100
        /*0216*/ 	.byte	0x08
	.zero		1


	//   ....[15]....
        /*0218*/ 	.word	0x00000700
        /*021c*/ 	.word	0x000000ff
        /*0220*/ 	.word	0x000001d8
        /*0224*/ 	.short	0x0100
        /*0226*/ 	.byte	0x08
	.zero		1


	//   ....[16]....
        /*0228*/ 	.word	0x00000710
        /*022c*/ 	.word	0x000000ff
        /*0230*/ 	.word	0x00000040
        /*0234*/ 	.short	0x0100
        /*0236*/ 	.byte	0x08
	.zero		1


	//   ....[17]....
        /*0238*/ 	.word	0x00000720
        /*023c*/ 	.word	0x000000ff
        /*0240*/ 	.word	0x000001e0
        /*0244*/ 	.short	0x0100
        /*0246*/ 	.byte	0x08
	.zero		1


	//   ....[18]....
        /*0248*/ 	.word	0x00000730
        /*024c*/ 	.word	0x000000ff
        /*0250*/ 	.word	0x00000048
        /*0254*/ 	.short	0x0100
        /*0256*/ 	.byte	0x08
	.zero		1


	//   ....[19]....
        /*0258*/ 	.word	0x00000740
        /*025c*/ 	.word	0x000000ff
        /*0260*/ 	.word	0x000001e8
        /*0264*/ 	.short	0x0100
        /*0266*/ 	.byte	0x08
	.zero		1


	//   ....[20]....
        /*0268*/ 	.word	0x00000750
        /*026c*/ 	.word	0x000000ff
        /*0270*/ 	.word	0x00000050
        /*0274*/ 	.short	0x0100
        /*0276*/ 	.byte	0x08
	.zero		1


	//   ....[21]....
        /*0278*/ 	.word	0x00000760
        /*027c*/ 	.word	0x000000ff
        /*0280*/ 	.word	0x000001f0
        /*0284*/ 	.short	0x0100
        /*0286*/ 	.byte	0x08
	.zero		1


	//   ....[22]....
        /*0288*/ 	.word	0x00000770
        /*028c*/ 	.word	0x000000ff
        /*0290*/ 	.word	0x00000058
        /*0294*/ 	.short	0x0100
        /*0296*/ 	.byte	0x08
	.zero		1


	//   ....[23]....
        /*0298*/ 	.word	0x00000780
        /*029c*/ 	.word	0x000000ff
        /*02a0*/ 	.word	0x000001f8
        /*02a4*/ 	.short	0x0100
        /*02a6*/ 	.byte	0x08
	.zero		1


	//   ....[24]....
        /*02a8*/ 	.word	0x00000790
        /*02ac*/ 	.word	0x000000ff
        /*02b0*/ 	.word	0x00000060
        /*02b4*/ 	.short	0x0100
        /*02b6*/ 	.byte	0x08
	.zero		1


	//   ....[25]....
        /*02b8*/ 	.word	0x000007a0
        /*02bc*/ 	.word	0x000000ff
        /*02c0*/ 	.word	0x00000200
        /*02c4*/ 	.short	0x0100
        /*02c6*/ 	.byte	0x08
	.zero		1


	//   ....[26]....
        /*02c8*/ 	.word	0x000007b0
        /*02cc*/ 	.word	0x000000ff
        /*02d0*/ 	.word	0x00000068
        /*02d4*/ 	.short	0x0100
        /*02d6*/ 	.byte	0x08
	.zero		1


	//   ....[27]....
        /*02d8*/ 	.word	0x000007c0
        /*02dc*/ 	.word	0x000000ff
        /*02e0*/ 	.word	0x00000208
        /*02e4*/ 	.short	0x0100
        /*02e6*/ 	.byte	0x08
	.zero		1


	//   ....[28]....
        /*02e8*/ 	.word	0x000007d0
        /*02ec*/ 	.word	0x000000ff
        /*02f0*/ 	.word	0x00000070
        /*02f4*/ 	.short	0x0100
        /*02f6*/ 	.byte	0x08
	.zero		1


	//   ....[29]....
        /*02f8*/ 	.word	0x000007e0
        /*02fc*/ 	.word	0x000000ff
        /*0300*/ 	.word	0x00000210
        /*0304*/ 	.short	0x0100
        /*0306*/ 	.byte	0x08
	.zero		1


	//   ....[30]....
        /*0308*/ 	.word	0x000007f0
        /*030c*/ 	.word	0x000000ff
        /*0310*/ 	.word	0x00000078
        /*0314*/ 	.short	0x0100
        /*0316*/ 	.byte	0x08
	.zero		1


	//   ....[31]....
        /*0318*/ 	.word	0x00000800
        /*031c*/ 	.word	0x000000ff
        /*0320*/ 	.word	0x00000218
        /*0324*/ 	.short	0x0100
        /*0326*/ 	.byte	0x08
	.zero		1


	//   ....[32]....
        /*0328*/ 	.word	0x00000810
        /*032c*/ 	.word	0x000000ff
        /*0330*/ 	.word	0x00000080
        /*0334*/ 	.short	0x0100
        /*0336*/ 	.byte	0x08
	.zero		1


	//   ....[33]....
        /*0338*/ 	.word	0x00000820
        /*033c*/ 	.word	0x000000ff
        /*0340*/ 	.word	0x00000220
        /*0344*/ 	.short	0x0100
        /*0346*/ 	.byte	0x08
	.zero		1


	//   ....[34]....
        /*0348*/ 	.word	0x00000830
        /*034c*/ 	.word	0x000000ff
        /*0350*/ 	.word	0x00000088
        /*0354*/ 	.short	0x0100
        /*0356*/ 	.byte	0x08
	.zero		1


	//   ....[35]....
        /*0358*/ 	.word	0x00000840
        /*035c*/ 	.word	0x000000ff
        /*0360*/ 	.word	0x00000228
        /*0364*/ 	.short	0x0100
        /*0366*/ 	.byte	0x08
	.zero		1


	//   ....[36]....
        /*0368*/ 	.word	0x00000850
        /*036c*/ 	.word	0x000000ff
        /*0370*/ 	.word	0x00000090
        /*0374*/ 	.short	0x0100
        /*0376*/ 	.byte	0x08
	.zero		1


	//   ....[37]....
        /*0378*/ 	.word	0x00000860
        /*037c*/ 	.word	0x000000ff
        /*0380*/ 	.word	0x00000230
        /*0384*/ 	.short	0x0100
        /*0386*/ 	.byte	0x08
	.zero		1


	//   ....[38]....
        /*0388*/ 	.word	0x00000870
        /*038c*/ 	.word	0x000000ff
        /*0390*/ 	.word	0x00000098
        /*0394*/ 	.short	0x0100
        /*0396*/ 	.byte	0x08
	.zero		1


	//   ....[39]....
        /*0398*/ 	.word	0x00000880
        /*039c*/ 	.word	0x000000ff
        /*03a0*/ 	.word	0x00000238
        /*03a4*/ 	.short	0x0100
        /*03a6*/ 	.byte	0x08
	.zero		1


	//   ....[40]....
        /*03a8*/ 	.word	0x00000890
        /*03ac*/ 	.word	0x000000ff
        /*03b0*/ 	.word	0x000000a0
        /*03b4*/ 	.short	0x0100
        /*03b6*/ 	.byte	0x08
	.zero		1


	//   ....[41]....
        /*03b8*/ 	.word	0x000008a0
        /*03bc*/ 	.word	0x000000ff
        /*03c0*/ 	.word	0x00000240
        /*03c4*/ 	.short	0x0100
        /*03c6*/ 	.byte	0x08
	.zero		1


	//   ....[42]....
        /*03c8*/ 	.word	0x000008b0
        /*03cc*/ 	.word	0x000000ff
        /*03d0*/ 	.word	0x000000a8
        /*03d4*/ 	.short	0x0100
        /*03d6*/ 	.byte	0x08
	.zero		1


	//   ....[43]....
        /*03d8*/ 	.word	0x000008c0
        /*03dc*/ 	.word	0x000000ff
        /*03e0*/ 	.word	0x00000248
        /*03e4*/ 	.short	0x0100
        /*03e6*/ 	.byte	0x08
	.zero		1


	//   ....[44]....
        /*03e8*/ 	.word	0x000008d0
        /*03ec*/ 	.word	0x000000ff
        /*03f0*/ 	.word	0x000000b0
        /*03f4*/ 	.short	0x0100
        /*03f6*/ 	.byte	0x08
	.zero		1


	//   ....[45]....
        /*03f8*/ 	.word	0x000008e0
        /*03fc*/ 	.word	0x000000ff
        /*0400*/ 	.word	0x00000250
        /*0404*/ 	.short	0x0100
        /*0406*/ 	.byte	0x08
	.zero		1


	//   ....[46]....
        /*0408*/ 	.word	0x000008f0
        /*040c*/ 	.word	0x000000ff
        /*0410*/ 	.word	0x000000b8
        /*0414*/ 	.short	0x0100
        /*0416*/ 	.byte	0x08
	.zero		1


	//   ....[47]....
        /*0418*/ 	.word	0x00000900
        /*041c*/ 	.word	0x000000ff
        /*0420*/ 	.word	0x00000258
        /*0424*/ 	.short	0x0100
        /*0426*/ 	.byte	0x08
	.zero		1


	//   ....[48]....
        /*0428*/ 	.word	0x00000910
        /*042c*/ 	.word	0x000000ff
        /*0430*/ 	.word	0x000000c0
        /*0434*/ 	.short	0x0100
        /*0436*/ 	.byte	0x08
	.zero		1


	//   ....[49]....
        /*0438*/ 	.word	0x00000920
        /*043c*/ 	.word	0x000000ff
        /*0440*/ 	.word	0x00000260
        /*0444*/ 	.short	0x0100
        /*0446*/ 	.byte	0x08
	.zero		1


	//   ....[50]....
        /*0448*/ 	.word	0x00000930
        /*044c*/ 	.word	0x000000ff
        /*0450*/ 	.word	0x000000c8
        /*0454*/ 	.short	0x0100
        /*0456*/ 	.byte	0x08
	.zero		1


	//   ....[51]....
        /*0458*/ 	.word	0x00000940
        /*045c*/ 	.word	0x000000ff
        /*0460*/ 	.word	0x00000268
        /*0464*/ 	.short	0x0100
        /*0466*/ 	.byte	0x08
	.zero		1


	//   ....[52]....
        /*0468*/ 	.word	0x00000950
        /*046c*/ 	.word	0x000000ff
        /*0470*/ 	.word	0x000000d0
        /*0474*/ 	.short	0x0100
        /*0476*/ 	.byte	0x08
	.zero		1


	//   ....[53]....
        /*0478*/ 	.word	0x00000960
        /*047c*/ 	.word	0x000000ff
        /*0480*/ 	.word	0x00000270
        /*0484*/ 	.short	0x0100
        /*0486*/ 	.byte	0x08
	.zero		1


	//   ....[54]....
        /*0488*/ 	.word	0x00000970
        /*048c*/ 	.word	0x000000ff
        /*0490*/ 	.word	0x000000d8
        /*0494*/ 	.short	0x0100
        /*0496*/ 	.byte	0x08
	.zero		1


	//   ....[55]....
        /*0498*/ 	.word	0x00000980
        /*049c*/ 	.word	0x000000ff
        /*04a0*/ 	.word	0x00000278
        /*04a4*/ 	.short	0x0100
        /*04a6*/ 	.byte	0x08
	.zero		1


	//   ....[56]....
        /*04a8*/ 	.word	0x00000990
        /*04ac*/ 	.word	0x000000ff
        /*04b0*/ 	.word	0x000000e0
        /*04b4*/ 	.short	0x0100
        /*04b6*/ 	.byte	0x08
	.zero		1


	//   ....[57]....
        /*04b8*/ 	.word	0x000009a0
        /*04bc*/ 	.word	0x000000ff
        /*04c0*/ 	.word	0x00000280
        /*04c4*/ 	.short	0x0100
        /*04c6*/ 	.byte	0x08
	.zero		1


	//   ....[58]....
        /*04c8*/ 	.word	0x000009b0
        /*04cc*/ 	.word	0x000000ff
        /*04d0*/ 	.word	0x000000e8
        /*04d4*/ 	.short	0x0100
        /*04d6*/ 	.byte	0x08
	.zero		1


	//   ....[59]....
        /*04d8*/ 	.word	0x000009c0
        /*04dc*/ 	.word	0x000000ff
        /*04e0*/ 	.word	0x00000288
        /*04e4*/ 	.short	0x0100
        /*04e6*/ 	.byte	0x08
	.zero		1


	//   ....[60]....
        /*04e8*/ 	.word	0x000009d0
        /*04ec*/ 	.word	0x000000ff
        /*04f0*/ 	.word	0x000000f0
        /*04f4*/ 	.short	0x0100
        /*04f6*/ 	.byte	0x08
	.zero		1


	//   ....[61]....
        /*04f8*/ 	.word	0x000009e0
        /*04fc*/ 	.word	0x000000ff
        /*0500*/ 	.word	0x00000290
        /*0504*/ 	.short	0x0100
        /*0506*/ 	.byte	0x08
	.zero		1


	//   ....[62]....
        /*0508*/ 	.word	0x000009f0
        /*050c*/ 	.word	0x000000ff
        /*0510*/ 	.word	0x000000f8
        /*0514*/ 	.short	0x0100
        /*0516*/ 	.byte	0x08
	.zero		1


	//   ....[63]....
        /*0518*/ 	.word	0x00000a00
        /*051c*/ 	.word	0x000000ff
        /*0520*/ 	.word	0x00000298
        /*0524*/ 	.short	0x0100
        /*0526*/ 	.byte	0x08
	.zero		1


	//   ....[64]....
        /*0528*/ 	.word	0x00000a10
        /*052c*/ 	.word	0x000000ff
        /*0530*/ 	.word	0x00000100
        /*0534*/ 	.short	0x0100
        /*0536*/ 	.byte	0x08
	.zero		1


	//   ....[65]....
        /*0538*/ 	.word	0x00000a20
        /*053c*/ 	.word	0x000000ff
        /*0540*/ 	.word	0x000002a0
        /*0544*/ 	.short	0x0100
        /*0546*/ 	.byte	0x08
	.zero		1


	//   ....[66]....
        /*0548*/ 	.word	0x00000a30
        /*054c*/ 	.word	0x000000ff
        /*0550*/ 	.word	0x00000108
        /*0554*/ 	.short	0x0100
        /*0556*/ 	.byte	0x08
	.zero		1


	//   ....[67]....
        /*0558*/ 	.word	0x00000a40
        /*055c*/ 	.word	0x000000ff
        /*0560*/ 	.word	0x000002a8
        /*0564*/ 	.short	0x0100
        /*0566*/ 	.byte	0x08
	.zero		1


	//   ....[68]....
        /*0568*/ 	.word	0x00000a50
        /*056c*/ 	.word	0x000000ff
        /*0570*/ 	.word	0x00000110
        /*0574*/ 	.short	0x0100
        /*0576*/ 	.byte	0x08
	.zero		1


	//   ....[69]....
        /*0578*/ 	.word	0x00000a60
        /*057c*/ 	.word	0x000000ff
        /*0580*/ 	.word	0x000002b0
        /*0584*/ 	.short	0x0100
        /*0586*/ 	.byte	0x08
	.zero		1


	//   ....[70]....
        /*0588*/ 	.word	0x00000a70
        /*058c*/ 	.word	0x000000ff
        /*0590*/ 	.word	0x00000118
        /*0594*/ 	.short	0x0100
        /*0596*/ 	.byte	0x08
	.zero		1


	//   ....[71]....
        /*0598*/ 	.word	0x00000a80
        /*059c*/ 	.word	0x000000ff
        /*05a0*/ 	.word	0x000002b8
        /*05a4*/ 	.short	0x0100
        /*05a6*/ 	.byte	0x08
	.zero		1


	//   ....[72]....
        /*05a8*/ 	.word	0x00000a90
        /*05ac*/ 	.word	0x000000ff
        /*05b0*/ 	.word	0x00000120
        /*05b4*/ 	.short	0x0100
        /*05b6*/ 	.byte	0x08
	.zero		1


	//   ....[73]....
        /*05b8*/ 	.word	0x00000aa0
        /*05bc*/ 	.word	0x000000ff
        /*05c0*/ 	.word	0x000002c0
        /*05c4*/ 	.short	0x0100
        /*05c6*/ 	.byte	0x08
	.zero		1


	//   ....[74]....
        /*05c8*/ 	.word	0x00000ab0
        /*05cc*/ 	.word	0x000000ff
        /*05d0*/ 	.word	0x00000128
        /*05d4*/ 	.short	0x0100
        /*05d6*/ 	.byte	0x08
	.zero		1


	//   ....[75]....
        /*05d8*/ 	.word	0x00000ac0
        /*05dc*/ 	.word	0x000000ff
        /*05e0*/ 	.word	0x000002c8
        /*05e4*/ 	.short	0x0100
        /*05e6*/ 	.byte	0x08
	.zero		1


	//   ....[76]....
        /*05e8*/ 	.word	0x00000ad0
        /*05ec*/ 	.word	0x000000ff
        /*05f0*/ 	.word	0x00000130
        /*05f4*/ 	.short	0x0100
        /*05f6*/ 	.byte	0x08
	.zero		1


	//   ....[77]....
        /*05f8*/ 	.word	0x00000ae0
        /*05fc*/ 	.word	0x000000ff
        /*0600*/ 	.word	0x000002d0
        /*0604*/ 	.short	0x0100
        /*0606*/ 	.byte	0x08
	.zero		1


	//   ....[78]....
        /*0608*/ 	.word	0x00000af0
        /*060c*/ 	.word	0x000000ff
        /*0610*/ 	.word	0x00000138
        /*0614*/ 	.short	0x0100
        /*0616*/ 	.byte	0x08
	.zero		1


	//   ....[79]....
        /*0618*/ 	.word	0x00000b00
        /*061c*/ 	.word	0x000000ff
        /*0620*/ 	.word	0x000002d8
        /*0624*/ 	.short	0x0100
        /*0626*/ 	.byte	0x08
	.zero		1


	//   ....[80]....
        /*0628*/ 	.word	0x00000b10
        /*062c*/ 	.word	0x000000ff
        /*0630*/ 	.word	0x00000140
        /*0634*/ 	.short	0x0100
        /*0636*/ 	.byte	0x08
	.zero		1


	//   ....[81]....
        /*0638*/ 	.word	0x00000b20
        /*063c*/ 	.word	0x000000ff
        /*0640*/ 	.word	0x000002e0
        /*0644*/ 	.short	0x0100
        /*0646*/ 	.byte	0x08
	.zero		1


	//   ....[82]....
        /*0648*/ 	.word	0x00000b30
        /*064c*/ 	.word	0x000000ff
        /*0650*/ 	.word	0x00000148
        /*0654*/ 	.short	0x0100
        /*0656*/ 	.byte	0x08
	.zero		1


	//   ....[83]....
        /*0658*/ 	.word	0x00000b40
        /*065c*/ 	.word	0x000000ff
        /*0660*/ 	.word	0x000002e8
        /*0664*/ 	.short	0x0100
        /*0666*/ 	.byte	0x08
	.zero		1


	//   ....[84]....
        /*0668*/ 	.word	0x00000b50
        /*066c*/ 	.word	0x000000ff
        /*0670*/ 	.word	0x00000150
        /*0674*/ 	.short	0x0100
        /*0676*/ 	.byte	0x08
	.zero		1


	//   ....[85]....
        /*0678*/ 	.word	0x00000b60
        /*067c*/ 	.word	0x000000ff
        /*0680*/ 	.word	0x000002f0
        /*0684*/ 	.short	0x0100
        /*0686*/ 	.byte	0x08
	.zero		1


	//   ....[86]....
        /*0688*/ 	.word	0x00000b70
        /*068c*/ 	.word	0x000000ff
        /*0690*/ 	.word	0x00000158
        /*0694*/ 	.short	0x0100
        /*0696*/ 	.byte	0x08
	.zero		1


	//   ....[87]....
        /*0698*/ 	.word	0x00000b80
        /*069c*/ 	.word	0x000000ff
        /*06a0*/ 	.word	0x000002f8
        /*06a4*/ 	.short	0x0100
        /*06a6*/ 	.byte	0x08
	.zero		1


	//   ....[88]....
        /*06a8*/ 	.word	0x00000b90
        /*06ac*/ 	.word	0x000000ff
        /*06b0*/ 	.word	0x00000160
        /*06b4*/ 	.short	0x0100
        /*06b6*/ 	.byte	0x08
	.zero		1


	//   ....[89]....
        /*06b8*/ 	.word	0x00000ba0
        /*06bc*/ 	.word	0x000000ff
        /*06c0*/ 	.word	0x00000300
        /*06c4*/ 	.short	0x0100
        /*06c6*/ 	.byte	0x08
	.zero		1


	//   ....[90]....
        /*06c8*/ 	.word	0x00000bb0
        /*06cc*/ 	.word	0x000000ff
        /*06d0*/ 	.word	0x00000168
        /*06d4*/ 	.short	0x0100
        /*06d6*/ 	.byte	0x08
	.zero		1


	//   ....[91]....
        /*06d8*/ 	.word	0x00000bc0
        /*06dc*/ 	.word	0x000000ff
        /*06e0*/ 	.word	0x00000308
        /*06e4*/ 	.short	0x0100
        /*06e6*/ 	.byte	0x08
	.zero		1


	//   ....[92]....
        /*06e8*/ 	.word	0x00000bd0
        /*06ec*/ 	.word	0x000000ff
        /*06f0*/ 	.word	0x00000170
        /*06f4*/ 	.short	0x0100
        /*06f6*/ 	.byte	0x08
	.zero		1


	//   ....[93]....
        /*06f8*/ 	.word	0x00000be0
        /*06fc*/ 	.word	0x000000ff
        /*0700*/ 	.word	0x00000310
        /*0704*/ 	.short	0x0100
        /*0706*/ 	.byte	0x08
	.zero		1


	//   ....[94]....
        /*0708*/ 	.word	0x00000bf0
        /*070c*/ 	.word	0x000000ff
        /*0710*/ 	.word	0x00000178
        /*0714*/ 	.short	0x0100
        /*0716*/ 	.byte	0x08
	.zero		1


	//   ....[95]....
        /*0718*/ 	.word	0x00000c00
        /*071c*/ 	.word	0x000000ff
        /*0720*/ 	.word	0x00000318
        /*0724*/ 	.short	0x0100
        /*0726*/ 	.byte	0x08
	.zero		1


	//   ....[96]....
        /*0728*/ 	.word	0x00000c10
        /*072c*/ 	.word	0x000000ff
        /*0730*/ 	.word	0x00000180
        /*0734*/ 	.short	0x0100
        /*0736*/ 	.byte	0x08
	.zero		1


	//   ....[97]....
        /*0738*/ 	.word	0x00000c20
        /*073c*/ 	.word	0x000000ff
        /*0740*/ 	.word	0x00000320
        /*0744*/ 	.short	0x0100
        /*0746*/ 	.byte	0x08
	.zero		1


	//   ....[98]....
        /*0748*/ 	.word	0x00000c30
        /*074c*/ 	.word	0x000000ff
        /*0750*/ 	.word	0x00000188
        /*0754*/ 	.short	0x0100
        /*0756*/ 	.byte	0x08
	.zero		1


	//   ....[99]....
        /*0758*/ 	.word	0x00000c40
        /*075c*/ 	.word	0x000000ff
        /*0760*/ 	.word	0x00000328
        /*0764*/ 	.short	0x0100
        /*0766*/ 	.byte	0x08
	.zero		1


	//   ....[100]....
        /*0768*/ 	.word	0x00000c50
        /*076c*/ 	.word	0x000000ff
        /*0770*/ 	.word	0x00000190
        /*0774*/ 	.short	0x0100
        /*0776*/ 	.byte	0x08
	.zero		1


	//   ....[101]....
        /*0778*/ 	.word	0x00000c60
        /*077c*/ 	.word	0x000000ff
        /*0780*/ 	.word	0x00000330
        /*0784*/ 	.short	0x0100
        /*0786*/ 	.byte	0x08
	.zero		1


	//   ....[102]....
        /*0788*/ 	.word	0x00000c70
        /*078c*/ 	.word	0x000000ff
        /*0790*/ 	.word	0x00000198
        /*0794*/ 	.short	0x0100
        /*0796*/ 	.byte	0x08
	.zero		1


	//   ....[103]....
        /*0798*/ 	.word	0x00000c80
        /*079c*/ 	.word	0x000000ff
        /*07a0*/ 	.word	0x00000338
        /*07a4*/ 	.short	0x0100
        /*07a6*/ 	.byte	0x08
	.zero		1


	//   ....[104]....
        /*07a8*/ 	.word	0x00000db0
        /*07ac*/ 	.word	0x000000ff
        /*07b0*/ 	.word	0x00000340
        /*07b4*/ 	.short	0x0100
        /*07b6*/ 	.byte	0x09
	.zero		1


	//   ....[105]....
        /*07b8*/ 	.word	0x00000dc0
        /*07bc*/ 	.word	0x000000ff
        /*07c0*/ 	.word	0x00000360
        /*07c4*/ 	.short	0x0100
        /*07c6*/ 	.byte	0x09
	.zero		1


	//   ....[106]....
        /*07c8*/ 	.word	0x00000dd0
        /*07cc*/ 	.word	0x000000ff
        /*07d0*/ 	.word	0x00000348
        /*07d4*/ 	.short	0x0100
        /*07d6*/ 	.byte	0x09
	.zero		1


	//   ....[107]....
        /*07d8*/ 	.word	0x00000de0
        /*07dc*/ 	.word	0x000000ff
        /*07e0*/ 	.word	0x00000368
        /*07e4*/ 	.short	0x0100
        /*07e6*/ 	.byte	0x09
	.zero		1


	//   ....[108]....
        /*07e8*/ 	.word	0x00000df0
        /*07ec*/ 	.word	0x000000ff
        /*07f0*/ 	.word	0x00000350
        /*07f4*/ 	.short	0x0100
        /*07f6*/ 	.byte	0x09
	.zero		1


	//   ....[109]....
        /*07f8*/ 	.word	0x00000e00
        /*07fc*/ 	.word	0x000000ff
        /*0800*/ 	.word	0x00000370
        /*0804*/ 	.short	0x0100
        /*0806*/ 	.byte	0x09
	.zero		1


	//   ....[110]....
        /*0808*/ 	.word	0x00000e10
        /*080c*/ 	.word	0x000000ff
        /*0810*/ 	.word	0x00000358
        /*0814*/ 	.short	0x0100
        /*0816*/ 	.byte	0x09
	.zero		1


	//   ....[111]....
        /*0818*/ 	.word	0x00000e20
        /*081c*/ 	.word	0x000000ff
        /*0820*/ 	.word	0x00000378
        /*0824*/ 	.short	0x0100
        /*0826*/ 	.byte	0x09
	.zero		1


	//   ....[112]....
        /*0828*/ 	.word	0x00000f00
        /*082c*/ 	.word	0x000000ff
        /*0830*/ 	.word	0x00000380
        /*0834*/ 	.short	0x0100
        /*0836*/ 	.byte	0x08
	.zero		1


	//   ....[113]....
        /*0838*/ 	.word	0x00000f10
        /*083c*/ 	.word	0x000000ff
        /*0840*/ 	.word	0x00000388
        /*0844*/ 	.short	0x0100
        /*0846*/ 	.byte	0x08
	.zero		1


	//   ....[114]....
        /*0848*/ 	.word	0x00001040
        /*084c*/ 	.word	0x000000ff
        /*0850*/ 	.word	0x00000390
        /*0854*/ 	.short	0x0100
        /*0856*/ 	.byte	0x08
	.zero		1


	//   ....[115]....
        /*0858*/ 	.word	0x00001050
        /*085c*/ 	.word	0x000000ff
        /*0860*/ 	.word	0x000003a0
        /*0864*/ 	.short	0x0100
        /*0866*/ 	.byte	0x08
	.zero		1


	//   ....[116]....
        /*0868*/ 	.word	0x00001060
        /*086c*/ 	.word	0x000000ff
        /*0870*/ 	.word	0x00000398
        /*0874*/ 	.short	0x0100
        /*0876*/ 	.byte	0x08
	.zero		1


	//   ....[117]....
        /*0878*/ 	.word	0x00001070
        /*087c*/ 	.word	0x000000ff
        /*0880*/ 	.word	0x000003a8
        /*0884*/ 	.short	0x0100
        /*0886*/ 	.byte	0x08
	.zero		1


	//   ....[118]....
        /*0888*/ 	.word	0x00001190
        /*088c*/ 	.word	0x000000ff
        /*0890*/ 	.word	0x000003b0
        /*0894*/ 	.short	0x0100
        /*0896*/ 	.byte	0x09
	.zero		1


	//   ....[119]....
        /*0898*/ 	.word	0x000011a0
        /*089c*/ 	.word	0x000000ff
        /*08a0*/ 	.word	0x000003d0
        /*08a4*/ 	.short	0x0100
        /*08a6*/ 	.byte	0x09
	.zero		1


	//   ....[120]....
        /*08a8*/ 	.word	0x000011b0
        /*08ac*/ 	.word	0x000000ff
        /*08b0*/ 	.word	0x000003b8
        /*08b4*/ 	.short	0x0100
        /*08b6*/ 	.byte	0x09
	.zero		1


	//   ....[121]....
        /*08b8*/ 	.word	0x000011c0
        /*08bc*/ 	.word	0x000000ff
        /*08c0*/ 	.word	0x000003d8
        /*08c4*/ 	.short	0x0100
        /*08c6*/ 	.byte	0x09
	.zero		1


	//   ....[122]....
        /*08c8*/ 	.word	0x000011d0
        /*08cc*/ 	.word	0x000000ff
        /*08d0*/ 	.word	0x000003c0
        /*08d4*/ 	.short	0x0100
        /*08d6*/ 	.byte	0x09
	.zero		1


	//   ....[123]....
        /*08d8*/ 	.word	0x000011e0
        /*08dc*/ 	.word	0x000000ff
        /*08e0*/ 	.word	0x000003e0
        /*08e4*/ 	.short	0x0100
        /*08e6*/ 	.byte	0x09
	.zero		1


	//   ....[124]....
        /*08e8*/ 	.word	0x000011f0
        /*08ec*/ 	.word	0x000000ff
        /*08f0*/ 	.word	0x000003c8
        /*08f4*/ 	.short	0x0100
        /*08f6*/ 	.byte	0x09
	.zero		1


	//   ....[125]....
        /*08f8*/ 	.word	0x00001200
        /*08fc*/ 	.word	0x000000ff
        /*0900*/ 	.word	0x000003e8
        /*0904*/ 	.short	0x0100
        /*0906*/ 	.byte	0x09
	.zero		1


	//   ....[126]....
        /*0908*/ 	.word	0x000012f0
        /*090c*/ 	.word	0x000000ff
        /*0910*/ 	.word	0x000003f0
        /*0914*/ 	.short	0x0100
        /*0916*/ 	.byte	0x08
	.zero		1


	//   ....[127]....
        /*0918*/ 	.word	0x00001300
        /*091c*/ 	.word	0x000000ff
        /*0920*/ 	.word	0x00000400
        /*0924*/ 	.short	0x0100
        /*0926*/ 	.byte	0x08
	.zero		1


	//   ....[128]....
        /*0928*/ 	.word	0x00001310
        /*092c*/ 	.word	0x000000ff
        /*0930*/ 	.word	0x000003f8
        /*0934*/ 	.short	0x0100
        /*0936*/ 	.byte	0x08
	.zero		1


	//   ....[129]....
        /*0938*/ 	.word	0x00001320
        /*093c*/ 	.word	0x000000ff
        /*0940*/ 	.word	0x00000408
        /*0944*/ 	.short	0x0100
        /*0946*/ 	.byte	0x08
	.zero		1


	//   ....[130]....
        /*0948*/ 	.word	0x00001410
        /*094c*/ 	.word	0x000000ff
        /*0950*/ 	.word	0x00000410
        /*0954*/ 	.short	0x0100
        /*0956*/ 	.byte	0x07
	.zero		1


	//   ....[131]....
        /*0958*/ 	.word	0x00001e20
        /*095c*/ 	.word	0x00000003
        /*0960*/ 	.word	0x00000400
        /*0964*/ 	.short	0x010a
        /*0966*/ 	.byte	0xff
	.zero		1


	//   ....[132]....
        /*0968*/ 	.word	0x00001e50
        /*096c*/ 	.word	0x00000003
        /*0970*/ 	.word	0x000003f0
        /*0974*/ 	.short	0x0101
        /*0976*/ 	.byte	0xff
	.zero		1


	//   ....[133]....
        /*0978*/ 	.word	0x00001f50
        /*097c*/ 	.word	0x000000ff
        /*0980*/ 	.word	0x000001a0
        /*0984*/ 	.short	0x010a
        /*0986*/ 	.byte	0x08
	.zero		1


	//   ....[134]....
        /*0988*/ 	.word	0x00002010
        /*098c*/ 	.word	0x000000ff
        /*0990*/ 	.word	0x000001a0
        /*0994*/ 	.short	0x010a
        /*0996*/ 	.byte	0x21
	.zero		1


	//   ....[135]....
        /*0998*/ 	.word	0x000021d0
        /*099c*/ 	.word	0x000000ff
        /*09a0*/ 	.word	0x000001a0
        /*09a4*/ 	.short	0x010a
        /*09a6*/ 	.byte	0x08
	.zero		1


	//   ....[136]....
        /*09a8*/ 	.word	0x000022b0
        /*09ac*/ 	.word	0x000000ff
        /*09b0*/ 	.word	0x00000388
        /*09b4*/ 	.short	0x0101
        /*09b6*/ 	.byte	0x06
	.zero		1


	//   ....[137]....
        /*09b8*/ 	.word	0x000022d0
        /*09bc*/ 	.word	0x000000ff
        /*09c0*/ 	.word	0x000001a0
        /*09c4*/ 	.short	0x010a
        /*09c6*/ 	.byte	0x08
	.zero		1


	//   ....[138]....
        /*09c8*/ 	.word	0x00002350
        /*09cc*/ 	.word	0x000000ff
        /*09d0*/ 	.word	0x000001a0
        /*09d4*/ 	.short	0x010a
        /*09d6*/ 	.byte	0x11
	.zero		1


	//   ....[139]....
        /*09d8*/ 	.word	0x000024e0
        /*09dc*/ 	.word	0x000000ff
        /*09e0*/ 	.word	0x000001a0
        /*09e4*/ 	.short	0x010a
        /*09e6*/ 	.byte	0x08
	.zero		1


	//   ....[140]....
        /*09e8*/ 	.word	0x00002620
        /*09ec*/ 	.word	0x00000002
        /*09f0*/ 	.word	0x00000390
        /*09f4*/ 	.short	0x010a
        /*09f6*/ 	.byte	0xff
	.zero		1


	//   ....[141]....
        /*09f8*/ 	.word	0x000026e0
        /*09fc*/ 	.word	0x00000002
        /*0a00*/ 	.word	0x00000000
        /*0a04*/ 	.short	0x0101
        /*0a06*/ 	.byte	0xff
	.zero		1


	//   ....[142]....
        /*0a08*/ 	.word	0x00002c40
        /*0a0c*/ 	.word	0x000000ff
        /*0a10*/ 	.word	0x00000000
        /*0a14*/ 	.short	0x010a
        /*0a16*/ 	.byte	0x04
	.zero		1


	//   ....[143]....
        /*0a18*/ 	.word	0x00002cd0
        /*0a1c*/ 	.word	0x000000ff
        /*0a20*/ 	.word	0x00000000
        /*0a24*/ 	.short	0x010a
        /*0a26*/ 	.byte	0x04
	.zero		1


	//   ....[144]....
        /*0a28*/ 	.word	0x00002d60
        /*0a2c*/ 	.word	0x000000ff
        /*0a30*/ 	.word	0x00000000
        /*0a34*/ 	.short	0x010a
        /*0a36*/ 	.byte	0x04
	.zero		1


	//   ....[145]....
        /*0a38*/ 	.word	0x00002df0
        /*0a3c*/ 	.word	0x000000ff
        /*0a40*/ 	.word	0x00000000
        /*0a44*/ 	.short	0x010a
        /*0a46*/ 	.byte	0x04
	.zero		1


	//   ....[146]....
        /*0a48*/ 	.word	0x00002e80
        /*0a4c*/ 	.word	0x000000ff
        /*0a50*/ 	.word	0x00000000
        /*0a54*/ 	.short	0x010a
        /*0a56*/ 	.byte	0x04
	.zero		1


	//   ....[147]....
        /*0a58*/ 	.word	0x00002f10
        /*0a5c*/ 	.word	0x000000ff
        /*0a60*/ 	.word	0x00000000
        /*0a64*/ 	.short	0x010a
        /*0a66*/ 	.byte	0x04
	.zero		1


	//   ....[148]....
        /*0a68*/ 	.word	0x00002fa0
        /*0a6c*/ 	.word	0x000000ff
        /*0a70*/ 	.word	0x00000000
        /*0a74*/ 	.short	0x010a
        /*0a76*/ 	.byte	0x04
	.zero		1


	//   ....[149]....
        /*0a78*/ 	.word	0x00003030
        /*0a7c*/ 	.word	0x000000ff
        /*0a80*/ 	.word	0x00000000
        /*0a84*/ 	.short	0x010a
        /*0a86*/ 	.byte	0x04
	.zero		1


	//   ....[150]....
        /*0a88*/ 	.word	0x000030c0
        /*0a8c*/ 	.word	0x000000ff
        /*0a90*/ 	.word	0x00000000
        /*0a94*/ 	.short	0x010a
        /*0a96*/ 	.byte	0x04
	.zero		1


	//   ....[151]....
        /*0a98*/ 	.word	0x00003150
        /*0a9c*/ 	.word	0x000000ff
        /*0aa0*/ 	.word	0x00000000
        /*0aa4*/ 	.short	0x010a
        /*0aa6*/ 	.byte	0x04
	.zero		1


	//   ....[152]....
        /*0aa8*/ 	.word	0x000031e0
        /*0aac*/ 	.word	0x000000ff
        /*0ab0*/ 	.word	0x00000000
        /*0ab4*/ 	.short	0x010a
        /*0ab6*/ 	.byte	0x04
	.zero		1


	//   ....[153]....
        /*0ab8*/ 	.word	0x00003270
        /*0abc*/ 	.word	0x000000ff
        /*0ac0*/ 	.word	0x00000000
        /*0ac4*/ 	.short	0x010a
        /*0ac6*/ 	.byte	0x04
	.zero		1


	//   ....[154]....
        /*0ac8*/ 	.word	0x00003300
        /*0acc*/ 	.word	0x000000ff
        /*0ad0*/ 	.word	0x00000000
        /*0ad4*/ 	.short	0x010a
        /*0ad6*/ 	.byte	0x04
	.zero		1


	//   ....[155]....
        /*0ad8*/ 	.word	0x00003390
        /*0adc*/ 	.word	0x000000ff
        /*0ae0*/ 	.word	0x00000000
        /*0ae4*/ 	.short	0x010a
        /*0ae6*/ 	.byte	0x04
	.zero		1


	//   ....[156]....
        /*0ae8*/ 	.word	0x00003420
        /*0aec*/ 	.word	0x000000ff
        /*0af0*/ 	.word	0x00000000
        /*0af4*/ 	.short	0x010a
        /*0af6*/ 	.byte	0x04
	.zero		1


	//   ....[157]....
        /*0af8*/ 	.word	0x000034b0
        /*0afc*/ 	.word	0x000000ff
        /*0b00*/ 	.word	0x00000000
        /*0b04*/ 	.short	0x010a
        /*0b06*/ 	.byte	0x04
	.zero		1


	//   ....[158]....
        /*0b08*/ 	.word	0x00003540
        /*0b0c*/ 	.word	0x000000ff
        /*0b10*/ 	.word	0x00000000
        /*0b14*/ 	.short	0x010a
        /*0b16*/ 	.byte	0x04
	.zero		1


	//   ....[159]....
        /*0b18*/ 	.word	0x000035d0
        /*0b1c*/ 	.word	0x000000ff
        /*0b20*/ 	.word	0x00000000
        /*0b24*/ 	.short	0x010a
        /*0b26*/ 	.byte	0x04
	.zero		1


	//   ....[160]....
        /*0b28*/ 	.word	0x00003660
        /*0b2c*/ 	.word	0x000000ff
        /*0b30*/ 	.word	0x00000000
        /*0b34*/ 	.short	0x010a
        /*0b36*/ 	.byte	0x04
	.zero		1


	//   ....[161]....
        /*0b38*/ 	.word	0x000036f0
        /*0b3c*/ 	.word	0x000000ff
        /*0b40*/ 	.word	0x00000000
        /*0b44*/ 	.short	0x010a
        /*0b46*/ 	.byte	0x04
	.zero		1


	//   ....[162]....
        /*0b48*/ 	.word	0x00003780
        /*0b4c*/ 	.word	0x000000ff
        /*0b50*/ 	.word	0x00000000
        /*0b54*/ 	.short	0x010a
        /*0b56*/ 	.byte	0x04
	.zero		1


	//   ....[163]....
        /*0b58*/ 	.word	0x00003810
        /*0b5c*/ 	.word	0x000000ff
        /*0b60*/ 	.word	0x00000000
        /*0b64*/ 	.short	0x010a
        /*0b66*/ 	.byte	0x04
	.zero		1


	//   ....[164]....
        /*0b68*/ 	.word	0x000038a0
        /*0b6c*/ 	.word	0x000000ff
        /*0b70*/ 	.word	0x00000000
        /*0b74*/ 	.short	0x010a
        /*0b76*/ 	.byte	0x04
	.zero		1


	//   ....[165]....
        /*0b78*/ 	.word	0x00003930
        /*0b7c*/ 	.word	0x000000ff
        /*0b80*/ 	.word	0x00000000
        /*0b84*/ 	.short	0x010a
        /*0b86*/ 	.byte	0x04
	.zero		1


	//   ....[166]....
        /*0b88*/ 	.word	0x000039c0
        /*0b8c*/ 	.word	0x000000ff
        /*0b90*/ 	.word	0x00000000
        /*0b94*/ 	.short	0x010a
        /*0b96*/ 	.byte	0x04
	.zero		1


	//   ....[167]....
        /*0b98*/ 	.word	0x00003a50
        /*0b9c*/ 	.word	0x000000ff
        /*0ba0*/ 	.word	0x00000000
        /*0ba4*/ 	.short	0x010a
        /*0ba6*/ 	.byte	0x04
	.zero		1


	//   ....[168]....
        /*0ba8*/ 	.word	0x00003ae0
        /*0bac*/ 	.word	0x000000ff
        /*0bb0*/ 	.word	0x00000000
        /*0bb4*/ 	.short	0x010a
        /*0bb6*/ 	.byte	0x04
	.zero		1


	//   ....[169]....
        /*0bb8*/ 	.word	0x00003b70
        /*0bbc*/ 	.word	0x000000ff
        /*0bc0*/ 	.word	0x00000000
        /*0bc4*/ 	.short	0x010a
        /*0bc6*/ 	.byte	0x04
	.zero		1


	//   ....[170]....
        /*0bc8*/ 	.word	0x00003c00
        /*0bcc*/ 	.word	0x000000ff
        /*0bd0*/ 	.word	0x00000000
        /*0bd4*/ 	.short	0x010a
        /*0bd6*/ 	.byte	0x04
	.zero		1


	//   ....[171]....
        /*0bd8*/ 	.word	0x00003c90
        /*0bdc*/ 	.word	0x000000ff
        /*0be0*/ 	.word	0x00000000
        /*0be4*/ 	.short	0x010a
        /*0be6*/ 	.byte	0x04
	.zero		1


	//   ....[172]....
        /*0be8*/ 	.word	0x00003d20
        /*0bec*/ 	.word	0x000000ff
        /*0bf0*/ 	.word	0x00000000
        /*0bf4*/ 	.short	0x010a
        /*0bf6*/ 	.byte	0x04
	.zero		1


	//   ....[173]....
        /*0bf8*/ 	.word	0x00003db0
        /*0bfc*/ 	.word	0x000000ff
        /*0c00*/ 	.word	0x00000000
        /*0c04*/ 	.short	0x010a
        /*0c06*/ 	.byte	0x04
	.zero		1


	//   ....[174]....
        /*0c08*/ 	.word	0x00003e40
        /*0c0c*/ 	.word	0x000000ff
        /*0c10*/ 	.word	0x00000000
        /*0c14*/ 	.short	0x010a
        /*0c16*/ 	.byte	0x04
	.zero		1


	//   ....[175]....
        /*0c18*/ 	.word	0x00003ed0
        /*0c1c*/ 	.word	0x000000ff
        /*0c20*/ 	.word	0x00000000
        /*0c24*/ 	.short	0x010a
        /*0c26*/ 	.byte	0x04
	.zero		1


	//   ....[176]....
        /*0c28*/ 	.word	0x00003f60
        /*0c2c*/ 	.word	0x000000ff
        /*0c30*/ 	.word	0x00000000
        /*0c34*/ 	.short	0x010a
        /*0c36*/ 	.byte	0x04
	.zero		1


	//   ....[177]....
        /*0c38*/ 	.word	0x00003ff0
        /*0c3c*/ 	.word	0x000000ff
        /*0c40*/ 	.word	0x00000000
        /*0c44*/ 	.short	0x010a
        /*0c46*/ 	.byte	0x04
	.zero		1


	//   ....[178]....
        /*0c48*/ 	.word	0x00004080
        /*0c4c*/ 	.word	0x000000ff
        /*0c50*/ 	.word	0x00000000
        /*0c54*/ 	.short	0x010a
        /*0c56*/ 	.byte	0x04
	.zero		1


	//   ....[179]....
        /*0c58*/ 	.word	0x00004110
        /*0c5c*/ 	.word	0x000000ff
        /*0c60*/ 	.word	0x00000000
        /*0c64*/ 	.short	0x010a
        /*0c66*/ 	.byte	0x04
	.zero		1


	//   ....[180]....
        /*0c68*/ 	.word	0x000041a0
        /*0c6c*/ 	.word	0x000000ff
        /*0c70*/ 	.word	0x00000000
        /*0c74*/ 	.short	0x010a
        /*0c76*/ 	.byte	0x04
	.zero		1


	//   ....[181]....
        /*0c78*/ 	.word	0x00004230
        /*0c7c*/ 	.word	0x000000ff
        /*0c80*/ 	.word	0x00000000
        /*0c84*/ 	.short	0x010a
        /*0c86*/ 	.byte	0x04
	.zero		1


	//   ....[182]....
        /*0c88*/ 	.word	0x000042c0
        /*0c8c*/ 	.word	0x000000ff
        /*0c90*/ 	.word	0x00000000
        /*0c94*/ 	.short	0x010a
        /*0c96*/ 	.byte	0x04
	.zero		1


	//   ....[183]....
        /*0c98*/ 	.word	0x00004350
        /*0c9c*/ 	.word	0x000000ff
        /*0ca0*/ 	.word	0x00000000
        /*0ca4*/ 	.short	0x010a
        /*0ca6*/ 	.byte	0x04
	.zero		1


	//   ....[184]....
        /*0ca8*/ 	.word	0x000043e0
        /*0cac*/ 	.word	0x000000ff
        /*0cb0*/ 	.word	0x00000000
        /*0cb4*/ 	.short	0x010a
        /*0cb6*/ 	.byte	0x04
	.zero		1


	//   ....[185]....
        /*0cb8*/ 	.word	0x00004470
        /*0cbc*/ 	.word	0x000000ff
        /*0cc0*/ 	.word	0x00000000
        /*0cc4*/ 	.short	0x010a
        /*0cc6*/ 	.byte	0x04
	.zero		1


	//   ....[186]....
        /*0cc8*/ 	.word	0x00004500
        /*0ccc*/ 	.word	0x000000ff
        /*0cd0*/ 	.word	0x00000000
        /*0cd4*/ 	.short	0x010a
        /*0cd6*/ 	.byte	0x04
	.zero		1


	//   ....[187]....
        /*0cd8*/ 	.word	0x00004590
        /*0cdc*/ 	.word	0x000000ff
        /*0ce0*/ 	.word	0x00000000
        /*0ce4*/ 	.short	0x010a
        /*0ce6*/ 	.byte	0x04
	.zero		1


	//   ....[188]....
        /*0ce8*/ 	.word	0x00004620
        /*0cec*/ 	.word	0x000000ff
        /*0cf0*/ 	.word	0x00000000
        /*0cf4*/ 	.short	0x010a
        /*0cf6*/ 	.byte	0x04
	.zero		1


	//   ....[189]....
        /*0cf8*/ 	.word	0x000046b0
        /*0cfc*/ 	.word	0x000000ff
        /*0d00*/ 	.word	0x00000000
        /*0d04*/ 	.short	0x010a
        /*0d06*/ 	.byte	0x04
	.zero		1


	//   ....[190]....
        /*0d08*/ 	.word	0x00004740
        /*0d0c*/ 	.word	0x000000ff
        /*0d10*/ 	.word	0x00000000
        /*0d14*/ 	.short	0x010a
        /*0d16*/ 	.byte	0x04
	.zero		1


	//   ....[191]....
        /*0d18*/ 	.word	0x000047d0
        /*0d1c*/ 	.word	0x000000ff
        /*0d20*/ 	.word	0x00000000
        /*0d24*/ 	.short	0x010a
        /*0d26*/ 	.byte	0x04
	.zero		1


	//   ....[192]....
        /*0d28*/ 	.word	0x00004860
        /*0d2c*/ 	.word	0x000000ff
        /*0d30*/ 	.word	0x00000000
        /*0d34*/ 	.short	0x010a
        /*0d36*/ 	.byte	0x04
	.zero		1


	//   ....[193]....
        /*0d38*/ 	.word	0x00004900
        /*0d3c*/ 	.word	0x00000000
        /*0d40*/ 	.word	0x00000000
        /*0d44*/ 	.short	0x010a
        /*0d46*/ 	.byte	0xff
	.zero		1


	//   ....[194]....
        /*0d48*/ 	.word	0x00004a30
        /*0d4c*/ 	.word	0x00000000
        /*0d50*/ 	.word	0x000003f0
        /*0d54*/ 	.short	0x010a
        /*0d56*/ 	.byte	0xff
	.zero		1


	//   ....[195]....
        /*0d58*/ 	.word	0x00004aa0
        /*0d5c*/ 	.word	0x00000004
        /*0d60*/ 	.word	0x00000000
        /*0d64*/ 	.short	0x0101
        /*0d66*/ 	.byte	0xff
	.zero		1


	//   ....[196]....
        /*0d68*/ 	.word	0x00004ac0
        /*0d6c*/ 	.word	0x000000ff
        /*0d70*/ 	.word	0x000003a0
        /*0d74*/ 	.short	0x010a
        /*0d76*/ 	.byte	0x05
	.zero		1


	//   ....[197]....
        /*0d78*/ 	.word	0x00004be0
        /*0d7c*/ 	.word	0x00000000
        /*0d80*/ 	.word	0x00000390
        /*0d84*/ 	.short	0x010a
        /*0d86*/ 	.byte	0xff
	.zero		1


	//   ....[198]....
        /*0d88*/ 	.word	0x00004ce0
        /*0d8c*/ 	.word	0x00000000
        /*0d90*/ 	.word	0x00000000
        /*0d94*/ 	.short	0x0101
        /*0d96*/ 	.byte	0xff
	.zero		1


	//   ....[199]....
        /*0d98*/ 	.word	0x00004d70
        /*0d9c*/ 	.word	0x000000ff
        /*0da0*/ 	.word	0x000003a0
        /*0da4*/ 	.short	0x0106
        /*0da6*/ 	.byte	0x05
	.zero		1


	//   ....[200]....
        /*0da8*/ 	.word	0x00004d90
        /*0dac*/ 	.word	0x000000ff
        /*0db0*/ 	.word	0x000003a0
        /*0db4*/ 	.short	0x010a
        /*0db6*/ 	.byte	0x05
	.zero		1


	//   ....[201]....
        /*0db8*/ 	.word	0x00004e20
        /*0dbc*/ 	.word	0x000000ff
        /*0dc0*/ 	.word	0x000003a0
        /*0dc4*/ 	.short	0x0106
        /*0dc6*/ 	.byte	0x04
	.zero		1


	//   ....[202]....
        /*0dc8*/ 	.word	0x00004e60
        /*0dcc*/ 	.word	0x00000000
        /*0dd0*/ 	.word	0x000003a0
        /*0dd4*/ 	.short	0x010a
        /*0dd6*/ 	.byte	0xff
	.zero		1


	//   ....[203]....
        /*0dd8*/ 	.word	0x000050a0
        /*0ddc*/ 	.word	0x000000ff
        /*0de0*/ 	.word	0x00000008
        /*0de4*/ 	.short	0x010a
        /*0de6*/ 	.byte	0x06
	.zero		1


	//   ....[204]....
        /*0de8*/ 	.word	0x000050c0
        /*0dec*/ 	.word	0x000000ff
        /*0df0*/ 	.word	0x00000008
        /*0df4*/ 	.short	0x010a
        /*0df6*/ 	.byte	0x06
	.zero		1


	//   ....[205]....
        /*0df8*/ 	.word	0x00005250
        /*0dfc*/ 	.word	0x000000ff
        /*0e00*/ 	.word	0x00000008
        /*0e04*/ 	.short	0x010a
        /*0e06*/ 	.byte	0x06
	.zero		1


	//   ....[206]....
        /*0e08*/ 	.word	0x00005270
        /*0e0c*/ 	.word	0x000000ff
        /*0e10*/ 	.word	0x00000008
        /*0e14*/ 	.short	0x010a
        /*0e16*/ 	.byte	0x06
	.zero		1


	//   ....[207]....
        /*0e18*/ 	.word	0x00005330
        /*0e1c*/ 	.word	0x000000ff
        /*0e20*/ 	.word	0x00000000
        /*0e24*/ 	.short	0x0101
        /*0e26*/ 	.byte	0x07
	.zero		1


	//   ....[208]....
        /*0e28*/ 	.word	0x00005610
        /*0e2c*/ 	.word	0x00000000
        /*0e30*/ 	.word	0x00000390
        /*0e34*/ 	.short	0x010a
        /*0e36*/ 	.byte	0xff
	.zero		1


	//   ....[209]....
        /*0e38*/ 	.word	0x000056d0
        /*0e3c*/ 	.word	0x00000000
        /*0e40*/ 	.word	0x00000000
        /*0e44*/ 	.short	0x0101
        /*0e46*/ 	.byte	0xff
	.zero		1


	//   ....[210]....
        /*0e48*/ 	.word	0x00005780
        /*0e4c*/ 	.word	0x000000ff
        /*0e50*/ 	.word	0x00000000
        /*0e54*/ 	.short	0x010a
        /*0e56*/ 	.byte	0x06
	.zero		1


	//   ....[211]....
        /*0e58*/ 	.word	0x00005790
        /*0e5c*/ 	.word	0x000000ff
        /*0e60*/ 	.word	0x000003d0
        /*0e64*/ 	.short	0x010a
        /*0e66*/ 	.byte	0x0b
	.zero		1


	//   ....[212]....
        /*0e68*/ 	.word	0x00005850
        /*0e6c*/ 	.word	0x000000ff
        /*0e70*/ 	.word	0x00000000
        /*0e74*/ 	.short	0x010a
        /*0e76*/ 	.byte	0x09
	.zero		1


	//   ....[213]....
        /*0e78*/ 	.word	0x00005990
        /*0e7c*/ 	.word	0x000000ff
        /*0e80*/ 	.word	0x00000000
        /*0e84*/ 	.short	0x010a
        /*0e86*/ 	.byte	0x06
	.zero		1


	//   ....[214]....
        /*0e88*/ 	.word	0x00005b90
        /*0e8c*/ 	.word	0x000000ff
        /*0e90*/ 	.word	0x00000000
        /*0e94*/ 	.short	0x010a
        /*0e96*/ 	.byte	0x07
	.zero		1


	//   ....[215]....
        /*0e98*/ 	.word	0x00005c20
        /*0e9c*/ 	.word	0x000000ff
        /*0ea0*/ 	.word	0x00000000
        /*0ea4*/ 	.short	0x010a
        /*0ea6*/ 	.byte	0x07
	.zero		1


	//   ....[216]....
        /*0ea8*/ 	.word	0x00005cb0
        /*0eac*/ 	.word	0x000000ff
        /*0eb0*/ 	.word	0x00000000
        /*0eb4*/ 	.short	0x010a
        /*0eb6*/ 	.byte	0x07
	.zero		1


	//   ....[217]....
        /*0eb8*/ 	.word	0x00005d50
        /*0ebc*/ 	.word	0x00000000
        /*0ec0*/ 	.word	0x00000000
        /*0ec4*/ 	.short	0x010a
        /*0ec6*/ 	.byte	0xff
	.zero		1


	//   ....[218]....
        /*0ec8*/ 	.word	0x00005d90
        /*0ecc*/ 	.word	0x00000000
        /*0ed0*/ 	.word	0x00000000
        /*0ed4*/ 	.short	0x010a
        /*0ed6*/ 	.byte	0xff
	.zero		1


	//   ....[219]....
        /*0ed8*/ 	.word	0x00005e00
        /*0edc*/ 	.word	0x000000ff
        /*0ee0*/ 	.word	0x00000000
        /*0ee4*/ 	.short	0x0101
        /*0ee6*/ 	.byte	0x05
	.zero		1


	//   ....[220]....
        /*0ee8*/ 	.word	0x00005e40
        /*0eec*/ 	.word	0x000000ff
        /*0ef0*/ 	.word	0x00000410
        /*0ef4*/ 	.short	0x010a
        /*0ef6*/ 	.byte	0x08
	.zero		1


	//   ....[221]....
        /*0ef8*/ 	.word	0x00005e90
        /*0efc*/ 	.word	0x000000ff
        /*0f00*/ 	.word	0x00000000
        /*0f04*/ 	.short	0x0101
        /*0f06*/ 	.byte	0x05
	.zero		1


	//   ....[222]....
        /*0f08*/ 	.word	0x000062e0
        /*0f0c*/ 	.word	0x00000000
        /*0f10*/ 	.word	0x00000390
        /*0f14*/ 	.short	0x010a
        /*0f16*/ 	.byte	0xff
	.zero		1


	//   ....[223]....
        /*0f18*/ 	.word	0x000063a0
        /*0f1c*/ 	.word	0x00000000
        /*0f20*/ 	.word	0x00000000
        /*0f24*/ 	.short	0x0101
        /*0f26*/ 	.byte	0xff
	.zero		1


	//   ....[224]....
        /*0f28*/ 	.word	0x000066c0
        /*0f2c*/ 	.word	0x000000ff
        /*0f30*/ 	.word	0x00000388
        /*0f34*/ 	.short	0x010a
        /*0f36*/ 	.byte	0x07
	.zero		1


	//   ....[225]....
        /*0f38*/ 	.word	0x000068b0
        /*0f3c*/ 	.word	0x000000ff
        /*0f40*/ 	.word	0x00000360
        /*0f44*/ 	.short	0x010a
        /*0f46*/ 	.byte	0x07
	.zero		1


	//   ....[226]....
        /*0f48*/ 	.word	0x00006aa0
        /*0f4c*/ 	.word	0x000000ff
        /*0f50*/ 	.word	0x00000340
        /*0f54*/ 	.short	0x010b
        /*0f56*/ 	.byte	0x07
	.zero		1


	//   ....[227]....
        /*0f58*/ 	.word	0x00006ab0
        /*0f5c*/ 	.word	0x000000ff
        /*0f60*/ 	.word	0x00000000
        /*0f64*/ 	.short	0x0101
        /*0f66*/ 	.byte	0x0e
	.zero		1


	//   ....[228]....
        /*0f68*/ 	.word	0x00006ad0
        /*0f6c*/ 	.word	0x000000ff
        /*0f70*/ 	.word	0x00000368
        /*0f74*/ 	.short	0x010a
        /*0f76*/ 	.byte	0x07
	.zero		1


	//   ....[229]....
        /*0f78*/ 	.word	0x00006c80
        /*0f7c*/ 	.word	0x000000ff
        /*0f80*/ 	.word	0x00000348
        /*0f84*/ 	.short	0x010b
        /*0f86*/ 	.byte	0x07
	.zero		1


	//   ....[230]....
        /*0f88*/ 	.word	0x00006c90
        /*0f8c*/ 	.word	0x000000ff
        /*0f90*/ 	.word	0x00000000
        /*0f94*/ 	.short	0x0101
        /*0f96*/ 	.byte	0x0e
	.zero		1


	//   ....[231]....
        /*0f98*/ 	.word	0x00006ca0
        /*0f9c*/ 	.word	0x000000ff
        /*0fa0*/ 	.word	0x00000370
        /*0fa4*/ 	.short	0x010a
        /*0fa6*/ 	.byte	0x07
	.zero		1


	//   ....[232]....
        /*0fa8*/ 	.word	0x00006ed0
        /*0fac*/ 	.word	0x000000ff
        /*0fb0*/ 	.word	0x00000350
        /*0fb4*/ 	.short	0x010b
        /*0fb6*/ 	.byte	0x07
	.zero		1


	//   ....[233]....
        /*0fb8*/ 	.word	0x00006f40
        /*0fbc*/ 	.word	0x000000ff
        /*0fc0*/ 	.word	0x00000000
        /*0fc4*/ 	.short	0x0101
        /*0fc6*/ 	.byte	0x0e
	.zero		1


	//   ....[234]....
        /*0fc8*/ 	.word	0x00006f80
        /*0fcc*/ 	.word	0x000000ff
        /*0fd0*/ 	.word	0x00000378
        /*0fd4*/ 	.short	0x010a
        /*0fd6*/ 	.byte	0x07
	.zero		1


	//   ....[235]....
        /*0fd8*/ 	.word	0x000071b0
        /*0fdc*/ 	.word	0x000000ff
        /*0fe0*/ 	.word	0x00000358
        /*0fe4*/ 	.short	0x010b
        /*0fe6*/ 	.byte	0x07
	.zero		1


	//   ....[236]....
        /*0fe8*/ 	.word	0x000071d0
        /*0fec*/ 	.word	0x000000ff
        /*0ff0*/ 	.word	0x00000000
        /*0ff4*/ 	.short	0x0101
        /*0ff6*/ 	.byte	0x0d
	.zero		1


	//   ....[237]....
        /*0ff8*/ 	.word	0x00007200
        /*0ffc*/ 	.word	0x000000ff
        /*1000*/ 	.word	0x00000360
        /*1004*/ 	.short	0x010a
        /*1006*/ 	.byte	0x07
	.zero		1


	//   ....[238]....
        /*1008*/ 	.word	0x00007220
        /*100c*/ 	.word	0x000000ff
        /*1010*/ 	.word	0x00000368
        /*1014*/ 	.short	0x010a
        /*1016*/ 	.byte	0x07
	.zero		1


	//   ....[239]....
        /*1018*/ 	.word	0x00007240
        /*101c*/ 	.word	0x000000ff
        /*1020*/ 	.word	0x00000370
        /*1024*/ 	.short	0x010a
        /*1026*/ 	.byte	0x07
	.zero		1


	//   ....[240]....
        /*1028*/ 	.word	0x00007280
        /*102c*/ 	.word	0x00000000
        /*1030*/ 	.word	0x00000378
        /*1034*/ 	.short	0x010a
        /*1036*/ 	.byte	0xff
	.zero		1


	//   ....[241]....
        /*1038*/ 	.word	0x000075d0
        /*103c*/ 	.word	0x00000000
        /*1040*/ 	.word	0x00000390
        /*1044*/ 	.short	0x010a
        /*1046*/ 	.byte	0xff
	.zero		1


	//   ....[242]....
        /*1048*/ 	.word	0x000076e0
        /*104c*/ 	.word	0x00000000
        /*1050*/ 	.word	0x00000000
        /*1054*/ 	.short	0x0101
        /*1056*/ 	.byte	0xff
	.zero		1


	//   ....[243]....
        /*1058*/ 	.word	0x00008100
        /*105c*/ 	.word	0x000000ff
        /*1060*/ 	.word	0x00000340
        /*1064*/ 	.short	0x010a
        /*1066*/ 	.byte	0x30
	.zero		1


	//   ....[244]....
        /*1068*/ 	.word	0x00008140
        /*106c*/ 	.word	0x0000004a
        /*1070*/ 	.word	0x000003b0
        /*1074*/ 	.short	0x010a
        /*1076*/ 	.byte	0xff
	.zero		1


	//   ....[245]....
        /*1078*/ 	.word	0x00008250
        /*107c*/ 	.word	0x000000ff
        /*1080*/ 	.word	0x00000340
        /*1084*/ 	.short	0x010a
        /*1086*/ 	.byte	0x30
	.zero		1


	//   ....[246]....
        /*1088*/ 	.word	0x00008320
        /*108c*/ 	.word	0x0000004a
        /*1090*/ 	.word	0x000003b0
        /*1094*/ 	.short	0x010a
        /*1096*/ 	.byte	0xff
	.zero		1


	//   ....[247]....
        /*1098*/ 	.word	0x00008ad0
        /*109c*/ 	.word	0x00000000
        /*10a0*/ 	.word	0x00000000
        /*10a4*/ 	.short	0x0101
        /*10a6*/ 	.byte	0xff
	.zero		1


	//   ....[248]....
        /*10a8*/ 	.word	0x00008ae0
        /*10ac*/ 	.word	0x00000003
        /*10b0*/ 	.word	0x00000340
        /*10b4*/ 	.short	0x010a
        /*10b6*/ 	.byte	0xff
	.zero		1


	//   ....[249]....
        /*10b8*/ 	.word	0x00008ba0
        /*10bc*/ 	.word	0x00000003
        /*10c0*/ 	.word	0x00000340
        /*10c4*/ 	.short	0x010a
        /*10c6*/ 	.byte	0xff
	.zero		1


	//   ....[250]....
        /*10c8*/ 	.word	0x00009390
        /*10cc*/ 	.word	0x00000052
        /*10d0*/ 	.word	0x00000000
        /*10d4*/ 	.short	0x0101
        /*10d6*/ 	.byte	0xff
	.zero		1


	//   ....[251]....
        /*10d8*/ 	.word	0x000093b0
        /*10dc*/ 	.word	0x00000053
        /*10e0*/ 	.word	0x00000340
        /*10e4*/ 	.short	0x010a
        /*10e6*/ 	.byte	0xff
	.zero		1


	//   ....[252]....
        /*10e8*/ 	.word	0x00009460
        /*10ec*/ 	.word	0x00000053
        /*10f0*/ 	.word	0x00000340
        /*10f4*/ 	.short	0x010a
        /*10f6*/ 	.byte	0xff
	.zero		1


	//   ....[253]....
        /*10f8*/ 	.word	0x00009c50
        /*10fc*/ 	.word	0x00000052
        /*1100*/ 	.word	0x00000000
        /*1104*/ 	.short	0x0101
        /*1106*/ 	.byte	0xff
	.zero		1


	//   ....[254]....
        /*1108*/ 	.word	0x00009c70
        /*110c*/ 	.word	0x00000058
        /*1110*/ 	.word	0x00000340
        /*1114*/ 	.short	0x010a
        /*1116*/ 	.byte	0xff
	.zero		1


	//   ....[255]....
        /*1118*/ 	.word	0x00009d20
        /*111c*/ 	.word	0x00000058
        /*1120*/ 	.word	0x00000340
        /*1124*/ 	.short	0x010a
        /*1126*/ 	.byte	0xff
	.zero		1


	//   ....[0]....
        /*1128*/ 	.word	0x00009fd0
        /*112c*/ 	.word	0x0000004a
        /*1130*/ 	.word	0x00000000
        /*1134*/ 	.short	0x0101
        /*1136*/ 	.byte	0xff
	.zero		1


	//   ....[1]....
        /*1138*/ 	.word	0x0000a560
        /*113c*/ 	.word	0x00000002
        /*1140*/ 	.word	0x00000000
        /*1144*/ 	.short	0x0101
        /*1146*/ 	.byte	0xff
	.zero		1


	//   ....[2]....
        /*1148*/ 	.word	0x0000a7d0
        /*114c*/ 	.word	0x000000ff
        /*1150*/ 	.word	0x00000000
        /*1154*/ 	.short	0x0101
        /*1156*/ 	.byte	0x04
	.zero		1


	//   ....[3]....
        /*1158*/ 	.word	0x0000a7f0
        /*115c*/ 	.word	0x00000003
        /*1160*/ 	.word	0x00000400
        /*1164*/ 	.short	0x010a
        /*1166*/ 	.byte	0xff
	.zero		1


	//   ....[4]....
        /*1168*/ 	.word	0x0000a850
        /*116c*/ 	.word	0x00000002
        /*1170*/ 	.word	0x000001a0
        /*1174*/ 	.short	0x010a
        /*1176*/ 	.byte	0xff
	.zero		1


	//   ....[5]....
        /*1178*/ 	.word	0x0000a8b0
        /*117c*/ 	.word	0x00000002
        /*1180*/ 	.word	0x000001a0
        /*1184*/ 	.short	0x010a
        /*1186*/ 	.byte	0xff
	.zero		1


	//   ....[6]....
        /*1188*/ 	.word	0x0000a900
        /*118c*/ 	.word	0x00000002
        /*1190*/ 	.word	0x00000390
        /*1194*/ 	.short	0x010a
        /*1196*/ 	.byte	0xff
	.zero		1


	//   ....[7]....
        /*1198*/ 	.word	0x0000a960
        /*119c*/ 	.word	0x00000000
        /*11a0*/ 	.word	0x00000000
        /*11a4*/ 	.short	0x010a
        /*11a6*/ 	.byte	0xff
	.zero		1


	//   ....[8]....
        /*11a8*/ 	.word	0x0000a9c0
        /*11ac*/ 	.word	0x00000000
        /*11b0*/ 	.word	0x00000000
        /*11b4*/ 	.short	0x010a
        /*11b6*/ 	.byte	0xff
	.zero		1


	//   ....[9]....
        /*11b8*/ 	.word	0x0000aa20
        /*11bc*/ 	.word	0x00000000
        /*11c0*/ 	.word	0x00000000
        /*11c4*/ 	.short	0x010a
        /*11c6*/ 	.byte	0xff
	.zero		1


	//   ....[10]....
        /*11c8*/ 	.word	0x0000aa80
        /*11cc*/ 	.word	0x00000000
        /*11d0*/ 	.word	0x00000000
        /*11d4*/ 	.short	0x010a
        /*11d6*/ 	.byte	0xff
	.zero		1


	//   ....[11]....
        /*11d8*/ 	.word	0x0000aae0
        /*11dc*/ 	.word	0x00000000
        /*11e0*/ 	.word	0x00000000
        /*11e4*/ 	.short	0x010a
        /*11e6*/ 	.byte	0xff
	.zero		1


	//   ....[12]....
        /*11e8*/ 	.word	0x0000ab40
        /*11ec*/ 	.word	0x00000000
        /*11f0*/ 	.word	0x00000000
        /*11f4*/ 	.short	0x010a
        /*11f6*/ 	.byte	0xff
	.zero		1


	//   ....[13]....
        /*11f8*/ 	.word	0x0000aba0
        /*11fc*/ 	.word	0x00000000
        /*1200*/ 	.word	0x00000000
        /*1204*/ 	.short	0x010a
        /*1206*/ 	.byte	0xff
	.zero		1


	//   ....[14]....
        /*1208*/ 	.word	0x0000ac00
        /*120c*/ 	.word	0x00000000
        /*1210*/ 	.word	0x00000000
        /*1214*/ 	.short	0x010a
        /*1216*/ 	.byte	0xff
	.zero		1


	//   ....[15]....
        /*1218*/ 	.word	0x0000ac60
        /*121c*/ 	.word	0x00000000
        /*1220*/ 	.word	0x00000000
        /*1224*/ 	.short	0x010a
        /*1226*/ 	.byte	0xff
	.zero		1


	//   ....[16]....
        /*1228*/ 	.word	0x0000acc0
        /*122c*/ 	.word	0x00000000
        /*1230*/ 	.word	0x00000000
        /*1234*/ 	.short	0x010a
        /*1236*/ 	.byte	0xff
	.zero		1


	//   ....[17]....
        /*1238*/ 	.word	0x0000ad20
        /*123c*/ 	.word	0x00000000
        /*1240*/ 	.word	0x00000000
        /*1244*/ 	.short	0x010a
        /*1246*/ 	.byte	0xff
	.zero		1


	//   ....[18]....
        /*1248*/ 	.word	0x0000ad80
        /*124c*/ 	.word	0x00000000
        /*1250*/ 	.word	0x00000000
        /*1254*/ 	.short	0x010a
        /*1256*/ 	.byte	0xff
	.zero		1


	//   ....[19]....
        /*1258*/ 	.word	0x0000ade0
        /*125c*/ 	.word	0x00000000
        /*1260*/ 	.word	0x00000000
        /*1264*/ 	.short	0x010a
        /*1266*/ 	.byte	0xff
	.zero		1


	//   ....[20]....
        /*1268*/ 	.word	0x0000ae40
        /*126c*/ 	.word	0x00000000
        /*1270*/ 	.word	0x00000000
        /*1274*/ 	.short	0x010a
        /*1276*/ 	.byte	0xff
	.zero		1


	//   ....[21]....
        /*1278*/ 	.word	0x0000aea0
        /*127c*/ 	.word	0x00000000
        /*1280*/ 	.word	0x00000000
        /*1284*/ 	.short	0x010a
        /*1286*/ 	.byte	0xff
	.zero		1


	//   ....[22]....
        /*1288*/ 	.word	0x0000af00
        /*128c*/ 	.word	0x00000000
        /*1290*/ 	.word	0x00000000
        /*1294*/ 	.short	0x010a
        /*1296*/ 	.byte	0xff
	.zero		1


	//   ....[23]....
        /*1298*/ 	.word	0x0000af60
        /*129c*/ 	.word	0x00000000
        /*12a0*/ 	.word	0x00000000
        /*12a4*/ 	.short	0x010a
        /*12a6*/ 	.byte	0xff
	.zero		1


	//   ....[24]....
        /*12a8*/ 	.word	0x0000afc0
        /*12ac*/ 	.word	0x00000000
        /*12b0*/ 	.word	0x00000000
        /*12b4*/ 	.short	0x010a
        /*12b6*/ 	.byte	0xff
	.zero		1


	//   ....[25]....
        /*12b8*/ 	.word	0x0000b020
        /*12bc*/ 	.word	0x00000000
        /*12c0*/ 	.word	0x00000000
        /*12c4*/ 	.short	0x010a
        /*12c6*/ 	.byte	0xff
	.zero		1


	//   ....[26]....
        /*12c8*/ 	.word	0x0000b080
        /*12cc*/ 	.word	0x00000000
        /*12d0*/ 	.word	0x00000000
        /*12d4*/ 	.short	0x010a
        /*12d6*/ 	.byte	0xff
	.zero		1


	//   ....[27]....
        /*12d8*/ 	.word	0x0000b0e0
        /*12dc*/ 	.word	0x00000000
        /*12e0*/ 	.word	0x00000000
        /*12e4*/ 	.short	0x010a
        /*12e6*/ 	.byte	0xff
	.zero		1


	//   ....[28]....
        /*12e8*/ 	.word	0x0000b140
        /*12ec*/ 	.word	0x00000000
        /*12f0*/ 	.word	0x00000000
        /*12f4*/ 	.short	0x010a
        /*12f6*/ 	.byte	0xff
	.zero		1


	//   ....[29]....
        /*12f8*/ 	.word	0x0000b1a0
        /*12fc*/ 	.word	0x00000000
        /*1300*/ 	.word	0x00000000
        /*1304*/ 	.short	0x010a
        /*1306*/ 	.byte	0xff
	.zero		1


	//   ....[30]....
        /*1308*/ 	.word	0x0000b200
        /*130c*/ 	.word	0x00000000
        /*1310*/ 	.word	0x00000000
        /*1314*/ 	.short	0x010a
        /*1316*/ 	.byte	0xff
	.zero		1


	//   ....[31]....
        /*1318*/ 	.word	0x0000b260
        /*131c*/ 	.word	0x00000000
        /*1320*/ 	.word	0x00000000
        /*1324*/ 	.short	0x010a
        /*1326*/ 	.byte	0xff
	.zero		1


	//   ....[32]....
        /*1328*/ 	.word	0x0000b2c0
        /*132c*/ 	.word	0x00000000
        /*1330*/ 	.word	0x00000000
        /*1334*/ 	.short	0x010a
        /*1336*/ 	.byte	0xff
	.zero		1


	//   ....[33]....
        /*1338*/ 	.word	0x0000b320
        /*133c*/ 	.word	0x00000000
        /*1340*/ 	.word	0x00000000
        /*1344*/ 	.short	0x010a
        /*1346*/ 	.byte	0xff
	.zero		1


	//   ....[34]....
        /*1348*/ 	.word	0x0000b380
        /*134c*/ 	.word	0x00000000
        /*1350*/ 	.word	0x00000000
        /*1354*/ 	.short	0x010a
        /*1356*/ 	.byte	0xff
	.zero		1


	//   ....[35]....
        /*1358*/ 	.word	0x0000b3e0
        /*135c*/ 	.word	0x00000000
        /*1360*/ 	.word	0x00000000
        /*1364*/ 	.short	0x010a
        /*1366*/ 	.byte	0xff
	.zero		1


	//   ....[36]....
        /*1368*/ 	.word	0x0000b440
        /*136c*/ 	.word	0x00000000
        /*1370*/ 	.word	0x00000000
        /*1374*/ 	.short	0x010a
        /*1376*/ 	.byte	0xff
	.zero		1


	//   ....[37]....
        /*1378*/ 	.word	0x0000b4a0
        /*137c*/ 	.word	0x00000000
        /*1380*/ 	.word	0x00000000
        /*1384*/ 	.short	0x010a
        /*1386*/ 	.byte	0xff
	.zero		1


	//   ....[38]....
        /*1388*/ 	.word	0x0000b500
        /*138c*/ 	.word	0x00000000
        /*1390*/ 	.word	0x00000000
        /*1394*/ 	.short	0x010a
        /*1396*/ 	.byte	0xff
	.zero		1


	//   ....[39]....
        /*1398*/ 	.word	0x0000b560
        /*139c*/ 	.word	0x00000000
        /*13a0*/ 	.word	0x00000000
        /*13a4*/ 	.short	0x010a
        /*13a6*/ 	.byte	0xff
	.zero		1


	//   ....[40]....
        /*13a8*/ 	.word	0x0000b5c0
        /*13ac*/ 	.word	0x00000000
        /*13b0*/ 	.word	0x00000000
        /*13b4*/ 	.short	0x010a
        /*13b6*/ 	.byte	0xff
	.zero		1


	//   ....[41]....
        /*13b8*/ 	.word	0x0000b620
        /*13bc*/ 	.word	0x00000000
        /*13c0*/ 	.word	0x00000000
        /*13c4*/ 	.short	0x010a
        /*13c6*/ 	.byte	0xff
	.zero		1


	//   ....[42]....
        /*13c8*/ 	.word	0x0000b680
        /*13cc*/ 	.word	0x00000000
        /*13d0*/ 	.word	0x00000000
        /*13d4*/ 	.short	0x010a
        /*13d6*/ 	.byte	0xff
	.zero		1


	//   ....[43]....
        /*13d8*/ 	.word	0x0000b6e0
        /*13dc*/ 	.word	0x00000000
        /*13e0*/ 	.word	0x00000000
        /*13e4*/ 	.short	0x010a
        /*13e6*/ 	.byte	0xff
	.zero		1


	//   ....[44]....
        /*13e8*/ 	.word	0x0000b740
        /*13ec*/ 	.word	0x00000000
        /*13f0*/ 	.word	0x00000000
        /*13f4*/ 	.short	0x010a
        /*13f6*/ 	.byte	0xff
	.zero		1


	//   ....[45]....
        /*13f8*/ 	.word	0x0000b7a0
        /*13fc*/ 	.word	0x00000000
        /*1400*/ 	.word	0x00000000
        /*1404*/ 	.short	0x010a
        /*1406*/ 	.byte	0xff
	.zero		1


	//   ....[46]....
        /*1408*/ 	.word	0x0000b800
        /*140c*/ 	.word	0x00000000
        /*1410*/ 	.word	0x00000000
        /*1414*/ 	.short	0x010a
        /*1416*/ 	.byte	0xff
	.zero		1


	//   ....[47]....
        /*1418*/ 	.word	0x0000b860
        /*141c*/ 	.word	0x00000000
        /*1420*/ 	.word	0x00000000
        /*1424*/ 	.short	0x010a
        /*1426*/ 	.byte	0xff
	.zero		1


	//   ....[48]....
        /*1428*/ 	.word	0x0000b8c0
        /*142c*/ 	.word	0x00000000
        /*1430*/ 	.word	0x00000000
        /*1434*/ 	.short	0x010a
        /*1436*/ 	.byte	0xff
	.zero		1


	//   ....[49]....
        /*1438*/ 	.word	0x0000b920
        /*143c*/ 	.word	0x00000000
        /*1440*/ 	.word	0x00000000
        /*1444*/ 	.short	0x010a
        /*1446*/ 	.byte	0xff
	.zero		1


	//   ....[50]....
        /*1448*/ 	.word	0x0000b980
        /*144c*/ 	.word	0x00000000
        /*1450*/ 	.word	0x00000000
        /*1454*/ 	.short	0x010a
        /*1456*/ 	.byte	0xff
	.zero		1


	//   ....[51]....
        /*1458*/ 	.word	0x0000b9e0
        /*145c*/ 	.word	0x00000000
        /*1460*/ 	.word	0x00000000
        /*1464*/ 	.short	0x010a
        /*1466*/ 	.byte	0xff
	.zero		1


	//   ....[52]....
        /*1468*/ 	.word	0x0000ba40
        /*146c*/ 	.word	0x00000000
        /*1470*/ 	.word	0x00000000
        /*1474*/ 	.short	0x010a
        /*1476*/ 	.byte	0xff
	.zero		1


	//   ....[53]....
        /*1478*/ 	.word	0x0000baa0
        /*147c*/ 	.word	0x00000000
        /*1480*/ 	.word	0x00000000
        /*1484*/ 	.short	0x010a
        /*1486*/ 	.byte	0xff
	.zero		1


	//   ....[54]....
        /*1488*/ 	.word	0x0000bb00
        /*148c*/ 	.word	0x00000000
        /*1490*/ 	.word	0x00000000
        /*1494*/ 	.short	0x010a
        /*1496*/ 	.byte	0xff
	.zero		1


	//   ....[55]....
        /*1498*/ 	.word	0x0000bb60
        /*149c*/ 	.word	0x00000000
        /*14a0*/ 	.word	0x00000000
        /*14a4*/ 	.short	0x010a
        /*14a6*/ 	.byte	0xff
	.zero		1


	//   ....[56]....
        /*14a8*/ 	.word	0x0000bbc0
        /*14ac*/ 	.word	0x00000000
        /*14b0*/ 	.word	0x00000000
        /*14b4*/ 	.short	0x010a
        /*14b6*/ 	.byte	0xff
	.zero		1


	//   ....[57]....
        /*14b8*/ 	.word	0x0000bc20
        /*14bc*/ 	.word	0x00000000
        /*14c0*/ 	.word	0x00000000
        /*14c4*/ 	.short	0x010a
        /*14c6*/ 	.byte	0xff
	.zero		1


	//   ....[58]....
        /*14c8*/ 	.word	0x0000bc70
        /*14cc*/ 	.word	0x00000000
        /*14d0*/ 	.word	0x000003f0
        /*14d4*/ 	.short	0x010a
        /*14d6*/ 	.byte	0xff
	.zero		1


	//   ....[59]....
        /*14d8*/ 	.word	0x0000bcd0
        /*14dc*/ 	.word	0x00000000
        /*14e0*/ 	.word	0x000003a0
        /*14e4*/ 	.short	0x010a
        /*14e6*/ 	.byte	0xff
	.zero		1


	//   ....[60]....
        /*14e8*/ 	.word	0x0000bd20
        /*14ec*/ 	.word	0x00000000
        /*14f0*/ 	.word	0x00000390
        /*14f4*/ 	.short	0x010a
        /*14f6*/ 	.byte	0xff
	.zero		1


	//   ....[61]....
        /*14f8*/ 	.word	0x0000bd80
        /*14fc*/ 	.word	0x00000000
        /*1500*/ 	.word	0x000003a0
        /*1504*/ 	.short	0x010a
        /*1506*/ 	.byte	0xff
	.zero		1


	//   ....[62]....
        /*1508*/ 	.word	0x0000bde0
        /*150c*/ 	.word	0x00000004
        /*1510*/ 	.word	0x00000008
        /*1514*/ 	.short	0x010a
        /*1516*/ 	.byte	0xff
	.zero		1


	//   ....[63]....
        /*1518*/ 	.word	0x0000bec0
        /*151c*/ 	.word	0x00000002
        /*1520*/ 	.word	0x00000008
        /*1524*/ 	.short	0x010a
        /*1526*/ 	.byte	0xff
	.zero		1


	//   ....[64]....
        /*1528*/ 	.word	0x0000bf10
        /*152c*/ 	.word	0x00000000
        /*1530*/ 	.word	0x00000390
        /*1534*/ 	.short	0x010a
        /*1536*/ 	.byte	0xff
	.zero		1


	//   ....[65]....
        /*1538*/ 	.word	0x0000bf70
        /*153c*/ 	.word	0x00000000
        /*1540*/ 	.word	0x000003d0
        /*1544*/ 	.short	0x010a
        /*1546*/ 	.byte	0xff
	.zero		1


	//   ....[66]....
        /*1548*/ 	.word	0x0000bfd0
        /*154c*/ 	.word	0x00000000
        /*1550*/ 	.word	0x00000000
        /*1554*/ 	.short	0x010a
        /*1556*/ 	.byte	0xff
	.zero		1


	//   ....[67]....
        /*1558*/ 	.word	0x0000c030
        /*155c*/ 	.word	0x00000000
        /*1560*/ 	.word	0x00000000
        /*1564*/ 	.short	0x010a
        /*1566*/ 	.byte	0xff
	.zero		1


	//   ....[68]....
        /*1568*/ 	.word	0x0000c090
        /*156c*/ 	.word	0x00000000
        /*1570*/ 	.word	0x00000000
        /*1574*/ 	.short	0x010a
        /*1576*/ 	.byte	0xff
	.zero		1


	//   ....[69]....
        /*1578*/ 	.word	0x0000c0f0
        /*157c*/ 	.word	0x00000000
        /*1580*/ 	.word	0x00000000
        /*1584*/ 	.short	0x010a
        /*1586*/ 	.byte	0xff
	.zero		1


	//   ....[70]....
        /*1588*/ 	.word	0x0000c150
        /*158c*/ 	.word	0x00000000
        /*1590*/ 	.word	0x00000410
        /*1594*/ 	.short	0x010a
        /*1596*/ 	.byte	0xff
	.zero		1


	//   ....[71]....
        /*1598*/ 	.word	0x0000c1a0
        /*159c*/ 	.word	0x00000000
        /*15a0*/ 	.word	0x00000390
        /*15a4*/ 	.short	0x010a
        /*15a6*/ 	.byte	0xff
	.zero		1


	//   ....[72]....
        /*15a8*/ 	.word	0x0000c200
        /*15ac*/ 	.word	0x00000000
        /*15b0*/ 	.word	0x00000388
        /*15b4*/ 	.short	0x010a
        /*15b6*/ 	.byte	0xff
	.zero		1


	//   ....[73]....
        /*15b8*/ 	.word	0x0000c260
        /*15bc*/ 	.word	0x00000003
        /*15c0*/ 	.word	0x00000360
        /*15c4*/ 	.short	0x010a
        /*15c6*/ 	.byte	0xff
	.zero		1


	//   ....[74]....
        /*15c8*/ 	.word	0x0000c2c0
        /*15cc*/ 	.word	0x00000003
        /*15d0*/ 	.word	0x00000368
        /*15d4*/ 	.short	0x010a
        /*15d6*/ 	.byte	0xff
	.zero		1


	//   ....[75]....
        /*15d8*/ 	.word	0x0000c320
        /*15dc*/ 	.word	0x00000003
        /*15e0*/ 	.word	0x00000370
        /*15e4*/ 	.short	0x010a
        /*15e6*/ 	.byte	0xff
	.zero		1


	//   ....[76]....
        /*15e8*/ 	.word	0x0000c380
        /*15ec*/ 	.word	0x00000003
        /*15f0*/ 	.word	0x00000378
        /*15f4*/ 	.short	0x010a
        /*15f6*/ 	.byte	0xff
	.zero		1


	//   ....[77]....
        /*15f8*/ 	.word	0x0000c3e0
        /*15fc*/ 	.word	0x00000000
        /*1600*/ 	.word	0x00000360
        /*1604*/ 	.short	0x010a
        /*1606*/ 	.byte	0xff
	.zero		1


	//   ....[78]....
        /*1608*/ 	.word	0x0000c440
        /*160c*/ 	.word	0x00000000
        /*1610*/ 	.word	0x00000368
        /*1614*/ 	.short	0x010a
        /*1616*/ 	.byte	0xff
	.zero		1


	//   ....[79]....
        /*1618*/ 	.word	0x0000c4a0
        /*161c*/ 	.word	0x00000000
        /*1620*/ 	.word	0x00000370
        /*1624*/ 	.short	0x010a
        /*1626*/ 	.byte	0xff
	.zero		1


	//   ....[80]....
        /*1628*/ 	.word	0x0000c4f0
        /*162c*/ 	.word	0x00000000
        /*1630*/ 	.word	0x00000390
        /*1634*/ 	.short	0x010a
        /*1636*/ 	.byte	0xff
	.zero		1


	//   ....[81]....
        /*1638*/ 	.word	0x0000c550
        /*163c*/ 	.word	0x00000000
        /*1640*/ 	.word	0x00000340
        /*1644*/ 	.short	0x010a
        /*1646*/ 	.byte	0xff
	.zero		1


	//   ....[82]....
        /*1648*/ 	.word	0x0000c5a0
        /*164c*/ 	.word	0x0000004a
        /*1650*/ 	.word	0x000003b0
        /*1654*/ 	.short	0x010a
        /*1656*/ 	.byte	0xff
	.zero		1


	//   ....[83]....
        /*1658*/ 	.word	0x0000c5f0
        /*165c*/ 	.word	0x00000003
        /*1660*/ 	.word	0x00000340
        /*1664*/ 	.short	0x010a
        /*1666*/ 	.byte	0xff
	.zero		1


	//   ....[84]....
        /*1668*/ 	.word	0x0000c640
        /*166c*/ 	.word	0x00000053
        /*1670*/ 	.word	0x00000340
        /*1674*/ 	.short	0x010a
        /*1676*/ 	.byte	0xff
	.zero		1


	//   ....[85]....
        /*1678*/ 	.word	0x0000c690
        /*167c*/ 	.word	0x00000058
        /*1680*/ 	.word	0x00000340
        /*1684*/ 	.short	0x010a
        /*1686*/ 	.byte	0xff
	.zero		1


	//----- nvinfo : EIATTR_NUM_MBARRIERS
	.align		4
.L_47:
        /*1688*/ 	.byte	0x03, 0x38
        /*168a*/ 	.short	0x0083


	//----- nvinfo : EIATTR_EXIT_INSTR_OFFSETS
	.align		4
        /*168c*/ 	.byte	0x04, 0x1c
        /*168e*/ 	.short	(.L_49 - .L_48)


	//   ....[0]....
.L_48:
        /*1690*/ 	.word	0x00004930


	//   ....[1]....
        /*1694*/ 	.word	0x00004e30


	//   ....[2]....
        /*1698*/ 	.word	0x00004e90


	//   ....[3]....
        /*169c*/ 	.word	0x000060c0


	//   ....[4]....
        /*16a0*/ 	.word	0x000072b0


	//   ....[5]....
        /*16a4*/ 	.word	0x000072f0


	//   ....[6]....
        /*16a8*/ 	.word	0x0000a6c0


	//   ....[7]....
        /*16ac*/ 	.word	0x0000a740


	//   ....[8]....
        /*16b0*/ 	.word	0x0000a770


	//   ....[9]....
        /*16b4*/ 	.word	0x0000a7e0


	//----- nvinfo : EIATTR_MAX_THREADS
	.align		4
.L_49:
        /*16b8*/ 	.byte	0x04, 0x05
        /*16ba*/ 	.short	(.L_51 - .L_50)
.L_50:
        /*16bc*/ 	.word	0x00000100
        /*16c0*/ 	.word	0x00000001
        /*16c4*/ 	.word	0x00000001


	//----- nvinfo : EIATTR_CRS_STACK_SIZE
	.align		4
.L_51:
        /*16c8*/ 	.byte	0x04, 0x1e
        /*16ca*/ 	.short	(.L_53 - .L_52)
.L_52:
        /*16cc*/ 	.word	0x00000000


	//----- nvinfo : EIATTR_CBANK_PARAM_SIZE
	.align		4
.L_53:
        /*16d0*/ 	.byte	0x03, 0x19
        /*16d2*/ 	.short	0x0800


	//----- nvinfo : EIATTR_PARAM_CBANK
	.align		4
        /*16d4*/ 	.byte	0x04, 0x0a
        /*16d6*/ 	.short	(.L_55 - .L_54)
	.align		4
.L_54:
        /*16d8*/ 	.word	index@(.nv.constant0._ZN7cutlass13device_kernelINS_4gemm6kernel13GemmUniversalIN4cute5tupleIJiiiiEEENS1_10collective13CollectiveMmaINS1_35MainloopSm100TmaUmmaWarpSpecializedILi52ELi2ELi4ENS5_IJNS4_1CILi2EEENSA_ILi1EEESC_EEEEENS5_IJNSA_ILi128EEESF_NSA_ILi16EEEEEENS_6half_tENS5_IJlSC_lEEESI_SJ_NS4_8TiledMMAINS4_8MMA_AtomIJNS4_26SM100_MMA_F16BF16_2x1SM_SSISI_SI_fLi128ELi128ELNS4_4UMMA5MajorE0ELSO_0ELNSN_7ScaleInE0ELSP_0EEEEEENS4_6LayoutINS5_IJSC_SC_SC_EEENS5_IJNSA_ILi0EEESU_SU_EEEEENS5_IJNS4_10UnderscoreESX_SX_EEEEENS4_18SM100_TMA_2SM_LOADENS4_14ComposedLayoutINS4_7SwizzleILi1ELi4ELi3EEENS4_18smem_ptr_flag_bitsILi16EEENSS_INS5_IJNSA_ILi8EEESG_EEENS5_IJSG_SC_EEEEEEEvNS4_8identityES10_S1A_vS1B_EENS_8epilogue10collective18CollectiveEpilogueINS1D_23Sm100TmaWarpSpecializedILi4ELi2ELi16ELb1ELb0EEEJNS5_IJNSA_ILi64EEESF_SG_EEENS5_IJNSS_IS1I_SC_EENSS_INS5_IJSG_SB_EEENS5_IJSC_S1I_EEEEEEEESI_SJ_SI_SJ_NS1D_6fusion15FusionCallbacksIS1H_NS1P_17LinearCombinationISI_fSI_fLNS_15FloatRoundStyleE2EEES1J_S1O_JEEENS4_5SM1004TMEM4LOAD26SM100_TMEM_LOAD_32dp32b16xENS4_13SM90_TMA_LOADES1A_NS4_39AutoVectorizingCopyWithAssumedAlignmentILi128EEENS4_14SM90_TMA_STOREES1A_S21_S21_EEEvvEEEEvNT_6ParamsE)
        /*16dc*/ 	.short	0x0380
        /*16de*/ 	.short	0x0800


	//----- nvinfo : EIATTR_SW_WAR
	.align		4
.L_55:
        /*16e0*/ 	.byte	0x04, 0x36
        /*16e2*/ 	.short	(.L_57 - .L_56)
.L_56:
        /*16e4*/ 	.word	0x00000008
.L_57:


//--------------------- .nv.callgraph             --------------------------
	.section	.nv.callgraph,"",@"SHT_CUDA_CALLGRAPH"
	.align	4
	.sectionentsize	8
	.align		4
        /*0000*/ 	.word	0x00000000
	.align		4
        /*0004*/ 	.word	0xffffffff
	.align		4
        /*0008*/ 	.word	index@(_ZN7cutlass13device_kernelINS_4gemm6kernel13GemmUniversalIN4cute5tupleIJiiiiEEENS1_10collective13CollectiveMmaINS1_35MainloopSm100TmaUmmaWarpSpecializedILi52ELi2ELi4ENS5_IJNS4_1CILi2EEENSA_ILi1EEESC_EEEEENS5_IJNSA_ILi128EEESF_NSA_ILi16EEEEEENS_6half_tENS5_IJlSC_lEEESI_SJ_NS4_8TiledMMAINS4_8MMA_AtomIJNS4_26SM100_MMA_F16BF16_2x1SM_SSISI_SI_fLi128ELi128ELNS4_4UMMA5MajorE0ELSO_0ELNSN_7ScaleInE0ELSP_0EEEEEENS4_6LayoutINS5_IJSC_SC_SC_EEENS5_IJNSA_ILi0EEESU_SU_EEEEENS5_IJNS4_10UnderscoreESX_SX_EEEEENS4_18SM100_TMA_2SM_LOADENS4_14ComposedLayoutINS4_7SwizzleILi1ELi4ELi3EEENS4_18smem_ptr_flag_bitsILi16EEENSS_INS5_IJNSA_ILi8EEESG_EEENS5_IJSG_SC_EEEEEEEvNS4_8identityES10_S1A_vS1B_EENS_8epilogue10collective18CollectiveEpilogueINS1D_23Sm100TmaWarpSpecializedILi4ELi2ELi16ELb1ELb0EEEJNS5_IJNSA_ILi64EEESF_SG_EEENS5_IJNSS_IS1I_SC_EENSS_INS5_IJSG_SB_EEENS5_IJSC_S1I_EEEEEEEESI_SJ_SI_SJ_NS1D_6fusion15FusionCallbacksIS1H_NS1P_17LinearCombinationISI_fSI_fLNS_15FloatRoundStyleE2EEES1J_S1O_JEEENS4_5SM1004TMEM4LOAD26SM100_TMEM_LOAD_32dp32b16xENS4_13SM90_TMA_LOADES1A_NS4_39AutoVectorizingCopyWithAssumedAlignmentILi128EEENS4_14SM90_TMA_STOREES1A_S21_S21_EEEvvEEEEvNT_6ParamsE)
	.align		4
        /*000c*/ 	.word	index@(__assertfail)
	.align		4
        /*0010*/ 	.word	0x00000000
	.align		4
        /*0014*/ 	.word	0xfffffffe
	.align		4
        /*0018*/ 	.word	0x00000000
	.align		4
        /*001c*/ 	.word	0xfffffffd
	.align		4
        /*0020*/ 	.word	0x00000000
	.align		4
        /*0024*/ 	.word	0xfffffffc


//--------------------- .nv.constant4             --------------------------
	.section	.nv.constant4,"a",@progbits
	.align	8
	.align		8
.nv.constant4:
        /*0000*/ 	.dword	__assertfail
	.align		8
        /*0008*/ 	.dword	__unnamed_1
	.align		8
        /*0010*/ 	.dword	__unnamed_2
	.align		8
        /*0018*/ 	.dword	_ZN40_INTERNAL_9c5dab3c_4_k_cu_97d56682_149884cuda3std3__45__cpo5beginE
	.align		8
        /*0020*/ 	.dword	_ZN40_INTERNAL_9c5dab3c_4_k_cu_97d56682_149884cuda3std3__45__cpo3endE
	.align		8
        /*0028*/ 	.dword	_ZN40_INTERNAL_9c5dab3c_4_k_cu_97d56682_149884cuda3std3__45__cpo6cbeginE
	.align		8
        /*0030*/ 	.dword	_ZN40_INTERNAL_9c5dab3c_4_k_cu_97d56682_149884cuda3std3__45__cpo4cendE
	.align		8
        /*0038*/ 	.dword	_ZN40_INTERNAL_9c5dab3c_4_k_cu_97d56682_149884cuda3std3__442_GLOBAL__N__9c5dab3c_4_k_cu_97d56682_149886ignoreE
	.align		8
        /*0040*/ 	.dword	_ZN40_INTERNAL_9c5dab3c_4_k_cu_97d56682_149884cuda3std3__419piecewise_constructE
	.align		8
        /*0048*/ 	.dword	_ZN40_INTERNAL_9c5dab3c_4_k_cu_97d56682_149884cuda3std3__48in_placeE
	.align		8
        /*0050*/ 	.dword	_ZN40_INTERNAL_9c5dab3c_4_k_cu_97d56682_149884cuda3std6ranges3__45__cpo4swapE
	.align		8
        /*0058*/ 	.dword	_ZN40_INTERNAL_9c5dab3c_4_k_cu_97d56682_149884cuda3std6ranges3__45__cpo9iter_moveE
	.align		8
        /*0060*/ 	.dword	_ZN40_INTERNAL_9c5dab3c_4_k_cu_97d56682_149884cute7productE
	.align		8
        /*0068*/ 	.dword	_ZN40_INTERNAL_9c5dab3c_4_k_cu_97d56682_149884cute1_E
	.align		8
        /*0070*/ 	.dword	$str$25
	.align		8
        /*0078*/ 	.dword	$str$26
	.align		8
        /*0080*/ 	.dword	$str$27
	.align		8
        /*0088*/ 	.dword	$str$28


//--------------------- .text._ZN7cutlass13device_kernelINS_4gemm6kernel13GemmUniversalIN4cute5tupleIJiiiiEEENS1_10collective13CollectiveMmaINS1_35MainloopSm100TmaUmmaWarpSpecializedILi52ELi2ELi4ENS5_IJNS4_1CILi2EEENSA_ILi1EEESC_EEEEENS5_IJNSA_ILi128EEESF_NSA_ILi16EEEEEENS_6half_tENS5_IJlSC_lEEESI_SJ_NS4_8TiledMMAINS4_8MMA_AtomIJNS4_26SM100_MMA_F16BF16_2x1SM_SSISI_SI_fLi128ELi128ELNS4_4UMMA5MajorE0ELSO_0ELNSN_7ScaleInE0ELSP_0EEEEEENS4_6LayoutINS5_IJSC_SC_SC_EEENS5_IJNSA_ILi0EEESU_SU_EEEEENS5_IJNS4_10UnderscoreESX_SX_EEEEENS4_18SM100_TMA_2SM_LOADENS4_14ComposedLayoutINS4_7SwizzleILi1ELi4ELi3EEENS4_18smem_ptr_flag_bitsILi16EEENSS_INS5_IJNSA_ILi8EEESG_EEENS5_IJSG_SC_EEEEEEEvNS4_8identityES10_S1A_vS1B_EENS_8epilogue10collective18CollectiveEpilogueINS1D_23Sm100TmaWarpSpecializedILi4ELi2ELi16ELb1ELb0EEEJNS5_IJNSA_ILi64EEESF_SG_EEENS5_IJNSS_IS1I_SC_EENSS_INS5_IJSG_SB_EEENS5_IJSC_S1I_EEEEEEEESI_SJ_SI_SJ_NS1D_6fusion15FusionCallbacksIS1H_NS1P_17LinearCombinationISI_fSI_fLNS_15FloatRoundStyleE2EEES1J_S1O_JEEENS4_5SM1004TMEM4LOAD26SM100_TMEM_LOAD_32dp32b16xENS4_13SM90_TMA_LOADES1A_NS4_39AutoVectorizingCopyWithAssumedAlignmentILi128EEENS4_14SM90_TMA_STOREES1A_S21_S21_EEEvvEEEEvNT_6ParamsE --------------------------
	.section	.text._ZN7cutlass13device_kernelINS_4gemm6kernel13GemmUniversalIN4cute5tupleIJiiiiEEENS1_10collective13CollectiveMmaINS1_35MainloopSm100TmaUmmaWarpSpecializedILi52ELi2ELi4ENS5_IJNS4_1CILi2EEENSA_ILi1EEESC_EEEEENS5_IJNSA_ILi128EEESF_NSA_ILi16EEEEEENS_6half_tENS5_IJlSC_lEEESI_SJ_NS4_8TiledMMAINS4_8MMA_AtomIJNS4_26SM100_MMA_F16BF16_2x1SM_SSISI_SI_fLi128ELi128ELNS4_4UMMA5MajorE0ELSO_0ELNSN_7ScaleInE0ELSP_0EEEEEENS4_6LayoutINS5_IJSC_SC_SC_EEENS5_IJNSA_ILi0EEESU_SU_EEEEENS5_IJNS4_10UnderscoreESX_SX_EEEEENS4_18SM100_TMA_2SM_LOADENS4_14ComposedLayoutINS4_7SwizzleILi1ELi4ELi3EEENS4_18smem_ptr_flag_bitsILi16EEENSS_INS5_IJNSA_ILi8EEESG_EEENS5_IJSG_SC_EEEEEEEvNS4_8identityES10_S1A_vS1B_EENS_8epilogue10collective18CollectiveEpilogueINS1D_23Sm100TmaWarpSpecializedILi4ELi2ELi16ELb1ELb0EEEJNS5_IJNSA_ILi64EEESF_SG_EEENS5_IJNSS_IS1I_SC_EENSS_INS5_IJSG_SB_EEENS5_IJSC_S1I_EEEEEEEESI_SJ_SI_SJ_NS1D_6fusion15FusionCallbacksIS1H_NS1P_17LinearCombinationISI_fSI_fLNS_15FloatRoundStyleE2EEES1J_S1O_JEEENS4_5SM1004TMEM4LOAD26SM100_TMEM_LOAD_32dp32b16xENS4_13SM90_TMA_LOADES1A_NS4_39AutoVectorizingCopyWithAssumedAlignmentILi128EEENS4_14SM90_TMA_STOREES1A_S21_S21_EEEvvEEEEvNT_6ParamsE,"ax",@progbits
	.align	128
.text._ZN7cutlass13device_kernelINS_4gemm6kernel13GemmUniversalIN4cute5tupleIJiiiiEEENS1_10collective13CollectiveMmaINS1_35MainloopSm100TmaUmmaWarpSpecializedILi52ELi2ELi4ENS5_IJNS4_1CILi2EEENSA_ILi1EEESC_EEEEENS5_IJNSA_ILi128EEESF_NSA_ILi16EEEEEENS_6half_tENS5_IJlSC_lEEESI_SJ_NS4_8TiledMMAINS4_8MMA_AtomIJNS4_26SM100_MMA_F16BF16_2x1SM_SSISI_SI_fLi128ELi128ELNS4_4UMMA5MajorE0ELSO_0ELNSN_7ScaleInE0ELSP_0EEEEEENS4_6LayoutINS5_IJSC_SC_SC_EEENS5_IJNSA_ILi0EEESU_SU_EEEEENS5_IJNS4_10UnderscoreESX_SX_EEEEENS4_18SM100_TMA_2SM_LOADENS4_14ComposedLayoutINS4_7SwizzleILi1ELi4ELi3EEENS4_18smem_ptr_flag_bitsILi16EEENSS_INS5_IJNSA_ILi8EEESG_EEENS5_IJSG_SC_EEEEEEEvNS4_8identityES10_S1A_vS1B_EENS_8epilogue10collective18CollectiveEpilogueINS1D_23Sm100TmaWarpSpecializedILi4ELi2ELi16ELb1ELb0EEEJNS5_IJNSA_ILi64EEESF_SG_EEENS5_IJNSS_IS1I_SC_EENSS_INS5_IJSG_SB_EEENS5_IJSC_S1I_EEEEEEEESI_SJ_SI_SJ_NS1D_6fusion15FusionCallbacksIS1H_NS1P_17LinearCombinationISI_fSI_fLNS_15FloatRoundStyleE2EEES1J_S1O_JEEENS4_5SM1004TMEM4LOAD26SM100_TMEM_LOAD_32dp32b16xENS4_13SM90_TMA_LOADES1A_NS4_39AutoVectorizingCopyWithAssumedAlignmentILi128EEENS4_14SM90_TMA_STOREES1A_S21_S21_EEEvvEEEEvNT_6ParamsE:
        .type           _ZN7cutlass13device_kernelINS_4gemm6kernel13GemmUniversalIN4cute5tupleIJiiiiEEENS1_10collective13CollectiveMmaINS1_35MainloopSm100TmaUmmaWarpSpecializedILi52ELi2ELi4ENS5_IJNS4_1CILi2EEENSA_ILi1EEESC_EEEEENS5_IJNSA_ILi128EEESF_NSA_ILi16EEEEEENS_6half_tENS5_IJlSC_lEEESI_SJ_NS4_8TiledMMAINS4_8MMA_AtomIJNS4_26SM100_MMA_F16BF16_2x1SM_SSISI_SI_fLi128ELi128ELNS4_4UMMA5MajorE0ELSO_0ELNSN_7ScaleInE0ELSP_0EEEEEENS4_6LayoutINS5_IJSC_SC_SC_EEENS5_IJNSA_ILi0EEESU_SU_EEEEENS5_IJNS4_10UnderscoreESX_SX_EEEEENS4_18SM100_TMA_2SM_LOADENS4_14ComposedLayoutINS4_7SwizzleILi1ELi4ELi3EEENS4_18smem_ptr_flag_bitsILi16EEENSS_INS5_IJNSA_ILi8EEESG_EEENS5_IJSG_SC_EEEEEEEvNS4_8identityES10_S1A_vS1B_EENS_8epilogue10collective18CollectiveEpilogueINS1D_23Sm100TmaWarpSpecializedILi4ELi2ELi16ELb1ELb0EEEJNS5_IJNSA_ILi64EEESF_SG_EEENS5_IJNSS_IS1I_SC_EENSS_INS5_IJSG_SB_EEENS5_IJSC_S1I_EEEEEEEESI_SJ_SI_SJ_NS1D_6fusion15FusionCallbacksIS1H_NS1P_17LinearCombinationISI_fSI_fLNS_15FloatRoundStyleE2EEES1J_S1O_JEEENS4_5SM1004TMEM4LOAD26SM100_TMEM_LOAD_32dp32b16xENS4_13SM90_TMA_LOADES1A_NS4_39AutoVectorizingCopyWithAssumedAlignmentILi128EEENS4_14SM90_TMA_STOREES1A_S21_S21_EEEvvEEEEvNT_6ParamsE,@function
        .size           _ZN7cutlass13device_kernelINS_4gemm6kernel13GemmUniversalIN4cute5tupleIJiiiiEEENS1_10collective13CollectiveMmaINS1_35MainloopSm100TmaUmmaWarpSpecializedILi52ELi2ELi4ENS5_IJNS4_1CILi2EEENSA_ILi1EEESC_EEEEENS5_IJNSA_ILi128EEESF_NSA_ILi16EEEEEENS_6half_tENS5_IJlSC_lEEESI_SJ_NS4_8TiledMMAINS4_8MMA_AtomIJNS4_26SM100_MMA_F16BF16_2x1SM_SSISI_SI_fLi128ELi128ELNS4_4UMMA5MajorE0ELSO_0ELNSN_7ScaleInE0ELSP_0EEEEEENS4_6LayoutINS5_IJSC_SC_SC_EEENS5_IJNSA_ILi0EEESU_SU_EEEEENS5_IJNS4_10UnderscoreESX_SX_EEEEENS4_18SM100_TMA_2SM_LOADENS4_14ComposedLayoutINS4_7SwizzleILi1ELi4ELi3EEENS4_18smem_ptr_flag_bitsILi16EEENSS_INS5_IJNSA_ILi8EEESG_EEENS5_IJSG_SC_EEEEEEEvNS4_8identityES10_S1A_vS1B_EENS_8epilogue10collective18CollectiveEpilogueINS1D_23Sm100TmaWarpSpecializedILi4ELi2ELi16ELb1ELb0EEEJNS5_IJNSA_ILi64EEESF_SG_EEENS5_IJNSS_IS1I_SC_EENSS_INS5_IJSG_SB_EEENS5_IJSC_S1I_EEEEEEEESI_SJ_SI_SJ_NS1D_6fusion15FusionCallbacksIS1H_NS1P_17LinearCombinationISI_fSI_fLNS_15FloatRoundStyleE2EEES1J_S1O_JEEENS4_5SM1004TMEM4LOAD26SM100_TMEM_LOAD_32dp32b16xENS4_13SM90_TMA_LOADES1A_NS4_39AutoVectorizingCopyWithAssumedAlignmentILi128EEENS4_14SM90_TMA_STOREES1A_S21_S21_EEEvvEEEEvNT_6ParamsE,(.L_x_342 - _ZN7cutlass13device_kernelINS_4gemm6kernel13GemmUniversalIN4cute5tupleIJiiiiEEENS1_10collective13CollectiveMmaINS1_35MainloopSm100TmaUmmaWarpSpecializedILi52ELi2ELi4ENS5_IJNS4_1CILi2EEENSA_ILi1EEESC_EEEEENS5_IJNSA_ILi128EEESF_NSA_ILi16EEEEEENS_6half_tENS5_IJlSC_lEEESI_SJ_NS4_8TiledMMAINS4_8MMA_AtomIJNS4_26SM100_MMA_F16BF16_2x1SM_SSISI_SI_fLi128ELi128ELNS4_4UMMA5MajorE0ELSO_0ELNSN_7ScaleInE0ELSP_0EEEEEENS4_6LayoutINS5_IJSC_SC_SC_EEENS5_IJNSA_ILi0EEESU_SU_EEEEENS5_IJNS4_10UnderscoreESX_SX_EEEEENS4_18SM100_TMA_2SM_LOADENS4_14ComposedLayoutINS4_7SwizzleILi1ELi4ELi3EEENS4_18smem_ptr_flag_bitsILi16EEENSS_INS5_IJNSA_ILi8EEESG_EEENS5_IJSG_SC_EEEEEEEvNS4_8identityES10_S1A_vS1B_EENS_8epilogue10collective18CollectiveEpilogueINS1D_23Sm100TmaWarpSpecializedILi4ELi2ELi16ELb1ELb0EEEJNS5_IJNSA_ILi64EEESF_SG_EEENS5_IJNSS_IS1I_SC_EENSS_INS5_IJSG_SB_EEENS5_IJSC_S1I_EEEEEEEESI_SJ_SI_SJ_NS1D_6fusion15FusionCallbacksIS1H_NS1P_17LinearCombinationISI_fSI_fLNS_15FloatRoundStyleE2EEES1J_S1O_JEEENS4_5SM1004TMEM4LOAD26SM100_TMEM_LOAD_32dp32b16xENS4_13SM90_TMA_LOADES1A_NS4_39AutoVectorizingCopyWithAssumedAlignmentILi128EEENS4_14SM90_TMA_STOREES1A_S21_S21_EEEvvEEEEvNT_6ParamsE)
        .other          _ZN7cutlass13device_kernelINS_4gemm6kernel13GemmUniversalIN4cute5tupleIJiiiiEEENS1_10collective13CollectiveMmaINS1_35MainloopSm100TmaUmmaWarpSpecializedILi52ELi2ELi4ENS5_IJNS4_1CILi2EEENSA_ILi1EEESC_EEEEENS5_IJNSA_ILi128EEESF_NSA_ILi16EEEEEENS_6half_tENS5_IJlSC_lEEESI_SJ_NS4_8TiledMMAINS4_8MMA_AtomIJNS4_26SM100_MMA_F16BF16_2x1SM_SSISI_SI_fLi128ELi128ELNS4_4UMMA5MajorE0ELSO_0ELNSN_7ScaleInE0ELSP_0EEEEEENS4_6LayoutINS5_IJSC_SC_SC_EEENS5_IJNSA_ILi0EEESU_SU_EEEEENS5_IJNS4_10UnderscoreESX_SX_EEEEENS4_18SM100_TMA_2SM_LOADENS4_14ComposedLayoutINS4_7SwizzleILi1ELi4ELi3EEENS4_18smem_ptr_flag_bitsILi16EEENSS_INS5_IJNSA_ILi8EEESG_EEENS5_IJSG_SC_EEEEEEEvNS4_8identityES10_S1A_vS1B_EENS_8epilogue10collective18CollectiveEpilogueINS1D_23Sm100TmaWarpSpecializedILi4ELi2ELi16ELb1ELb0EEEJNS5_IJNSA_ILi64EEESF_SG_EEENS5_IJNSS_IS1I_SC_EENSS_INS5_IJSG_SB_EEENS5_IJSC_S1I_EEEEEEEESI_SJ_SI_SJ_NS1D_6fusion15FusionCallbacksIS1H_NS1P_17LinearCombinationISI_fSI_fLNS_15FloatRoundStyleE2EEES1J_S1O_JEEENS4_5SM1004TMEM4LOAD26SM100_TMEM_LOAD_32dp32b16xENS4_13SM90_TMA_LOADES1A_NS4_39AutoVectorizingCopyWithAssumedAlignmentILi128EEENS4_14SM90_TMA_STOREES1A_S21_S21_EEEvvEEEEvNT_6ParamsE,@"STO_CUDA_ENTRY STV_DEFAULT"
_ZN7cutlass13device_kernelINS_4gemm6kernel13GemmUniversalIN4cute5tupleIJiiiiEEENS1_10collective13CollectiveMmaINS1_35MainloopSm100TmaUmmaWarpSpecializedILi52ELi2ELi4ENS5_IJNS4_1CILi2EEENSA_ILi1EEESC_EEEEENS5_IJNSA_ILi128EEESF_NSA_ILi16EEEEEENS_6half_tENS5_IJlSC_lEEESI_SJ_NS4_8TiledMMAINS4_8MMA_AtomIJNS4_26SM100_MMA_F16BF16_2x1SM_SSISI_SI_fLi128ELi128ELNS4_4UMMA5MajorE0ELSO_0ELNSN_7ScaleInE0ELSP_0EEEEEENS4_6LayoutINS5_IJSC_SC_SC_EEENS5_IJNSA_ILi0EEESU_SU_EEEEENS5_IJNS4_10UnderscoreESX_SX_EEEEENS4_18SM100_TMA_2SM_LOADENS4_14ComposedLayoutINS4_7SwizzleILi1ELi4ELi3EEENS4_18smem_ptr_flag_bitsILi16EEENSS_INS5_IJNSA_ILi8EEESG_EEENS5_IJSG_SC_EEEEEEEvNS4_8identityES10_S1A_vS1B_EENS_8epilogue10collective18CollectiveEpilogueINS1D_23Sm100TmaWarpSpecializedILi4ELi2ELi16ELb1ELb0EEEJNS5_IJNSA_ILi64EEESF_SG_EEENS5_IJNSS_IS1I_SC_EENSS_INS5_IJSG_SB_EEENS5_IJSC_S1I_EEEEEEEESI_SJ_SI_SJ_NS1D_6fusion15FusionCallbacksIS1H_NS1P_17LinearCombinationISI_fSI_fLNS_15FloatRoundStyleE2EEES1J_S1O_JEEENS4_5SM1004TMEM4LOAD26SM100_TMEM_LOAD_32dp32b16xENS4_13SM90_TMA_LOADES1A_NS4_39AutoVectorizingCopyWithAssumedAlignmentILi128EEENS4_14SM90_TMA_STOREES1A_S21_S21_EEEvvEEEEvNT_6ParamsE:
[----:B------:R-:W1:Y:S01]  /*0000*/  LDC R1, c[0x0][0x37c] ;  /* 0x0000df00ff017b82 */ /* 0x000e620000000800 */
[----:B------:R-:W2:Y:S01]  /*0010*/  S2R R72, SR_TID.X ;  /* 0x0000000000487919 */ /* 0x000ea20000002100 */
[----:B------:R-:W3:Y:S06]  /*0020*/  LDCU.64 UR6, c[0x0][0x890] ;  /* 0x00011200ff0677ac */ /* 0x000eec0008000a00 */
[----:B------:R-:W4:Y:S01]  /*0030*/  S2UR UR37, SR_CgaCtaId ;  /* 0x00000000002579c3 */ /* 0x000f220000008800 */
[----:B------:R-:W-:Y:S02]  /*0040*/  PRMT R59, RZ, 0x7610, R59 ;  /* 0x00007610ff3b7816 */ /* 0x000fe4000000003b */
[----:B------:R-:W-:Y:S01]  /*0050*/  ELECT P1, URZ, PT ;  /* 0x0000000000ff782f */ /* 0x000fe20003820000 */
[----:B------:R-:W1:Y:S01]  /*0060*/  LDCU.64 UR46, c[0x0][0x358] ;  /* 0x00006b00ff2e77ac */ /* 0x000e620008000a00 */
[----:B---3--:R-:W-:-:S04]  /*0070*/  UISETP.NE.U32.AND UP0, UPT, UR6, URZ, UPT ;  /* 0x000000ff0600728c */ /* 0x008fc8000bf05070 */
[----:B------:R-:W-:Y:S02]  /*0080*/  UISETP.NE.AND.EX UP0, UPT, UR7, URZ, UPT, UP0 ;  /* 0x000000ff0700728c */ /* 0x000fe4000bf05300 */
[----:B----4-:R-:W-:Y:S02]  /*0090*/  ULOP3.LUT UR5, UR37, 0x1, URZ, 0xc0, !UPT ;  /* 0x0000000125057892 */ /* 0x010fe4000f8ec0ff */
[----:B------:R-:W-:Y:S01]  /*00a0*/  ULOP3.LUT UR4, UR37, 0x1, URZ, 0x3c, !UPT ;  /* 0x0000000125047892 */ /* 0x000fe2000f8e3cff */
[----:B--2---:R-:W-:-:S05]  /*00b0*/  SHF.R.U32.HI R66, RZ, 0x5, R72 ;  /* 0x00000005ff427819 */ /* 0x004fca0000011648 */
[----:B------:R-:W2:Y:S02]  /*00c0*/  SHFL.IDX PT, R0, R66, RZ, 0x1f ;  /* 0x00001fff42007589 */ /* 0x000ea400000e0000 */
[----:B--2---:R-:W-:Y:S01]  /*00d0*/  R2UR UR10, R0 ;  /* 0x00000000000a72ca */ /* 0x004fe200000e0000 */
[----:B-1----:R-:W-:-:S14]  /*00e0*/  BRA.U UP0, `(.L_x_0) ;  /* 0x00000001002c7547 */ /* 0x002fdc000b800000 */
[----:B------:R-:W1:Y:S02]  /*00f0*/  LDCU.64 UR8, c[0x0][0x888] ;  /* 0x00011100ff0877ac */ /* 0x000e640008000a00 */
[----:B-1----:R-:W-:-:S04]  /*0100*/  UISETP.NE.U32.AND UP0, UPT, UR8, URZ, UPT ;  /* 0x000000ff0800728c */ /* 0x002fc8000bf05070 */
[----:B------:R-:W-:-:S09]  /*0110*/  UISETP.NE.AND.EX UP0, UPT, UR9, URZ, UPT, UP0 ;  /* 0x000000ff0900728c */ /* 0x000fd2000bf05300 */
[----:B------:R-:W-:Y:S05]  /*0120*/  BRA.U !UP0, `(.L_x_1) ;  /* 0x0000000108107547 */ /* 0x000fea000b800000 */
[----:B------:R-:W1:Y:S02]  /*0130*/  LDC.64 R2, c[0x0][0x888] ;  /* 0x00022200ff027b82 */ /* 0x000e640000000a00 */
[----:B-1----:R1:W5:Y:S01]  /*0140*/  LDG.E R35, desc[UR46][R2.64] ;  /* 0x0000002e02237981 */ /* 0x002362000c1e1900 */
[----:B------:R-:W-:Y:S01]  /*0150*/  HFMA2 R59, -RZ, RZ, 0, 5.9604644775390625e-08 ;  /* 0x00000001ff3b7431 */ /* 0x000fe200000001ff */
[----:B------:R-:W-:Y:S05]  /*0160*/  BRA `(.L_x_0) ;  /* 0x00000000000c7947 */ /* 0x000fea0003800000 */
.L_x_1:
[----:B------:R-:W1:Y:S01]  /*0170*/  LDCU UR8, c[0x0][0x880] ;  /* 0x00011000ff0877ac */ /* 0x000e620008000800 */
[----:B------:R-:W-:Y:S01]  /*0180*/  HFMA2 R59, -RZ, RZ, 0, 5.9604644775390625e-08 ;  /* 0x00000001ff3b7431 */ /* 0x000fe200000001ff */
[----:B-1----:R-:W-:-:S07]  /*0190*/  MOV R35, UR8 ;  /* 0x0000000800237c02 */ /* 0x002fce0008000f00 */
.L_x_0:
[----:B------:R-:W2:Y:S02]  /*01a0*/  LDCU.64 UR8, c[0x0][0x8b0] ;  /* 0x00011600ff0877ac */ /* 0x000ea40008000a00 */
[----:B--2---:R-:W-:-:S04]  /*01b0*/  UISETP.NE.U32.AND UP0, UPT, UR8, URZ, UPT ;  /* 0x000000ff0800728c */ /* 0x004fc8000bf05070 */
[----:B------:R-:W-:-:S09]  /*01c0*/  UISETP.NE.AND.EX UP0, UPT, UR9, URZ, UPT, UP0 ;  /* 0x000000ff0900728c */ /* 0x000fd2000bf05300 */
[----:B------:R-:W-:Y:S05]  /*01d0*/  BRA.U UP0, `(.L_x_2) ;  /* 0x0000000100247547 */ /* 0x000fea000b800000 */
[----:B------:R-:W2:Y:S02]  /*01e0*/  LDCU.64 UR8, c[0x0][0x8a8] ;  /* 0x00011500ff0877ac */ /* 0x000ea40008000a00 */
[----:B--2---:R-:W-:-:S04]  /*01f0*/  UISETP.NE.U32.AND UP0, UPT, UR8, URZ, UPT ;  /* 0x000000ff0800728c */ /* 0x004fc8000bf05070 */
[----:B------:R-:W-:-:S09]  /*0200*/  UISETP.NE.AND.EX UP0, UPT, UR9, URZ, UPT, UP0 ;  /* 0x000000ff0900728c */ /* 0x000fd2000bf05300 */
[----:B------:R-:W-:Y:S05]  /*0210*/  BRA.U !UP0, `(.L_x_3) ;  /* 0x00000001080c7547 */ /* 0x000fea000b800000 */
[----:B------:R-:W2:Y:S02]  /*0220*/  LDC.64 R32, c[0x0][0x8a8] ;  /* 0x00022a00ff207b82 */ /* 0x000ea40000000a00 */
[----:B--2---:R2:W5:Y:S01]  /*0230*/  LDG.E R32, desc[UR46][R32.64] ;  /* 0x0000002e20207981 */ /* 0x004562000c1e1900 */
[----:B------:R-:W-:Y:S05]  /*0240*/  BRA `(.L_x_2) ;  /* 0x0000000000087947 */ /* 0x000fea0003800000 */
.L_x_3:
[----:B------:R-:W2:Y:S02]  /*0250*/  LDCU UR8, c[0x0][0x8a0] ;  /* 0x00011400ff0877ac */ /* 0x000ea40008000800 */
[----:B--2---:R-:W-:Y:S02]  /*0260*/  MOV R32, UR8 ;  /* 0x0000000800207c02 */ /* 0x004fe40008000f00 */
.L_x_2:
[----:B------:R-:W-:Y:S01]  /*0270*/  IMAD.U32 R0, RZ, RZ, UR10 ;  /* 0x0000000aff007e24 */ /* 0x000fe2000f8e00ff */
[----:B------:R-:W-:Y:S04]  /*0280*/  BSSY.RECONVERGENT B0, `(.L_x_4) ;  /* 0x000000c000007945 */ /* 0x000fe80003800200 */
[C---:B------:R-:W-:Y:S02]  /*0290*/  ISETP.NE.OR P2, PT, R0.reuse, 0x1, !P1 ;  /* 0x000000010000780c */ /* 0x040fe40004f45670 */
[----:B------:R-:W-:-:S11]  /*02a0*/  ISETP.NE.OR P0, PT, R0, 0x3, !P1 ;  /* 0x000000030000780c */ /* 0x000fd60004f05670 */
[----:B------:R-:W-:Y:S05]  /*02b0*/  @P2 BRA `(.L_x_5) ;  /* 0x0000000000202947 */ /* 0x000fea0003800000 */
[----:B------:R-:W3:Y:S02]  /*02c0*/  LDCU.64 UR8, c[0x0][0x348] ;  /* 0x00006900ff0877ac */ /* 0x000ee40008000a00 */
[----:B---3--:R-:W-:Y:S02]  /*02d0*/  UIADD3 UR12, UP1, UPT, UR8, 0x80, URZ ;  /* 0x00000080080c7890 */ /* 0x008fe4000ff3e0ff */
[----:B------:R-:W-:Y:S02]  /*02e0*/  UIADD3 UR8, UP0, UPT, UR8, 0x180, URZ ;  /* 0x0000018008087890 */ /* 0x000fe4000ff1e0ff */
[----:B------:R-:W-:Y:S02]  /*02f0*/  UIADD3.X UR13, UPT, UPT, URZ, UR9, URZ, UP1, !UPT ;  /* 0x00000009ff0d7290 */ /* 0x000fe40008ffe4ff */
[----:B------:R-:W-:-:S07]  /*0300*/  UIADD3.X UR9, UPT, UPT, URZ, UR9, URZ, UP0, !UPT ;  /* 0x00000009ff097290 */ /* 0x000fce00087fe4ff */
[----:B------:R3:W-:Y:S02]  /*0310*/  UTMACCTL.PF [UR12] ;  /* 0x000000000c0079b9 */ /* 0x0007e40008040000 */
[----:B------:R3:W-:Y:S02]  /*0320*/  UTMACCTL.PF [UR8] ;  /* 0x00000000080079b9 */ /* 0x0007e40008040000 */
[----:B---3--:R-:W-:Y:S01]  /*0330*/  NOP ;  /* 0x0000000000007918 */ /* 0x008fe20000000000 */
.L_x_5:
[----:B------:R-:W-:Y:S05]  /*0340*/  BSYNC.RECONVERGENT B0 ;  /* 0x0000000000007941 */ /* 0x000fea0003800200 */
.L_x_4:
[----:B------:R-:W-:Y:S04]  /*0350*/  BSSY.RECONVERGENT B0, `(.L_x_6) ;  /* 0x000000a000007945 */ /* 0x000fe80003800200 */
        /* <DEDUP_REMOVED lines=9> */
.L_x_7:
[----:B------:R-:W-:Y:S05]  /*03f0*/  BSYNC.RECONVERGENT B0 ;  /* 0x0000000000007941 */ /* 0x000fea0003800200 */
.L_x_6:
[----:B------:R-:W3:Y:S01]  /*0400*/  LDCU.64 UR8, c[0x0][0x888] ;  /* 0x00011100ff0877ac */ /* 0x000ee20008000a00 */
[----:B------:R-:W-:Y:S02]  /*0410*/  UISETP.EQ.U32.AND UP1, UPT, UR6, URZ, UPT ;  /* 0x000000ff0600728c */ /* 0x000fe4000bf22070 */
[----:B------:R-:W-:Y:S02]  /*0420*/  UPLOP3.LUT UP5, UPT, UPT, UPT, UPT, 0x80, 0x8 ;  /* 0x000000000008789c */ /* 0x000fe40003faf070 */
[----:B---3--:R-:W-:-:S04]  /*0430*/  UISETP.NE.U32.AND UP0, UPT, UR8, URZ, UPT ;  /* 0x000000ff0800728c */ /* 0x008fc8000bf05070 */
[----:B------:R-:W-:-:S04]  /*0440*/  UISETP.NE.AND.EX UP0, UPT, UR9, URZ, UPT, UP0 ;  /* 0x000000ff0900728c */ /* 0x000fc8000bf05300 */
[----:B------:R-:W-:-:S04]  /*0450*/  UISETP.EQ.OR.EX UP2, UPT, UR7, URZ, !UP0, UP1 ;  /* 0x000000ff0700728c */ /* 0x000fc8000c742710 */
[----:B------:R-:W-:-:S05]  /*0460*/  UP2UR UR50, UPR, URZ, 0x4 ;  /* 0x00000004ff327883 */ /* 0x000fca0008000000 */
[----:B------:R-:W-:Y:S07]  /*0470*/  BRA.U !UP2, `(.L_x_8) ;  /* 0x000000010a207547 */ /* 0x000fee000b800000 */
[----:B------:R-:W-:Y:S01]  /*0480*/  UISETP.NE.U32.AND UP2, UPT, UR6, URZ, UPT ;  /* 0x000000ff0600728c */ /* 0x000fe2000bf45070 */
[----:B-----5:R-:W-:Y:S01]  /*0490*/  FSETP.NEU.AND P0, PT, R35, RZ, PT ;  /* 0x000000ff2300720b */ /* 0x020fe20003f0d000 */
[----:B------:R-:W-:Y:S02]  /*04a0*/  USEL UR6, URZ, 0xffffffff, UP0 ;  /* 0xffffffffff067887 */ /* 0x000fe40008000000 */
[----:B------:R-:W-:-:S10]  /*04b0*/  UISETP.NE.AND.EX UP2, UPT, UR7, URZ, UPT, UP2 ;  /* 0x000000ff0700728c */ /* 0x000fd4000bf45320 */
[----:B------:R-:W-:Y:S01]  /*04c0*/  VOTEU.ANY UP1, P0 ;  /* 0x0000000000ff7886 */ /* 0x000fe20000020100 */
[----:B------:R-:W-:-:S04]  /*04d0*/  @!UP2 USEL UR6, URZ, 0xffffffff, UP1 ;  /* 0xffffffffff06a887 */ /* 0x000fc80008800000 */
[----:B------:R-:W-:-:S04]  /*04e0*/  ULOP3.LUT UR6, UR6, 0x1, URZ, 0xc0, !UPT ;  /* 0x0000000106067892 */ /* 0x000fc8000f8ec0ff */
[----:B------:R-:W-:-:S11]  /*04f0*/  UISETP.NE.U32.AND UP5, UPT, UR6, 0x1, UPT ;  /* 0x000000010600788c */ /* 0x000fd6000bfa5070 */
.L_x_8:
[----:B------:R-:W3:Y:S01]  /*0500*/  SHFL.IDX PT, R0, R66, RZ, 0x1f ;  /* 0x00001fff42007589 */ /* 0x000ee200000e0000 */
[----:B------:R-:W-:-:S04]  /*0510*/  UISETP.NE.AND UP1, UPT, UR10, 0x2, UPT ;  /* 0x000000020a00788c */ /* 0x000fc8000bf25270 */
[----:B------:R-:W-:Y:S02]  /*0520*/  UISETP.EQ.AND UP2, UPT, UR5, URZ, !UP1 ;  /* 0x000000ff0500728c */ /* 0x000fe4000cf42270 */
[----:B------:R-:W-:-:S04]  /*0530*/  USEL UR6, URZ, 0x1, UP1 ;  /* 0x00000001ff067887 */ /* 0x000fc80008800000 */
[----:B------:R-:W-:Y:S02]  /*0540*/  PLOP3.LUT P5, PT, P1, PT, UP2, 0x80, 0x8 ;  /* 0x000000000008781c */ /* 0x000fe40000faf028 */
[----:B---3--:R-:W-:-:S13]  /*0550*/  ISETP.NE.AND P0, PT, R0, RZ, PT ;  /* 0x000000ff0000720c */ /* 0x008fda0003f05270 */
[----:B------:R-:W-:Y:S05]  /*0560*/  @P0 BRA `(.L_x_9) ;  /* 0x0000000400d00947 */ /* 0x000fea0003800000 */
[----:B------:R-:W-:Y:S01]  /*0570*/  ELECT P0, URZ, PT ;  /* 0x0000000000ff782f */ /* 0x000fe20003800000 */
[----:B------:R-:W-:-:S12]  /*0580*/  BSSY.RECONVERGENT B0, `(.L_x_9) ;  /* 0x0000072000007945 */ /* 0x000fd80003800200 */
[----:B------:R-:W-:Y:S05]  /*0590*/  @!P0 BRA `(.L_x_10) ;  /* 0x0000000400c08947 */ /* 0x000fea0003800000 */
[----:B------:R-:W-:Y:S01]  /*05a0*/  UMOV UR8, 0x400 ;  /* 0x0000040000087882 */ /* 0x000fe20000000000 */
[----:B------:R-:W-:Y:S01]  /*05b0*/  UMOV UR7, 0x1 ;  /* 0x0000000100077882 */ /* 0x000fe20000000000 */
[----:B------:R-:W-:Y:S02]  /*05c0*/  ULEA UR8, UR37, UR8, 0x18 ;  /* 0x0000000825087291 */ /* 0x000fe4000f8ec0ff */
[----:B------:R-:W-:-:S04]  /*05d0*/  UIADD3 UR12, UPT, UPT, -UR7, 0x100000, URZ ;  /* 0x00100000070c7890 */ /* 0x000fc8000fffe1ff */
[----:B------:R-:W-:Y:S02]  /*05e0*/  USHF.L.U32 UR13, UR12, 0xb, URZ ;  /* 0x0000000b0c0d7899 */ /* 0x000fe400080006ff */
[----:B------:R-:W-:Y:S01]  /*05f0*/  USHF.L.U32 UR12, UR12, 0x1, URZ ;  /* 0x000000010c0c7899 */ /* 0x000fe200080006ff */
[----:B------:R-:W3:Y:S11]  /*0600*/  FENCE.VIEW.ASYNC.S ;  /* 0x00000000000073c6 */ /* 0x000ef60000000000 */
[----:B---3--:R3:W4:Y:S01]  /*0610*/  SYNCS.EXCH.64 URZ, [UR8], UR12 ;  /* 0x0000000c08ff75b2 */ /* 0x0087220008000100 */
[----:B------:R3:W1:Y:S01]  /*0620*/  SYNCS.EXCH.64 URZ, [UR8+0x1a0], UR12 ;  /* 0x0001a00c08ff75b2 */ /* 0x0006620008000100 */
        /* <DEDUP_REMOVED lines=101> */
[----:B------:R3:W1:Y:S02]  /*0c80*/  SYNCS.EXCH.64 URZ, [UR8+0x338], UR12 ;  /* 0x0003380c08ff75b2 */ /* 0x0006640008000100 */
[----:B---34-:R-:W-:Y:S01]  /*0c90*/  NOP ;  /* 0x0000000000007918 */ /* 0x018fe20000000000 */
.L_x_10:
[----:B------:R-:W-:Y:S05]  /*0ca0*/  BSYNC.RECONVERGENT B0 ;  /* 0x0000000000007941 */ /* 0x000fea0003800200 */
.L_x_9:
[----:B------:R-:W3:Y:S01]  /*0cb0*/  SHFL.IDX PT, R0, R66, RZ, 0x1f ;  /* 0x00001fff42007589 */ /* 0x000ee200000e0000 */
[----:B------:R-:W-:Y:S01]  /*0cc0*/  NOP ;  /* 0x0000000000007918 */ /* 0x000fe20000000000 */
[----:B---3--:R-:W-:-:S13]  /*0cd0*/  ISETP.NE.AND P0, PT, R0, 0x1, PT ;  /* 0x000000010000780c */ /* 0x008fda0003f05270 */
[----:B------:R-:W-:Y:S05]  /*0ce0*/  @P0 BRA `(.L_x_11) ;  /* 0x0000000000540947 */ /* 0x000fea0003800000 */
[----:B------:R-:W-:Y:S01]  /*0cf0*/  UMOV UR9, 0x400 ;  /* 0x0000040000097882 */ /* 0x000fe20000000000 */
[----:B------:R-:W-:Y:S01]  /*0d00*/  UMOV UR8, 0x20 ;  /* 0x0000002000087882 */ /* 0x000fe20000000000 */
[----:B------:R-:W-:Y:S01]  /*0d10*/  UMOV UR7, 0x80 ;  /* 0x0000008000077882 */ /* 0x000fe20000000000 */
[----:B------:R-:W-:Y:S02]  /*0d20*/  ULEA UR9, UR37, UR9, 0x18 ;  /* 0x0000000925097291 */ /* 0x000fe4000f8ec0ff */
[----:B------:R-:W-:-:S04]  /*0d30*/  UIADD3 UR12, UPT, UPT, -UR8, 0x100000, URZ ;  /* 0x00100000080c7890 */ /* 0x000fc8000fffe1ff */
[----:B------:R-:W-:Y:S02]  /*0d40*/  USHF.L.U32 UR13, UR12, 0xb, URZ ;  /* 0x0000000b0c0d7899 */ /* 0x000fe400080006ff */
[----:B------:R-:W-:Y:S02]  /*0d50*/  USHF.L.U32 UR12, UR12, 0x1, URZ ;  /* 0x000000010c0c7899 */ /* 0x000fe400080006ff */
[----:B------:R-:W-:-:S04]  /*0d60*/  UIADD3 UR14, UPT, UPT, -UR7, 0x100000, URZ ;  /* 0x00100000070e7890 */ /* 0x000fc8000fffe1ff */
[----:B------:R-:W-:Y:S02]  /*0d70*/  USHF.L.U32 UR15, UR14, 0xb, URZ ;  /* 0x0000000b0e0f7899 */ /* 0x000fe400080006ff */
[----:B------:R-:W-:Y:S01]  /*0d80*/  USHF.L.U32 UR14, UR14, 0x1, URZ ;  /* 0x000000010e0e7899 */ /* 0x000fe200080006ff */
[----:B------:R-:W-:Y:S01]  /*0d90*/  ELECT P0, URZ, PT ;  /* 0x0000000000ff782f */ /* 0x000fe20003800000 */
[----:B------:R-:W3:Y:S02]  /*0da0*/  FENCE.VIEW.ASYNC.S ;  /* 0x00000000000073c6 */ /* 0x000ee40000000000 */
[----:B---3--:R3:W4:Y:S08]  /*0db0*/  SYNCS.EXCH.64 URZ, [UR9+0x340], UR12 ;  /* 0x0003400c09ff75b2 */ /* 0x0087300008000100 */
[----:B------:R3:W1:Y:S01]  /*0dc0*/  SYNCS.EXCH.64 URZ, [UR9+0x360], UR14 ;  /* 0x0003600e09ff75b2 */ /* 0x0006620008000100 */
[----:B------:R3:W1:Y:S01]  /*0dd0*/  SYNCS.EXCH.64 URZ, [UR9+0x348], UR12 ;  /* 0x0003480c09ff75b2 */ /* 0x0006620008000100 */
[----:B------:R3:W1:Y:S01]  /*0de0*/  SYNCS.EXCH.64 URZ, [UR9+0x368], UR14 ;  /* 0x0003680e09ff75b2 */ /* 0x0006620008000100 */
[----:B------:R3:W1:Y:S01]  /*0df0*/  SYNCS.EXCH.64 URZ, [UR9+0x350], UR12 ;  /* 0x0003500c09ff75b2 */ /* 0x0006620008000100 */
[----:B------:R3:W1:Y:S01]  /*0e00*/  SYNCS.EXCH.64 URZ, [UR9+0x370], UR14 ;  /* 0x0003700e09ff75b2 */ /* 0x0006620008000100 */
[----:B------:R3:W1:Y:S01]  /*0e10*/  SYNCS.EXCH.64 URZ, [UR9+0x358], UR12 ;  /* 0x0003580c09ff75b2 */ /* 0x0006620008000100 */
[----:B------:R3:W1:Y:S01]  /*0e20*/  SYNCS.EXCH.64 URZ, [UR9+0x378], UR14 ;  /* 0x0003780e09ff75b2 */ /* 0x0006620008000100 */
[----:B------:R-:W-:Y:S01]  /*0e30*/  NOP ;  /* 0x0000000000007918 */ /* 0x000fe20000000000 */
.L_x_11:
[----:B------:R-:W2:Y:S01]  /*0e40*/  SHFL.IDX PT, R0, R66, RZ, 0x1f ;  /* 0x00001fff42007589 */ /* 0x000ea200000e0000 */
[----:B------:R-:W-:Y:S01]  /*0e50*/  NOP ;  /* 0x0000000000007918 */ /* 0x000fe20000000000 */
[----:B--2---:R-:W-:-:S13]  /*0e60*/  ISETP.NE.AND P0, PT, R0, 0x3, PT ;  /* 0x000000030000780c */ /* 0x004fda0003f05270 */
[----:B------:R-:W-:Y:S05]  /*0e70*/  @P0 BRA `(.L_x_12) ;  /* 0x00000000002c0947 */ /* 0x000fea0003800000 */
[----:B------:R-:W-:Y:S01]  /*0e80*/  UMOV UR8, 0x400 ;  /* 0x0000040000087882 */ /* 0x000fe20000000000 */
[----:B------:R-:W-:Y:S01]  /*0e90*/  UMOV UR7, 0x20 ;  /* 0x0000002000077882 */ /* 0x000fe20000000000 */
[----:B------:R-:W-:Y:S02]  /*0ea0*/  ULEA UR8, UR37, UR8, 0x18 ;  /* 0x0000000825087291 */ /* 0x000fe4000f8ec0ff */
[----:B---3--:R-:W-:-:S04]  /*0eb0*/  UIADD3 UR12, UPT, UPT, -UR7, 0x100000, URZ ;  /* 0x00100000070c7890 */ /* 0x008fc8000fffe1ff */
[----:B------:R-:W-:Y:S02]  /*0ec0*/  USHF.L.U32 UR13, UR12, 0xb, URZ ;  /* 0x0000000b0c0d7899 */ /* 0x000fe400080006ff */
[----:B------:R-:W-:Y:S01]  /*0ed0*/  USHF.L.U32 UR12, UR12, 0x1, URZ ;  /* 0x000000010c0c7899 */ /* 0x000fe200080006ff */
[----:B------:R-:W-:Y:S01]  /*0ee0*/  ELECT P0, URZ, PT ;  /* 0x0000000000ff782f */ /* 0x000fe20003800000 */
[----:B------:R-:W2:Y:S10]  /*0ef0*/  FENCE.VIEW.ASYNC.S ;  /* 0x00000000000073c6 */ /* 0x000eb40000000000 */
[----:B--2---:R2:W3:Y:S01]  /*0f00*/  SYNCS.EXCH.64 URZ, [UR8+0x380], UR12 ;  /* 0x0003800c08ff75b2 */ /* 0x0044e20008000100 */
[----:B------:R2:W1:Y:S01]  /*0f10*/  SYNCS.EXCH.64 URZ, [UR8+0x388], UR12 ;  /* 0x0003880c08ff75b2 */ /* 0x0004620008000100 */
[----:B------:R-:W-:Y:S01]  /*0f20*/  NOP ;  /* 0x0000000000007918 */ /* 0x000fe20000000000 */
.L_x_12:
[----:B------:R-:W4:Y:S01]  /*0f30*/  SHFL.IDX PT, R0, R66, RZ, 0x1f ;  /* 0x00001fff42007589 */ /* 0x000f2200000e0000 */
[----:B------:R-:W-:Y:S01]  /*0f40*/  NOP ;  /* 0x0000000000007918 */ /* 0x000fe20000000000 */
[----:B----4-:R-:W-:-:S13]  /*0f50*/  ISETP.NE.AND P0, PT, R0, 0x4, PT ;  /* 0x000000040000780c */ /* 0x010fda0003f05270 */
[----:B------:R-:W-:Y:S05]  /*0f60*/  @P0 BRA `(.L_x_13) ;  /* 0x0000000000480947 */ /* 0x000fea0003800000 */
[----:B---3--:R-:W-:Y:S01]  /*0f70*/  UMOV UR9, 0x1e0 ;  /* 0x000001e000097882 */ /* 0x008fe20000000000 */
[----:B--2---:R-:W-:Y:S01]  /*0f80*/  UMOV UR8, 0x400 ;  /* 0x0000040000087882 */ /* 0x004fe20000000000 */
[----:B------:R-:W-:Y:S01]  /*0f90*/  USEL UR9, UR9, 0x1a0, UP5 ;  /* 0x000001a009097887 */ /* 0x000fe2000a800000 */
        /* <DEDUP_REMOVED lines=9> */
[----:B------:R-:W2:Y:S02]  /*1030*/  FENCE.VIEW.ASYNC.S ;  /* 0x00000000000073c6 */ /* 0x000ea40000000000 */
[----:B--2---:R4:W2:Y:S08]  /*1040*/  SYNCS.EXCH.64 URZ, [UR8+0x390], UR12 ;  /* 0x0003900c08ff75b2 */ /* 0x0048b00008000100 */
[----:B------:R4:W3:Y:S01]  /*1050*/  SYNCS.EXCH.64 URZ, [UR8+0x3a0], UR14 ;  /* 0x0003a00e08ff75b2 */ /* 0x0008e20008000100 */
[----:B------:R4:W1:Y:S01]  /*1060*/  SYNCS.EXCH.64 URZ, [UR8+0x398], UR12 ;  /* 0x0003980c08ff75b2 */ /* 0x0008620008000100 */
[----:B------:R4:W1:Y:S02]  /*1070*/  SYNCS.EXCH.64 URZ, [UR8+0x3a8], UR14 ;  /* 0x0003a80e08ff75b2 */ /* 0x0008640008000100 */
[----:B----4-:R-:W-:Y:S01]  /*1080*/  NOP ;  /* 0x0000000000007918 */ /* 0x010fe20000000000 */
.L_x_13:
[----:B------:R-:W4:Y:S01]  /*1090*/  SHFL.IDX PT, R0, R66, RZ, 0x1f ;  /* 0x00001fff42007589 */ /* 0x000f2200000e0000 */
[----:B------:R-:W-:Y:S01]  /*10a0*/  NOP ;  /* 0x0000000000007918 */ /* 0x000fe20000000000 */
[----:B----4-:R-:W-:-:S13]  /*10b0*/  ISETP.NE.AND P0, PT, R0, 0x5, PT ;  /* 0x000000050000780c */ /* 0x010fda0003f05270 */
[----:B------:R-:W-:Y:S05]  /*10c0*/  @P0 BRA `(.L_x_14) ;  /* 0x0000000000540947 */ /* 0x000fea0003800000 */
[----:B---3--:R-:W-:Y:S01]  /*10d0*/  UMOV UR9, 0x400 ;  /* 0x0000040000097882 */ /* 0x008fe20000000000 */
[----:B--2---:R-:W-:Y:S01]  /*10e0*/  UMOV UR8, 0x1 ;  /* 0x0000000100087882 */ /* 0x004fe20000000000 */
        /* <DEDUP_REMOVED lines=13> */
[----:B------:R4:W1:Y:S01]  /*11c0*/  SYNCS.EXCH.64 URZ, [UR9+0x3d8], UR14 ;  /* 0x0003d80e09ff75b2 */ /* 0x0008620008000100 */
[----:B------:R4:W1:Y:S01]  /*11d0*/  SYNCS.EXCH.64 URZ, [UR9+0x3c0], UR12 ;  /* 0x0003c00c09ff75b2 */ /* 0x0008620008000100 */
[----:B------:R4:W1:Y:S01]  /*11e0*/  SYNCS.EXCH.64 URZ, [UR9+0x3e0], UR14 ;  /* 0x0003e00e09ff75b2 */ /* 0x0008620008000100 */
[----:B------:R4:W1:Y:S01]  /*11f0*/  SYNCS.EXCH.64 URZ, [UR9+0x3c8], UR12 ;  /* 0x0003c80c09ff75b2 */ /* 0x0008620008000100 */
[----:B------:R4:W1:Y:S02]  /*1200*/  SYNCS.EXCH.64 URZ, [UR9+0x3e8], UR14 ;  /* 0x0003e80e09ff75b2 */ /* 0x0008640008000100 */
[----:B----4-:R-:W-:Y:S01]  /*1210*/  NOP ;  /* 0x0000000000007918 */ /* 0x010fe20000000000 */
.L_x_14:
[----:B------:R-:W4:Y:S01]  /*1220*/  SHFL.IDX PT, R0, R66, RZ, 0x1f ;  /* 0x00001fff42007589 */ /* 0x000f2200000e0000 */
[----:B------:R-:W-:Y:S01]  /*1230*/  ISETP.NE.OR P1, PT, RZ, UR10, !P1 ;  /* 0x0000000aff007c0c */ /* 0x000fe2000cf25670 */
[----:B------:R-:W-:Y:S01]  /*1240*/  NOP ;  /* 0x0000000000007918 */ /* 0x000fe20000000000 */
[----:B----4-:R-:W-:-:S13]  /*1250*/  ISETP.NE.AND P0, PT, R0, 0x3, PT ;  /* 0x000000030000780c */ /* 0x010fda0003f05270 */
[----:B------:R-:W-:Y:S05]  /*1260*/  @P0 BRA `(.L_x_15) ;  /* 0x0000000000340947 */ /* 0x000fea0003800000 */
[----:B--2---:R-:W-:Y:S01]  /*1270*/  UMOV UR8, 0x400 ;  /* 0x0000040000087882 */ /* 0x004fe20000000000 */
[----:B------:R-:W-:Y:S01]  /*1280*/  UMOV UR7, 0x20 ;  /* 0x0000002000077882 */ /* 0x000fe20000000000 */
[----:B------:R-:W-:Y:S02]  /*1290*/  ULEA UR8, UR37, UR8, 0x18 ;  /* 0x0000000825087291 */ /* 0x000fe4000f8ec0ff */
[----:B---3--:R-:W-:-:S04]  /*12a0*/  UIADD3 UR12, UPT, UPT, -UR7, 0x100000, URZ ;  /* 0x00100000070c7890 */ /* 0x008fc8000fffe1ff */
[----:B------:R-:W-:Y:S02]  /*12b0*/  USHF.L.U32 UR13, UR12, 0xb, URZ ;  /* 0x0000000b0c0d7899 */ /* 0x000fe400080006ff */
[----:B------:R-:W-:Y:S01]  /*12c0*/  USHF.L.U32 UR12, UR12, 0x1, URZ ;  /* 0x000000010c0c7899 */ /* 0x000fe200080006ff */
[----:B------:R-:W-:Y:S01]  /*12d0*/  ELECT P0, URZ, PT ;  /* 0x0000000000ff782f */ /* 0x000fe20003800000 */
[----:B------:R-:W2:Y:S10]  /*12e0*/  FENCE.VIEW.ASYNC.S ;  /* 0x00000000000073c6 */ /* 0x000eb40000000000 */
[----:B--2---:R4:W2:Y:S01]  /*12f0*/  SYNCS.EXCH.64 URZ, [UR8+0x3f0], UR12 ;  /* 0x0003f00c08ff75b2 */ /* 0x0048a20008000100 */
[----:B------:R4:W3:Y:S01]  /*1300*/  SYNCS.EXCH.64 URZ, [UR8+0x400], UR12 ;  /* 0x0004000c08ff75b2 */ /* 0x0008e20008000100 */
[----:B------:R4:W1:Y:S01]  /*1310*/  SYNCS.EXCH.64 URZ, [UR8+0x3f8], UR12 ;  /* 0x0003f80c08ff75b2 */ /* 0x0008620008000100 */
[----:B------:R4:W1:Y:S02]  /*1320*/  SYNCS.EXCH.64 URZ, [UR8+0x408], UR12 ;  /* 0x0004080c08ff75b2 */ /* 0x0008640008000100 */
[----:B----4-:R-:W-:Y:S01]  /*1330*/  NOP ;  /* 0x0000000000007918 */ /* 0x010fe20000000000 */
.L_x_15:
[----:B------:R-:W-:Y:S01]  /*1340*/  VOTEU.ALL UP1, P1 ;  /* 0x0000000000ff7886 */ /* 0x000fe20000820000 */
[----:B--2---:R-:W2:Y:S01]  /*1350*/  LDCU UR8, c[0x0][0x36c] ;  /* 0x00006d80ff0877ac */ /* 0x004ea20008000800 */
[----:B------:R-:W-:Y:S01]  /*1360*/  NOP ;  /* 0x0000000000007918 */ /* 0x000fe20000000000 */
[----:B------:R-:W-:Y:S01]  /*1370*/  LOP3.LUT R10, R72, 0x1f, RZ, 0xc0, !PT ;  /* 0x0000001f480a7812 */ /* 0x000fe200078ec0ff */
[----:B---3--:R-:W-:Y:S01]  /*1380*/  UMOV UR12, 0x20 ;  /* 0x00000020000c7882 */ /* 0x008fe20000000000 */
[----:B------:R-:W-:Y:S01]  /*1390*/  @!UP1 UMOV UR7, 0x400 ;  /* 0x0000040000079882 */ /* 0x000fe20000000000 */
[----:B------:R-:W-:-:S04]  /*13a0*/  @!UP1 UIADD3 UR12, UPT, UPT, -UR12, 0x100000, URZ ;  /* 0x001000000c0c9890 */ /* 0x000fc8000fffe1ff */
[----:B------:R-:W-:Y:S02]  /*13b0*/  @!UP1 USHF.L.U32 UR13, UR12, 0xb, URZ ;  /* 0x0000000b0c0d9899 */ /* 0x000fe400080006ff */
[----:B------:R-:W-:Y:S02]  /*13c0*/  @!UP1 USHF.L.U32 UR12, UR12, 0x1, URZ ;  /* 0x000000010c0c9899 */ /* 0x000fe400080006ff */
[----:B------:R-:W-:Y:S01]  /*13d0*/  @!UP1 ULEA UR7, UR37, UR7, 0x18 ;  /* 0x0000000725079291 */ /* 0x000fe2000f8ec0ff */
[----:B------:R-:W-:Y:S01]  /*13e0*/  VOTEU.ALL UP1, P1 ;  /* 0x0000000000ff7886 */ /* 0x000fe20000820000 */
[----:B------:R-:W-:Y:S01]  /*13f0*/  UISETP.NE.AND UP4, UPT, UR10, URZ, UPT ;  /* 0x000000ff0a00728c */ /* 0x000fe2000bf85270 */
[----:B------:R-:W3:Y:S09]  /*1400*/  FENCE.VIEW.ASYNC.S ;  /* 0x00000000000073c6 */ /* 0x000ef20000000000 */
[----:B---3--:R3:W4:Y:S01]  /*1410*/  @!UP1 SYNCS.EXCH.64 URZ, [UR7+0x410], UR12 ;  /* 0x0004100c07ff95b2 */ /* 0x0087220008000100 */
[----:B--2---:R-:W-:-:S09]  /*1420*/  UISETP.EQ.U32.AND UP1, UPT, UR8, 0x1, UPT ;  /* 0x000000010800788c */ /* 0x004fd2000bf22070 */
[----:B------:R-:W-:Y:S05]  /*1430*/  BRA.U !UP1, `(.L_x_16) ;  /* 0x0000000109087547 */ /* 0x000fea000b800000 */
[----:B-1--4-:R-:W-:Y:S01]  /*1440*/  UCGABAR_ARV ;  /* 0x00000000000079c7 */ /* 0x012fe20008000000 */
[----:B------:R-:W-:Y:S05]  /*1450*/  BRA `(.L_x_17) ;  /* 0x0000000000047947 */ /* 0x000fea0003800000 */
.L_x_16:
[----:B-1--4-:R-:W-:Y:S01]  /*1460*/  NOP ;  /* 0x0000000000007918 */ /* 0x012fe20000000000 */
.L_x_17:
[----:B------:R-:W1:Y:S01]  /*1470*/  S2R R11, SR_CTAID.X ;  /* 0x00000000000b7919 */ /* 0x000e620000002500 */
[----:B------:R-:W-:-:S05]  /*1480*/  CS2R.32 R60, SR_CgaSize ;  /* 0x00000000003c7805 */ /* 0x000fca0000008a00 */
[----:B------:R-:W-:-:S05]  /*1490*/  IMAD R60, R60, -0xa0, RZ ;  /* 0xffffff603c3c7824 */ /* 0x000fca00078e02ff */
[----:B------:R-:W-:-:S14]  /*14a0*/  R2UR UR8, R60 ;  /* 0x000000003c0872ca */ /* 0x000fdc00000e0000 */
[----:B------:R-:W2:Y:S01]  /*14b0*/  LDCU UR8, c[0x0][UR8+0x2b0] ;  /* 0x00005600080877ac */ /* 0x000ea20008000800 */
[----:B------:R-:W-:-:S05]  /*14c0*/  CS2R.32 R0, SR_CgaSize ;  /* 0x0000000000007805 */ /* 0x000fca0000008a00 */
[----:B------:R-:W-:-:S06]  /*14d0*/  IMAD R0, R0, -0xa0, RZ ;  /* 0xffffff6000007824 */ /* 0x000fcc00078e02ff */
[----:B------:R-:W4:Y:S01]  /*14e0*/  LDC R0, c[0x0][R0+0x2a0] ;  /* 0x0000a80000007b82 */ /* 0x000f220000000800 */
[----:B------:R-:W-:Y:S01]  /*14f0*/  PRMT R8, RZ, 0x7610, R8 ;  /* 0x00007610ff087816 */ /* 0x000fe20000000008 */
[----:B------:R-:W2:Y:S01]  /*1500*/  S2R R20, SR_CTAID.Y ;  /* 0x0000000000147919 */ /* 0x000ea20000002600 */
[----:B------:R-:W-:-:S05]  /*1510*/  CS2R.32 R60, SR_CgaSize ;  /* 0x00000000003c7805 */ /* 0x000fca0000008a00 */
[----:B------:R-:W-:-:S05]  /*1520*/  IMAD R60, R60, -0xa0, RZ ;  /* 0xffffff603c3c7824 */ /* 0x000fca00078e02ff */
[----:B---3--:R-:W-:-:S14]  /*1530*/  R2UR UR7, R60 ;  /* 0x000000003c0772ca */ /* 0x008fdc00000e0000 */
[----:B------:R-:W3:Y:S01]  /*1540*/  LDCU UR7, c[0x0][UR7+0x2b4] ;  /* 0x00005680070777ac */ /* 0x000ee20008000800 */
[----:B------:R-:W-:Y:S01]  /*1550*/  UISETP.NE.AND UP2, UPT, UR10, 0x2, UPT ;  /* 0x000000020a00788c */ /* 0x000fe2000bf45270 */
[----:B------:R-:W2:Y:S01]  /*1560*/  LDC R9, c[0x0][0xb24] ;  /* 0x0002c900ff097b82 */ /* 0x000ea20000000800 */
[----:B------:R-:W-:-:S05]  /*1570*/  CS2R.32 R58, SR_CgaSize ;  /* 0x00000000003a7805 */ /* 0x000fca0000008a00 */
[----:B------:R-:W-:-:S06]  /*1580*/  IMAD R58, R58, -0xa0, RZ ;  /* 0xffffff603a3a7824 */ /* 0x000fcc00078e02ff */
[----:B------:R-:W4:Y:S08]  /*1590*/  LDC R58, c[0x0][R58+0x2a4] ;  /* 0x0000a9003a3a7b82 */ /* 0x000f300000000800 */
[----:B------:R-:W4:Y:S01]  /*15a0*/  LDC R26, c[0x0][0xb24] ;  /* 0x0002c900ff1a7b82 */ /* 0x000f220000000800 */
[----:B-1----:R-:W-:Y:S01]  /*15b0*/  I2FP.F32.U32 R4, R11 ;  /* 0x0000000b00047245 */ /* 0x002fe20000201000 */
[----:B------:R-:W-:-:S06]  /*15c0*/  IMAD.MOV.U32 R21, RZ, RZ, R11 ;  /* 0x000000ffff157224 */ /* 0x000fcc00078e000b */
[----:B------:R-:W1:Y:S01]  /*15d0*/  S2UR UR36, SR_CTAID.Z ;  /* 0x00000000002479c3 */ /* 0x000e620000002700 */
[----:B--2---:R-:W-:Y:S02]  /*15e0*/  ISETP.GE.AND P0, PT, R9, 0x1, PT ;  /* 0x000000010900780c */ /* 0x004fe40003f06270 */
[----:B------:R-:W-:Y:S01]  /*15f0*/  I2FP.F32.U32 R2, R20 ;  /* 0x0000001400027245 */ /* 0x000fe20000201000 */
[----:B------:R-:W-:-:S04]  /*1600*/  FMUL R4, R4, UR8 ;  /* 0x0000000804047c20 */ /* 0x000fc80008400000 */
[----:B---3--:R-:W-:Y:S01]  /*1610*/  FMUL R2, R2, UR7 ;  /* 0x0000000702027c20 */ /* 0x008fe20008400000 */
[----:B------:R-:W2:Y:S01]  /*1620*/  F2I.U32.TRUNC.NTZ R60, R4 ;  /* 0x00000004003c7305 */ /* 0x000ea2000020f000 */
[----:B------:R-:W3:Y:S07]  /*1630*/  LDCU UR7, c[0x0][0xb30] ;  /* 0x00016600ff0777ac */ /* 0x000eee0008000800 */
[----:B------:R-:W1:Y:S01]  /*1640*/  F2I.U32.TRUNC.NTZ R3, R2 ;  /* 0x0000000200037305 */ /* 0x000e62000020f000 */
[----:B--2---:R-:W-:-:S04]  /*1650*/  IMAD.MOV R60, RZ, RZ, -R60 ;  /* 0x000000ffff3c7224 */ /* 0x004fc800078e0a3c */
[----:B----4-:R-:W-:Y:S01]  /*1660*/  IMAD R60, R0, R60, R11 ;  /* 0x0000003c003c7224 */ /* 0x010fe200078e020b */
[----:B------:R-:W-:Y:S01]  /*1670*/  PRMT R0, RZ, 0x7610, R0 ;  /* 0x00007610ff007816 */ /* 0x000fe20000000000 */
[----:B---3--:R-:W-:Y:S01]  /*1680*/  UISETP.NE.AND UP3, UPT, UR7, 0x1, UPT ;  /* 0x000000010700788c */ /* 0x008fe2000bf65270 */
[----:B-1----:R-:W-:-:S05]  /*1690*/  IADD3 R3, PT, PT, -R3, RZ, RZ ;  /* 0x000000ff03037210 */ /* 0x002fca0007ffe1ff */
[----:B------:R-:W-:Y:S01]  /*16a0*/  IMAD R58, R58, R3, R20 ;  /* 0x000000033a3a7224 */ /* 0x000fe200078e0214 */
[----:B------:R-:W-:Y:S06]  /*16b0*/  BRA.U UP4, `(.L_x_18) ;  /* 0x0000000104247547 */ /* 0x000fec000b800000 */
[----:B------:R-:W-:Y:S01]  /*16c0*/  ISETP.NE.AND P1, PT, R58, RZ, PT ;  /* 0x000000ff3a00720c */ /* 0x000fe20003f25270 */
[----:B------:R-:W-:Y:S01]  /*16d0*/  IMAD.MOV.U32 R0, RZ, RZ, 0x3 ;  /* 0x00000003ff007424 */ /* 0x000fe200078e00ff */
[C---:B------:R-:W-:Y:S02]  /*16e0*/  LOP3.LUT R3, R60.reuse, 0xfffffffe, RZ, 0xc0, !PT ;  /* 0xfffffffe3c037812 */ /* 0x040fe400078ec0ff */
[----:B------:R-:W-:Y:S02]  /*16f0*/  ISETP.LT.U32.OR P1, PT, R60, 0x2, !P1 ;  /* 0x000000023c00780c */ /* 0x000fe40004f21470 */
[----:B------:R-:W-:Y:S02]  /*1700*/  SHF.L.U32 R0, R0, R3, RZ ;  /* 0x0000000300007219 */ /* 0x000fe400000006ff */
[----:B------:R-:W-:Y:S02]  /*1710*/  SEL R5, RZ, 0x1, !P1 ;  /* 0x00000001ff057807 */ /* 0x000fe40004800000 */
[----:B------:R-:W-:-:S05]  /*1720*/  SEL R2, RZ, 0x2, !P1 ;  /* 0x00000002ff027807 */ /* 0x000fca0004800000 */
[----:B------:R-:W-:-:S05]  /*1730*/  IMAD.IADD R2, R5, 0x1, R2 ;  /* 0x0000000105027824 */ /* 0x000fca00078e0202 */
[----:B------:R-:W-:Y:S02]  /*1740*/  PRMT R8, R2, 0x7610, R8 ;  /* 0x0000761002087816 */ /* 0x000fe40000000008 */
.L_x_18:
[----:B------:R-:W-:Y:S05]  /*1750*/  @!P0 BRA `(.L_x_19) ;  /* 0x0000000000b88947 */ /* 0x000fea0003800000 */
[----:B------:R-:W1:Y:S01]  /*1760*/  LDC.64 R4, c[0x0][0xb18] ;  /* 0x0002c600ff047b82 */ /* 0x000e620000000a00 */
[----:B------:R-:W-:-:S07]  /*1770*/  ISETP.NE.AND P0, PT, R9, 0x1, PT ;  /* 0x000000010900780c */ /* 0x000fce0003f05270 */
[----:B------:R-:W2:Y:S08]  /*1780*/  LDC R14, c[0x0][0xb0c] ;  /* 0x0002c300ff0e7b82 */ /* 0x000eb00000000800 */
[----:B------:R-:W3:Y:S08]  /*1790*/  LDC R13, c[0x0][0x370] ;  /* 0x0000dc00ff0d7b82 */ /* 0x000ef00000000800 */
[----:B------:R-:W4:Y:S01]  /*17a0*/  LDC R16, c[0x0][0x374] ;  /* 0x0000dd00ff107b82 */ /* 0x000f220000000800 */
[----:B-1----:R-:W-:-:S07]  /*17b0*/  ISETP.NE.AND P1, PT, R4, 0x1, PT ;  /* 0x000000010400780c */ /* 0x002fce0003f25270 */
[----:B------:R-:W3:Y:S01]  /*17c0*/  LDC.64 R6, c[0x0][0xb10] ;  /* 0x0002c400ff067b82 */ /* 0x000ee20000000a00 */
[----:B--2---:R-:W-:-:S07]  /*17d0*/  ISETP.NE.AND P2, PT, R14, 0x1, PT ;  /* 0x000000010e00780c */ /* 0x004fce0003f45270 */
[----:B------:R-:W1:Y:S08]  /*17e0*/  LDC R12, c[0x0][0xb20] ;  /* 0x0002c800ff0c7b82 */ /* 0x000e700000000800 */
[----:B------:R-:W2:Y:S01]  /*17f0*/  LDC.64 R2, c[0x0][0xb28] ;  /* 0x0002ca00ff027b82 */ /* 0x000ea20000000a00 */
[----:B----4-:R-:W-:-:S04]  /*1800*/  IMAD.HI.U32 R15, R16, R5, RZ ;  /* 0x00000005100f7227 */ /* 0x010fc800078e00ff */
[----:B------:R-:W-:-:S04]  /*1810*/  IMAD.HI.U32 R5, R20, R5, RZ ;  /* 0x0000000514057227 */ /* 0x000fc800078e00ff */
[----:B---3--:R-:W-:-:S04]  /*1820*/  IMAD.HI.U32 R18, R13, R6, RZ ;  /* 0x000000060d127227 */ /* 0x008fc800078e00ff */
[C---:B------:R-:W-:Y:S01]  /*1830*/  IMAD.HI.U32 R22, R11.reuse, R6, RZ ;  /* 0x000000060b167227 */ /* 0x040fe200078e00ff */
[-C--:B------:R-:W-:Y:S02]  /*1840*/  @P2 SHF.R.U32.HI R13, RZ, R7.reuse, R18 ;  /* 0x00000007ff0d2219 */ /* 0x080fe40000011612 */
[-C--:B-1----:R-:W-:Y:S02]  /*1850*/  @P1 SHF.R.U32.HI R16, RZ, R12.reuse, R15 ;  /* 0x0000000cff101219 */ /* 0x082fe4000001160f */
[----:B------:R-:W-:Y:S02]  /*1860*/  SHF.R.U32.HI R5, RZ, R12, R5 ;  /* 0x0000000cff057219 */ /* 0x000fe40000011605 */
[----:B------:R-:W-:Y:S02]  /*1870*/  SHF.R.U32.HI R22, RZ, R7, R22 ;  /* 0x00000007ff167219 */ /* 0x000fe40000011616 */
[----:B------:R-:W-:Y:S01]  /*1880*/  SEL R5, R20, R5, !P1 ;  /* 0x0000000514057207 */ /* 0x000fe20004800000 */
[----:B--2---:R-:W-:Y:S01]  /*1890*/  IMAD.HI.U32 R18, R16, R2, RZ ;  /* 0x0000000210127227 */ /* 0x004fe200078e00ff */
[----:B------:R-:W-:-:S02]  /*18a0*/  SEL R21, R11, R22, !P2 ;  /* 0x000000160b157207 */ /* 0x000fc40005000000 */
[----:B------:R-:W-:Y:S01]  /*18b0*/  IADD3 R7, PT, PT, -R5, RZ, RZ ;  /* 0x000000ff05077210 */ /* 0x000fe20007ffe1ff */
[----:B------:R-:W-:Y:S01]  /*18c0*/  IMAD.HI.U32 R6, R13, R2, RZ ;  /* 0x000000020d067227 */ /* 0x000fe200078e00ff */
[----:B------:R-:W-:-:S03]  /*18d0*/  @P0 SHF.R.U32.HI R16, RZ, R3, R18 ;  /* 0x00000003ff100219 */ /* 0x000fc60000011612 */
[----:B------:R-:W-:Y:S01]  /*18e0*/  IMAD R7, R4, R7, R20 ;  /* 0x0000000704077224 */ /* 0x000fe200078e0214 */
[----:B------:R-:W-:Y:S01]  /*18f0*/  @P0 SHF.R.U32.HI R13, RZ, R3, R6 ;  /* 0x00000003ff0d0219 */ /* 0x000fe20000011606 */
[----:B------:R-:W-:-:S04]  /*1900*/  IMAD R16, R16, R9, RZ ;  /* 0x0000000910107224 */ /* 0x000fc800078e02ff */
[----:B------:R-:W-:Y:S01]  /*1910*/  IMAD R6, R13, R9, RZ ;  /* 0x000000090d067224 */ /* 0x000fe200078e02ff */
[----:B------:R-:W-:-:S04]  /*1920*/  ISETP.GE.AND P1, PT, R5, R16, PT ;  /* 0x000000100500720c */ /* 0x000fc80003f26270 */
[----:B------:R-:W-:Y:S01]  /*1930*/  ISETP.GE.OR P1, PT, R21, R6, P1 ;  /* 0x000000061500720c */ /* 0x000fe20000f26670 */
[----:B------:R-:W-:-:S05]  /*1940*/  IMAD.HI.U32 R6, R5, R2, RZ ;  /* 0x0000000205067227 */ /* 0x000fca00078e00ff */
[----:B------:R-:W-:-:S04]  /*1950*/  SHF.R.U32.HI R6, RZ, R3, R6 ;  /* 0x00000003ff067219 */ /* 0x000fc80000011606 */
[----:B------:R-:W-:-:S03]  /*1960*/  SEL R6, R5, R6, !P0 ;  /* 0x0000000605067207 */ /* 0x000fc60004000000 */
[----:B------:R-:W-:Y:S01]  /*1970*/  @!P1 IMAD.HI.U32 R12, R21, R2, RZ ;  /* 0x00000002150c9227 */ /* 0x000fe200078e00ff */
[----:B------:R-:W-:-:S04]  /*1980*/  IADD3 R2, PT, PT, -R6, RZ, RZ ;  /* 0x000000ff06027210 */ /* 0x000fc80007ffe1ff */
[----:B------:R-:W-:Y:S01]  /*1990*/  @!P1 SHF.R.U32.HI R12, RZ, R3, R12 ;  /* 0x00000003ff0c9219 */ /* 0x000fe2000001160c */
[----:B------:R-:W-:-:S03]  /*19a0*/  IMAD R2, R9, R2, R5 ;  /* 0x0000000209027224 */ /* 0x000fc600078e0205 */
[----:B------:R-:W-:-:S05]  /*19b0*/  @!P1 SEL R3, R21, R12, !P0 ;  /* 0x0000000c15039207 */ /* 0x000fca0004000000 */
[--C-:B------:R-:W-:Y:S02]  /*19c0*/  @!P1 IMAD.IADD R6, R6, 0x1, -R3.reuse ;  /* 0x0000000106069824 */ /* 0x100fe400078e0a03 */
[----:B------:R-:W-:Y:S01]  /*19d0*/  @!P1 IMAD R3, R2, R13, R3 ;  /* 0x0000000d02039224 */ /* 0x000fe200078e0203 */
[----:B------:R-:W-:Y:S01]  /*19e0*/  IADD3 R2, PT, PT, -R21, RZ, RZ ;  /* 0x000000ff15027210 */ /* 0x000fe20007ffe1ff */
[----:B------:R-:W-:Y:S02]  /*19f0*/  @!P1 IMAD R5, R6, R9, R21 ;  /* 0x0000000906059224 */ /* 0x000fe400078e0215 */
[----:B------:R-:W-:Y:S02]  /*1a00*/  @!P1 IMAD.MOV.U32 R21, RZ, RZ, R3 ;  /* 0x000000ffff159224 */ /* 0x000fe400078e0003 */
[----:B------:R-:W-:Y:S02]  /*1a10*/  IMAD R2, R14, R2, R11 ;  /* 0x000000020e027224 */ /* 0x000fe400078e020b */
[----:B------:R-:W-:-:S02]  /*1a20*/  IMAD R20, R5, R4, R7 ;  /* 0x0000000405147224 */ /* 0x000fc400078e0207 */
[----:B------:R-:W-:Y:S02]  /*1a30*/  IMAD R21, R21, R14, R2 ;  /* 0x0000000e15157224 */ /* 0x000fe400078e0202 */
.L_x_19:
[----:B------:R-:W-:Y:S05]  /*1a40*/  BRA.U UP3, `(.L_x_20) ;  /* 0x0000000103407547 */ /* 0x000fea000b800000 */
[----:B------:R-:W1:Y:S08]  /*1a50*/  LDC.64 R4, c[0x0][0xb10] ;  /* 0x0002c400ff047b82 */ /* 0x000e700000000a00 */
[----:B------:R-:W2:Y:S08]  /*1a60*/  LDC.64 R2, c[0x0][0xb18] ;  /* 0x0002c600ff027b82 */ /* 0x000eb00000000a00 */
[----:B------:R-:W3:Y:S08]  /*1a70*/  LDC R6, c[0x0][0xb20] ;  /* 0x0002c800ff067b82 */ /* 0x000ef00000000800 */
[----:B------:R-:W4:Y:S01]  /*1a80*/  LDC R12, c[0x0][0xb0c] ;  /* 0x0002c300ff0c7b82 */ /* 0x000f220000000800 */
[----:B-1----:R-:W-:-:S05]  /*1a90*/  IMAD.HI.U32 R4, R21, R4, RZ ;  /* 0x0000000415047227 */ /* 0x002fca00078e00ff */
[----:B------:R-:W-:Y:S01]  /*1aa0*/  SHF.R.U32.HI R4, RZ, R5, R4 ;  /* 0x00000005ff047219 */ /* 0x000fe20000011604 */
[----:B--2---:R-:W-:Y:S01]  /*1ab0*/  IMAD.HI.U32 R3, R20, R3, RZ ;  /* 0x0000000314037227 */ /* 0x004fe200078e00ff */
[----:B------:R-:W-:-:S04]  /*1ac0*/  ISETP.NE.AND P0, PT, R2, 0x1, PT ;  /* 0x000000010200780c */ /* 0x000fc80003f05270 */
[----:B---3--:R-:W-:-:S04]  /*1ad0*/  SHF.R.U32.HI R3, RZ, R6, R3 ;  /* 0x00000006ff037219 */ /* 0x008fc80000011603 */
[----:B------:R-:W-:Y:S02]  /*1ae0*/  SEL R3, R20, R3, !P0 ;  /* 0x0000000314037207 */ /* 0x000fe40004000000 */
[----:B----4-:R-:W-:-:S04]  /*1af0*/  ISETP.NE.AND P1, PT, R12, 0x1, PT ;  /* 0x000000010c00780c */ /* 0x010fc80003f25270 */
[----:B------:R-:W-:-:S05]  /*1b00*/  SEL R6, R21, R4, !P1 ;  /* 0x0000000415067207 */ /* 0x000fca0004800000 */
[----:B------:R-:W-:Y:S02]  /*1b10*/  IMAD.IADD R4, R3, 0x1, -R6 ;  /* 0x0000000103047824 */ /* 0x000fe400078e0a06 */
[----:B------:R-:W-:Y:S02]  /*1b20*/  IMAD.IADD R3, R6, 0x1, -R3 ;  /* 0x0000000106037824 */ /* 0x000fe400078e0a03 */
[----:B------:R-:W-:Y:S02]  /*1b30*/  IMAD R21, R4, R12, R21 ;  /* 0x0000000c04157224 */ /* 0x000fe400078e0215 */
[----:B------:R-:W-:Y:S02]  /*1b40*/  IMAD R20, R3, R2, R20 ;  /* 0x0000000203147224 */ /* 0x000fe400078e0214 */
.L_x_20:
[----:B------:R-:W-:Y:S05]  /*1b50*/  BRA.U !UP1, `(.L_x_21) ;  /* 0x00000001090c7547 */ /* 0x000fea000b800000 */
[----:B------:R-:W-:Y:S01]  /*1b60*/  UCGABAR_WAIT ;  /* 0x0000000000007dc7 */ /* 0x000fe20008000000 */
[----:B------:R-:W-:Y:S01]  /*1b70*/  CCTL.IVALL ;  /* 0x00000000ff00798f */ /* 0x000fe20002000000 */
[----:B------:R-:W-:Y:S05]  /*1b80*/  BRA `(.L_x_22) ;  /* 0x0000000000047947 */ /* 0x000fea0003800000 */
.L_x_21:
[----:B------:R-:W-:Y:S06]  /*1b90*/  BAR.SYNC.DEFER_BLOCKING 0x0 ;  /* 0x0000000000007b1d */ /* 0x000fec0000010000 */
.L_x_22:
[----:B------:R-:W-:Y:S05]  /*1ba0*/  BRA.U UP2, `(.L_x_23) ;  /* 0x0000002d02687547 */ /* 0x000fea000b800000 */
[----:B------:R-:W1:Y:S01]  /*1bb0*/  LDCU UR4, c[0x0][0x38c] ;  /* 0x00007180ff0477ac */ /* 0x000e620008000800 */
[----:B------:R-:W2:Y:S01]  /*1bc0*/  LDC R9, c[0x0][0x370] ;  /* 0x0000dc00ff097b82 */ /* 0x000ea20000000800 */
[----:B------:R-:W-:Y:S01]  /*1bd0*/  IMAD.SHL.U32 R16, R11, 0x40, RZ ;  /* 0x000000400b107824 */ /* 0x000fe200078e00ff */
[----:B------:R-:W-:Y:S01]  /*1be0*/  PLOP3.LUT P1, PT, PT, PT, UP5, 0x80, 0x8 ;  /* 0x000000000008781c */ /* 0x000fe20003f2f058 */
[----:B------:R-:W-:Y:S01]  /*1bf0*/  HFMA2 R12, -RZ, RZ, 0, 0 ;  /* 0x00000000ff0c7431 */ /* 0x000fe200000001ff */
[----:B------:R-:W-:Y:S01]  /*1c00*/  UISETP.NE.AND UP1, UPT, UR10, URZ, UPT ;  /* 0x000000ff0a00728c */ /* 0x000fe2000bf25270 */
[----:B------:R-:W-:Y:S01]  /*1c10*/  ISETP.NE.AND P4, PT, R10, RZ, P5 ;  /* 0x000000ff0a00720c */ /* 0x000fe20002f85270 */
[----:B------:R-:W-:Y:S01]  /*1c20*/  IMAD.MOV.U32 R15, RZ, RZ, 0x1 ;  /* 0x00000001ff0f7424 */ /* 0x000fe200078e00ff */
[----:B------:R-:W-:Y:S01]  /*1c30*/  PLOP3.LUT P1, PT, P1, PT, PT, 0x8, 0x80 ;  /* 0x000000000080781c */ /* 0x000fe20000f2e170 */
[----:B------:R-:W3:Y:S01]  /*1c40*/  LDC R0, c[0x0][0x374] ;  /* 0x0000dd00ff007b82 */ /* 0x000ee20000000800 */
[----:B------:R-:W-:Y:S01]  /*1c50*/  IMAD.MOV.U32 R14, RZ, RZ, RZ ;  /* 0x000000ffff0e7224 */ /* 0x000fe200078e00ff */
[----:B------:R-:W-:Y:S01]  /*1c60*/  MOV R8, 0x1 ;  /* 0x0000000100087802 */ /* 0x000fe20000000f00 */
[----:B------:R-:W-:Y:S01]  /*1c70*/  IMAD.MOV.U32 R10, RZ, RZ, RZ ;  /* 0x000000ffff0a7224 */ /* 0x000fe200078e00ff */
[----:B------:R-:W-:Y:S01]  /*1c80*/  LOP3.LUT R16, R16, 0x40, RZ, 0xc0, !PT ;  /* 0x0000004010107812 */ /* 0x000fe200078ec0ff */
[----:B------:R-:W4:Y:S01]  /*1c90*/  LDCU.64 UR14, c[0x0][0x348] ;  /* 0x00006900ff0e77ac */ /* 0x000f220008000a00 */
[----:B-1----:R-:W-:-:S02]  /*1ca0*/  UIADD3 UR5, UPT, UPT, UR4, 0xf, URZ ;  /* 0x0000000f04057890 */ /* 0x002fc4000fffe0ff */
[----:B------:R-:W-:Y:S02]  /*1cb0*/  USEL UR22, UR6, 0x2, UP1 ;  /* 0x0000000206167887 */ /* 0x000fe40008800000 */
[----:B------:R-:W-:Y:S01]  /*1cc0*/  USHF.R.S32.HI UR7, URZ, 0x1f, UR5 ;  /* 0x0000001fff077899 */ /* 0x000fe20008011405 */
[----:B------:R-:W-:-:S03]  /*1cd0*/  UMOV UR23, URZ ;  /* 0x000000ff00177c82 */ /* 0x000fc60008000000 */
[----:B------:R-:W-:Y:S02]  /*1ce0*/  ULEA.HI UR7, UR7, UR5, URZ, 0x4 ;  /* 0x0000000507077291 */ /* 0x000fe4000f8f20ff */
[----:B------:R-:W-:Y:S02]  /*1cf0*/  UIADD3 UR5, UPT, UPT, UR4, -0x1, URZ ;  /* 0xffffffff04057890 */ /* 0x000fe4000fffe0ff */
[----:B------:R-:W-:Y:S02]  /*1d00*/  USHF.R.S32.HI UR7, URZ, 0x4, UR7 ;  /* 0x00000004ff077899 */ /* 0x000fe40008011407 */
[----:B------:R-:W-:Y:S02]  /*1d10*/  UISETP.GE.U32.AND UP2, UPT, UR5, -0x1f, UPT ;  /* 0xffffffe10500788c */ /* 0x000fe4000bf46070 */
[----:B------:R-:W-:Y:S02]  /*1d20*/  UISETP.LT.U32.AND UP0, UPT, UR7, 0x34, UPT ;  /* 0x000000340700788c */ /* 0x000fe4000bf01070 */
[----:B------:R-:W-:-:S02]  /*1d30*/  UIADD3 UR4, UPT, UPT, UR4, 0x1e, URZ ;  /* 0x0000001e04047890 */ /* 0x000fc4000fffe0ff */
[----:B------:R-:W-:-:S04]  /*1d40*/  USEL UR5, UR7, 0x34, UP0 ;  /* 0x0000003407057887 */ /* 0x000fc80008000000 */
[----:B------:R-:W-:Y:S02]  /*1d50*/  UIADD3 UR21, UPT, UPT, UR5, -0x1, URZ ;  /* 0xffffffff05157890 */ /* 0x000fe4000fffe0ff */
[----:B------:R-:W-:Y:S02]  /*1d60*/  @UP2 UIADD3 UR21, UPT, UPT, UR5, URZ, URZ ;  /* 0x000000ff05152290 */ /* 0x000fe4000fffe0ff */
[----:B------:R-:W-:Y:S02]  /*1d70*/  UIADD3 UR24, UPT, UPT, UR7, -UR5, URZ ;  /* 0x8000000507187290 */ /* 0x000fe4000fffe0ff */
[----:B------:R-:W-:Y:S02]  /*1d80*/  UIADD3 UR13, UPT, UPT, UR21, 0x1, URZ ;  /* 0x00000001150d7890 */ /* 0x000fe4000fffe0ff */
[----:B--2-4-:R-:W-:-:S12]  /*1d90*/  UIADD3 UR21, UPT, UPT, -UR21, URZ, URZ ;  /* 0x000000ff15157290 */ /* 0x014fd8000fffe1ff */
.L_x_43:
[----:B------:R-:W-:Y:S01]  /*1da0*/  UISETP.NE.AND UP0, UPT, UR37, URZ, UPT ;  /* 0x000000ff2500728c */ /* 0x000fe2000bf05270 */
[----:B------:R-:W1:Y:S08]  /*1db0*/  S2UR UR37, SR_CgaCtaId ;  /* 0x00000000002579c3 */ /* 0x000e700000008800 */
[----:B------:R-:W-:Y:S05]  /*1dc0*/  BRA.U UP0, `(.L_x_24) ;  /* 0x0000000100347547 */ /* 0x000fea000b800000 */
[----:B------:R-:W2:Y:S01]  /*1dd0*/  S2R R2, SR_CgaCtaId ;  /* 0x0000000000027919 */ /* 0x000ea20000008800 */
[----:B------:R-:W-:-:S04]  /*1de0*/  MOV R3, 0x400 ;  /* 0x0000040000037802 */ /* 0x000fc80000000f00 */
[----:B--2---:R-:W-:Y:S02]  /*1df0*/  LEA R3, R2, R3, 0x18 ;  /* 0x0000000302037211 */ /* 0x004fe400078ec0ff */
[----:B------:R-:W-:-:S03]  /*1e00*/  SHF.L.U32 R2, R8, 0x1f, RZ ;  /* 0x0000001f08027819 */ /* 0x000fc600000006ff */
[----:B------:R-:W-:-:S04]  /*1e10*/  IMAD R3, R10, 0x8, R3 ;  /* 0x000000080a037824 */ /* 0x000fc800078e0203 */
[----:B------:R-:W2:Y:S02]  /*1e20*/  SYNCS.PHASECHK.TRANS64.TRYWAIT P0, [R3+URZ+0x400], R2 ;  /* 0x00040002030075a7 */ /* 0x000ea400080011ff */
[----:B--2---:R-:W-:Y:S05]  /*1e30*/  @!P0 BRA `(.L_x_25) ;  /* 0x00000088006c8947 */ /* 0x004fea0003800000 */
.L_x_198:
[----:B------:R-:W-:Y:S01]  /*1e40*/  VIADD R10, R10, 0x1 ;  /* 0x000000010a0a7836 */ /* 0x000fe20000000000 */
[----:B------:R2:W-:Y:S04]  /*1e50*/  SYNCS.ARRIVE.TRANS64.A1T0 RZ, [R3+URZ+0x3f0], RZ ;  /* 0x0003f0ff03ff79a7 */ /* 0x0005e800081000ff */
[----:B------:R-:W-:-:S04]  /*1e60*/  ISETP.NE.AND P0, PT, R10, 0x2, PT ;  /* 0x000000020a00780c */ /* 0x000fc80003f05270 */
[----:B------:R-:W-:Y:S02]  /*1e70*/  SEL R10, R10, RZ, P0 ;  /* 0x000000ff0a0a7207 */ /* 0x000fe40000000000 */
[----:B--2---:R-:W-:-:S04]  /*1e80*/  SEL R3, RZ, 0x1, P0 ;  /* 0x00000001ff037807 */ /* 0x004fc80000000000 */
[----:B------:R-:W-:-:S07]  /*1e90*/  LOP3.LUT R8, R8, R3, RZ, 0x3c, !PT ;  /* 0x0000000308087212 */ /* 0x000fce00078e3cff */
.L_x_24:
[----:B------:R-:W-:Y:S01]  /*1ea0*/  UMOV UR6, 0x400 ;  /* 0x0000040000067882 */ /* 0x000fe20000000000 */
[----:B------:R-:W-:Y:S01]  /*1eb0*/  LEA.HI R3, R21, R21, RZ, 0x1 ;  /* 0x0000001515037211 */ /* 0x000fe200078f08ff */
[----:B-1----:R-:W-:Y:S01]  /*1ec0*/  ULEA UR6, UR37, UR6, 0x18 ;  /* 0x0000000625067291 */ /* 0x002fe2000f8ec0ff */
[----:B------:R-:W-:Y:S01]  /*1ed0*/  SHF.L.U32 R2, R15, 0x1f, RZ ;  /* 0x0000001f0f027819 */ /* 0x000fe200000006ff */
[----:B------:R-:W-:Y:S01]  /*1ee0*/  UISETP.GE.U32.AND UP0, UPT, UR4, 0x1f, UPT ;  /* 0x0000001f0400788c */ /* 0x000fe2000bf06070 */
[C---:B------:R-:W-:Y:S01]  /*1ef0*/  R2UR UR9, R16.reuse ;  /* 0x00000000100972ca */ /* 0x040fe200000e0000 */
[----:B------:R-:W-:Y:S01]  /*1f00*/  ULEA UR8, UR23, UR6, 0x3 ;  /* 0x0000000617087291 */ /* 0x000fe2000f8e18ff */
[----:B------:R-:W-:Y:S01]  /*1f10*/  IMAD.SHL.U32 R3, R3, 0x40, RZ ;  /* 0x0000004003037824 */ /* 0x000fe200078e00ff */
[----:B------:R-:W-:Y:S01]  /*1f20*/  R2UR UR11, R16 ;  /* 0x00000000100b72ca */ /* 0x000fe200000e0000 */
[----:B------:R-:W-:-:S03]  /*1f30*/  UMOV UR25, URZ ;  /* 0x000000ff00197c82 */ /* 0x000fc60008000000 */
[----:B------:R-:W-:-:S03]  /*1f40*/  R2UR UR35, R3 ;  /* 0x00000000032372ca */ /* 0x000fc600000e0000 */
[----:B------:R1:W2:Y:S01]  /*1f50*/  SYNCS.PHASECHK.TRANS64.TRYWAIT P0, [UR8+0x1a0], R2 ;  /* 0x0001a002ff0075a7 */ /* 0x0002a20008001108 */
[----:B------:R-:W-:-:S09]  /*1f60*/  R2UR UR8, R20 ;  /* 0x00000000140872ca */ /* 0x000fd200000e0000 */
[----:B------:R-:W-:-:S04]  /*1f70*/  ULOP3.LUT UR35, UR9, 0xffffff80, UR35, 0xf8, !UPT ;  /* 0xffffff8009237892 */ /* 0x000fc8000f8ef823 */
[----:B------:R-:W-:Y:S01]  /*1f80*/  ULEA UR11, UR8, UR11, 0x7 ;  /* 0x0000000b080b7291 */ /* 0x000fe2000f8e38ff */
[----:B------:R-:W-:Y:S11]  /*1f90*/  BRA.U !UP0, `(.L_x_26) ;  /* 0x0000000108bc7547 */ /* 0x000ff6000b800000 */
[----:B------:R-:W-:Y:S01]  /*1fa0*/  UMOV UR16, UR21 ;  /* 0x0000001500107c82 */ /* 0x000fe20008000000 */
[----:B------:R-:W-:Y:S01]  /*1fb0*/  UMOV UR17, UR23 ;  /* 0x0000001700117c82 */ /* 0x000fe20008000000 */
[----:B------:R-:W-:-:S05]  /*1fc0*/  UMOV UR34, URZ ;  /* 0x000000ff00227c82 */ /* 0x000fca0008000000 */
.L_x_32:
[----:B------:R-:W-:Y:S01]  /*1fd0*/  ULEA UR33, UR17, UR6, 0x3 ;  /* 0x0000000611217291 */ /* 0x000fe2000f8e18ff */
[----:B------:R-:W-:Y:S01]  /*1fe0*/  @P5 MOV R3, 0x2000 ;  /* 0x0000200000035802 */ /* 0x000fe20000000f00 */
[----:B-12-4-:R-:W-:Y:S10]  /*1ff0*/  @P0 BRA `(.L_x_27) ;  /* 0x00000000000c0947 */ /* 0x016ff40003800000 */
[----:B------:R-:W-:-:S04]  /*2000*/  SHF.L.U32 R5, R15, 0x1f, RZ ;  /* 0x0000001f0f057819 */ /* 0x000fc800000006ff */
[----:B------:R-:W2:Y:S02]  /*2010*/  SYNCS.PHASECHK.TRANS64.TRYWAIT P0, [UR33+0x1a0], R5 ;  /* 0x0001a005ff0075a7 */ /* 0x000ea40008001121 */
[----:B--2---:R-:W-:Y:S05]  /*2020*/  @!P0 BRA `(.L_x_28) ;  /* 0x0000008800048947 */ /* 0x004fea0003800000 */
.L_x_27:
[----:B------:R2:W-:Y:S01]  /*2030*/  @P5 SYNCS.ARRIVE.TRANS64 RZ, [UR33], R3 ;  /* 0x00000003ffff59a7 */ /* 0x0005e20008000021 */
[----:B------:R-:W-:Y:S02]  /*2040*/  ULOP3.LUT UR8, UR22, 0x2, URZ, 0xfc, !UPT ;  /* 0x0000000216087892 */ /* 0x000fe4000f8efcff */
[----:B------:R-:W-:Y:S02]  /*2050*/  UIADD3 UR16, UPT, UPT, UR16, 0x1, URZ ;  /* 0x0000000110107890 */ /* 0x000fe4000fffe0ff */
[----:B------:R-:W-:Y:S02]  /*2060*/  UISETP.NE.AND UP0, UPT, UR8, 0x2, UPT ;  /* 0x000000020800788c */ /* 0x000fe4000bf05270 */
[----:B------:R-:W-:-:S07]  /*2070*/  UISETP.NE.AND UP2, UPT, UR16, 0x1, UPT ;  /* 0x000000011000788c */ /* 0x000fce000bf45270 */
[----:B------:R-:W-:Y:S05]  /*2080*/  BRA.U UP0, `(.L_x_29) ;  /* 0x0000000100047547 */ /* 0x000fea000b800000 */
[----:B------:R-:W-:Y:S05]  /*2090*/  BPT.TRAP 0x1 ;  /* 0x000000040000795c */ /* 0x000fea0000300000 */
.L_x_29:
[----:B------:R-:W-:Y:S04]  /*20a0*/  BSSY.RECONVERGENT B0, `(.L_x_30) ;  /* 0x0000003000007945 */ /* 0x000fe80003800200 */
[----:B------:R-:W-:Y:S05]  /*20b0*/  @!P4 BRA `(.L_x_31) ;  /* 0x000000000004c947 */ /* 0x000fea0003800000 */
[----:B------:R-:W-:Y:S05]  /*20c0*/  BPT.TRAP 0x1 ;  /* 0x000000040000795c */ /* 0x000fea0000300000 */
.L_x_31:
[----:B------:R-:W-:Y:S05]  /*20d0*/  BSYNC.RECONVERGENT B0 ;  /* 0x0000000000007941 */ /* 0x000fea0003800200 */
.L_x_30:
[----:B------:R-:W-:Y:S02]  /*20e0*/  UIADD3 UR23, UPT, UPT, UR17, 0x1, URZ ;  /* 0x0000000111177890 */ /* 0x000fe4000fffe0ff */
[----:B------:R-:W-:Y:S02]  /*20f0*/  UIADD3 UR28, UP1, UPT, UR14, 0x80, URZ ;  /* 0x000000800e1c7890 */ /* 0x000fe4000ff3e0ff */
[----:B------:R-:W-:Y:S02]  /*2100*/  UISETP.NE.AND UP0, UPT, UR23, 0x34, UPT ;  /* 0x000000341700788c */ /* 0x000fe4000bf05270 */
[----:B------:R-:W-:Y:S02]  /*2110*/  ULOP3.LUT UR33, UR33, 0xfefffff8, URZ, 0xc0, !UPT ;  /* 0xfefffff821217892 */ /* 0x000fe4000f8ec0ff */
[----:B------:R-:W-:Y:S02]  /*2120*/  USEL UR9, URZ, 0x1, UP0 ;  /* 0x00000001ff097887 */ /* 0x000fe40008000000 */
[----:B------:R-:W-:-:S02]  /*2130*/  USEL UR23, UR23, URZ, UP0 ;  /* 0x000000ff17177287 */ /* 0x000fc40008000000 */
[----:B------:R-:W-:Y:S02]  /*2140*/  UIADD3 UR26, UP0, UPT, UR14, 0x180, URZ ;  /* 0x000001800e1a7890 */ /* 0x000fe4000ff1e0ff */
[----:B------:R-:W-:Y:S01]  /*2150*/  ULEA UR8, UR23, UR6, 0x3 ;  /* 0x0000000617087291 */ /* 0x000fe2000f8e18ff */
[----:B------:R-:W-:Y:S01]  /*2160*/  LOP3.LUT R15, R15, UR9, RZ, 0x3c, !PT ;  /* 0x000000090f0f7c12 */ /* 0x000fe2000f8e3cff */
[----:B------:R-:W-:Y:S02]  /*2170*/  UIADD3.X UR29, UPT, UPT, URZ, UR15, URZ, UP1, !UPT ;  /* 0x0000000fff1d7290 */ /* 0x000fe40008ffe4ff */
[----:B------:R-:W-:Y:S01]  /*2180*/  UIADD3.X UR27, UPT, UPT, URZ, UR15, URZ, UP0, !UPT ;  /* 0x0000000fff1b7290 */ /* 0x000fe200087fe4ff */
[----:B-1----:R-:W-:Y:S01]  /*2190*/  SHF.L.U32 R2, R15, 0x1f, RZ ;  /* 0x0000001f0f027819 */ /* 0x002fe200000006ff */
[----:B------:R-:W-:Y:S01]  /*21a0*/  UMOV UR18, 0x0 ;  /* 0x0000000000127882 */ /* 0x000fe20000000000 */
[----:B------:R-:W-:Y:S01]  /*21b0*/  UMOV UR19, 0x10000000 ;  /* 0x1000000000137882 */ /* 0x000fe20000000000 */
[----:B------:R-:W-:Y:S01]  /*21c0*/  UMOV UR10, UR34 ;  /* 0x00000022000a7c82 */ /* 0x000fe20008000000 */
[----:B------:R4:W1:Y:S01]  /*21d0*/  SYNCS.PHASECHK.TRANS64.TRYWAIT P0, [UR8+0x1a0], R2 ;  /* 0x0001a002ff0075a7 */ /* 0x0008620008001108 */
[----:B------:R-:W-:Y:S01]  /*21e0*/  ULEA UR8, UR17, UR6, 0xb ;  /* 0x0000000611087291 */ /* 0x000fe2000f8e58ff */
[----:B------:R-:W-:Y:S01]  /*21f0*/  UMOV UR12, UR36 ;  /* 0x00000024000c7c82 */ /* 0x000fe20008000000 */
[----:B------:R-:W-:-:S02]  /*2200*/  UMOV UR9, UR33 ;  /* 0x0000002100097c82 */ /* 0x000fc40008000000 */
[----:B------:R-:W-:Y:S02]  /*2210*/  UIADD3 UR32, UPT, UPT, UR8, 0x4600, URZ ;  /* 0x0000460008207890 */ /* 0x000fe4000fffe0ff */
[----:B------:R-:W-:Y:S01]  /*2220*/  UIADD3 UR8, UPT, UPT, UR8, 0x1e600, URZ ;  /* 0x0001e60008087890 */ /* 0x000fe2000fffe0ff */
[----:B------:R-:W-:Y:S01]  /*2230*/  UMOV UR25, UR13 ;  /* 0x0000000d00197c82 */ /* 0x000fe20008000000 */
[----:B------:R-:W-:-:S05]  /*2240*/  UMOV UR17, UR23 ;  /* 0x0000001700117c82 */ /* 0x000fca0008000000 */
[----:B------:R2:W-:Y:S02]  /*2250*/  UTMALDG.3D.2CTA [UR32], [UR28], desc[UR18] ;  /* 0x000012201c0075b4 */ /* 0x0005e40008211000 */
[----:B------:R4:W-:Y:S01]  /*2260*/  UTMALDG.3D.2CTA [UR8], [UR26], desc[UR18] ;  /* 0x000012081a0075b4 */ /* 0x0009e20008211000 */
[----:B--2---:R-:W-:Y:S01]  /*2270*/  UIADD3 UR34, UPT, UPT, UR34, 0x10, URZ ;  /* 0x0000001022227890 */ /* 0x004fe2000fffe0ff */
[----:B------:R-:W-:Y:S11]  /*2280*/  BRA.U UP2, `(.L_x_32) ;  /* 0xfffffffd02507547 */ /* 0x000ff6000b83ffff */
.L_x_26:
[----:B----4-:R-:W-:Y:S01]  /*2290*/  ULEA UR8, UR23, UR6, 0x3 ;  /* 0x0000000617087291 */ /* 0x010fe2000f8e18ff */
[----:B-1----:R-:W-:Y:S01]  /*22a0*/  SHF.L.U32 R2, R15, 0x1f, RZ ;  /* 0x0000001f0f027819 */ /* 0x002fe200000006ff */
[----:B------:R-:W-:Y:S01]  /*22b0*/  @!P1 SYNCS.ARRIVE.TRANS64.A1T0 RZ, [UR6+0x388], RZ ;  /* 0x000388ffffff99a7 */ /* 0x000fe20008100006 */
[----:B------:R-:W-:-:S06]  /*22c0*/  UISETP.GT.AND UP0, UPT, UR7, UR5, UPT ;  /* 0x000000050700728c */ /* 0x000fcc000bf04270 */
[----:B--2---:R1:W2:Y:S03]  /*22d0*/  SYNCS.PHASECHK.TRANS64.TRYWAIT P0, [UR8+0x1a0], R2 ;  /* 0x0001a002ff0075a7 */ /* 0x0042a60008001108 */
[----:B------:R-:W-:Y:S05]  /*22e0*/  BRA.U !UP0, `(.L_x_33) ;  /* 0x0000000108bc7547 */ /* 0x000fea000b800000 */
[----:B------:R-:W-:Y:S01]  /*22f0*/  UIADD3 UR26, UPT, UPT, UR24, UR25, URZ ;  /* 0x00000019181a7290 */ /* 0x000fe2000fffe0ff */
[----:B------:R-:W-:-:S11]  /*2300*/  UMOV UR27, UR23 ;  /* 0x00000017001b7c82 */ /* 0x000fd60008000000 */
.L_x_39:
[----:B------:R-:W-:Y:S01]  /*2310*/  ULEA UR17, UR27, UR6, 0x3 ;  /* 0x000000061b117291 */ /* 0x000fe2000f8e18ff */
[----:B--2---:R-:W-:Y:S01]  /*2320*/  @P5 MOV R3, 0x2000 ;  /* 0x0000200000035802 */ /* 0x004fe20000000f00 */
[----:B-12---:R-:W-:Y:S10]  /*2330*/  @P0 BRA `(.L_x_34) ;  /* 0x00000000000c0947 */ /* 0x006ff40003800000 */
[----:B------:R-:W-:-:S04]  /*2340*/  SHF.L.U32 R5, R15, 0x1f, RZ ;  /* 0x0000001f0f057819 */ /* 0x000fc800000006ff */
[----:B------:R-:W2:Y:S02]  /*2350*/  SYNCS.PHASECHK.TRANS64.TRYWAIT P0, [UR17+0x1a0], R5 ;  /* 0x0001a005ff0075a7 */ /* 0x000ea40008001111 */
[----:B--2---:R-:W-:Y:S05]  /*2360*/  @!P0 BRA `(.L_x_35) ;  /* 0x00000084004c8947 */ /* 0x004fea0003800000 */
.L_x_34:
[----:B------:R2:W-:Y:S01]  /*2370*/  @P5 SYNCS.ARRIVE.TRANS64 RZ, [UR17], R3 ;  /* 0x00000003ffff59a7 */ /* 0x0005e20008000011 */
[----:B------:R-:W-:-:S04]  /*2380*/  ULOP3.LUT UR8, UR22, 0x2, URZ, 0xfc, !UPT ;  /* 0x0000000216087892 */ /* 0x000fc8000f8efcff */
[----:B------:R-:W-:-:S09]  /*2390*/  UISETP.NE.AND UP0, UPT, UR8, 0x2, UPT ;  /* 0x000000020800788c */ /* 0x000fd2000bf05270 */
[----:B------:R-:W-:Y:S05]  /*23a0*/  BRA.U UP0, `(.L_x_36) ;  /* 0x0000000100047547 */ /* 0x000fea000b800000 */
[----:B------:R-:W-:Y:S05]  /*23b0*/  BPT.TRAP 0x1 ;  /* 0x000000040000795c */ /* 0x000fea0000300000 */
.L_x_36:
[----:B------:R-:W-:Y:S04]  /*23c0*/  BSSY.RECONVERGENT B0, `(.L_x_37) ;  /* 0x0000003000007945 */ /* 0x000fe80003800200 */
[----:B------:R-:W-:Y:S05]  /*23d0*/  @!P4 BRA `(.L_x_38) ;  /* 0x000000000004c947 */ /* 0x000fea0003800000 */
[----:B------:R-:W-:Y:S05]  /*23e0*/  BPT.TRAP 0x1 ;  /* 0x000000040000795c */ /* 0x000fea0000300000 */
.L_x_38:
[----:B------:R-:W-:Y:S05]  /*23f0*/  BSYNC.RECONVERGENT B0 ;  /* 0x0000000000007941 */ /* 0x000fea0003800200 */
.L_x_37:
[----:B------:R-:W-:Y:S02]  /*2400*/  UIADD3 UR23, UPT, UPT, UR27, 0x1, URZ ;  /* 0x000000011b177890 */ /* 0x000fe4000fffe0ff */
[----:B------:R-:W-:Y:S02]  /*2410*/  UIADD3 UR32, UP1, UPT, UR14, 0x80, URZ ;  /* 0x000000800e207890 */ /* 0x000fe4000ff3e0ff */
[----:B------:R-:W-:Y:S02]  /*2420*/  UISETP.NE.AND UP0, UPT, UR23, 0x34, UPT ;  /* 0x000000341700788c */ /* 0x000fe4000bf05270 */
[----:B------:R-:W-:Y:S02]  /*2430*/  USHF.L.U32 UR18, UR25, 0x4, URZ ;  /* 0x0000000419127899 */ /* 0x000fe400080006ff */
[----:B------:R-:W-:Y:S02]  /*2440*/  USEL UR9, URZ, 0x1, UP0 ;  /* 0x00000001ff097887 */ /* 0x000fe40008000000 */
[----:B------:R-:W-:-:S02]  /*2450*/  USEL UR23, UR23, URZ, UP0 ;  /* 0x000000ff17177287 */ /* 0x000fc40008000000 */
[----:B------:R-:W-:Y:S02]  /*2460*/  UIADD3 UR30, UP0, UPT, UR14, 0x180, URZ ;  /* 0x000001800e1e7890 */ /* 0x000fe4000ff1e0ff */
[----:B------:R-:W-:Y:S01]  /*2470*/  ULEA UR8, UR23, UR6, 0x3 ;  /* 0x0000000617087291 */ /* 0x000fe2000f8e18ff */
[----:B------:R-:W-:Y:S01]  /*2480*/  LOP3.LUT R15, R15, UR9, RZ, 0x3c, !PT ;  /* 0x000000090f0f7c12 */ /* 0x000fe2000f8e3cff */
[----:B------:R-:W-:Y:S02]  /*2490*/  ULOP3.LUT UR17, UR17, 0xfefffff8, URZ, 0xc0, !UPT ;  /* 0xfefffff811117892 */ /* 0x000fe4000f8ec0ff */
[----:B------:R-:W-:Y:S01]  /*24a0*/  UIADD3.X UR33, UPT, UPT, URZ, UR15, URZ, UP1, !UPT ;  /* 0x0000000fff217290 */ /* 0x000fe20008ffe4ff */
[----:B-1----:R-:W-:Y:S01]  /*24b0*/  SHF.L.U32 R2, R15, 0x1f, RZ ;  /* 0x0000001f0f027819 */ /* 0x002fe200000006ff */
[----:B------:R-:W-:Y:S01]  /*24c0*/  UIADD3.X UR31, UPT, UPT, URZ, UR15, URZ, UP0, !UPT ;  /* 0x0000000fff1f7290 */ /* 0x000fe200087fe4ff */
[----:B------:R-:W-:Y:S02]  /*24d0*/  UMOV UR28, 0x0 ;  /* 0x00000000001c7882 */ /* 0x000fe40000000000 */
[----:B------:R4:W1:Y:S01]  /*24e0*/  SYNCS.PHASECHK.TRANS64.TRYWAIT P0, [UR8+0x1a0], R2 ;  /* 0x0001a002ff0075a7 */ /* 0x0008620008001108 */
[----:B------:R-:W-:Y:S01]  /*24f0*/  ULEA UR8, UR27, UR6, 0xb ;  /* 0x000000061b087291 */ /* 0x000fe2000f8e58ff */
[----:B------:R-:W-:Y:S01]  /*2500*/  UMOV UR29, 0x10000000 ;  /* 0x10000000001d7882 */ /* 0x000fe20000000000 */
[----:B------:R-:W-:-:S02]  /*2510*/  UMOV UR19, UR35 ;  /* 0x0000002300137c82 */ /* 0x000fc40008000000 */
[----:B------:R-:W-:Y:S02]  /*2520*/  UIADD3 UR16, UPT, UPT, UR8, 0x4600, URZ ;  /* 0x0000460008107890 */ /* 0x000fe4000fffe0ff */
[----:B------:R-:W-:Y:S01]  /*2530*/  UIADD3 UR8, UPT, UPT, UR8, 0x1e600, URZ ;  /* 0x0001e60008087890 */ /* 0x000fe2000fffe0ff */
[----:B------:R-:W-:Y:S01]  /*2540*/  UMOV UR20, UR36 ;  /* 0x0000002400147c82 */ /* 0x000fe20008000000 */
[----:B------:R-:W-:Y:S01]  /*2550*/  UMOV UR12, UR36 ;  /* 0x00000024000c7c82 */ /* 0x000fe20008000000 */
[----:B------:R-:W-:Y:S01]  /*2560*/  UMOV UR9, UR17 ;  /* 0x0000001100097c82 */ /* 0x000fe20008000000 */
[----:B------:R-:W-:Y:S01]  /*2570*/  UMOV UR10, UR18 ;  /* 0x00000012000a7c82 */ /* 0x000fe20008000000 */
[----:B------:R-:W-:Y:S02]  /*2580*/  UIADD3 UR25, UPT, UPT, UR25, 0x1, URZ ;  /* 0x0000000119197890 */ /* 0x000fe4000fffe0ff */
[----:B------:R4:W-:Y:S01]  /*2590*/  UTMALDG.3D.2CTA [UR16], [UR32], desc[UR28] ;  /* 0x00001c10200075b4 */ /* 0x0009e20008211000 */
[----:B------:R-:W-:Y:S01]  /*25a0*/  UMOV UR27, UR23 ;  /* 0x00000017001b7c82 */ /* 0x000fe20008000000 */
[----:B------:R-:W-:Y:S01]  /*25b0*/  UISETP.NE.AND UP0, UPT, UR25, UR26, UPT ;  /* 0x0000001a1900728c */ /* 0x000fe2000bf05270 */
[----:B------:R4:W-:Y:S08]  /*25c0*/  UTMALDG.3D.2CTA [UR8], [UR30], desc[UR28] ;  /* 0x00001c081e0075b4 */ /* 0x0009f00008211000 */
[----:B----4-:R-:W-:Y:S05]  /*25d0*/  BRA.U UP0, `(.L_x_39) ;  /* 0xfffffffd004c7547 */ /* 0x010fea000b83ffff */
.L_x_33:
[----:B-1----:R-:W-:Y:S01]  /*25e0*/  LEA R2, R14, UR6, 0x3 ;  /* 0x000000060e027c11 */ /* 0x002fe2000f8e18ff */
[----:B------:R-:W-:Y:S01]  /*25f0*/  NOP ;  /* 0x0000000000007918 */ /* 0x000fe20000000000 */
[----:B--2---:R-:W-:Y:S02]  /*2600*/  SHF.L.U32 R3, R12, 0x1f, RZ ;  /* 0x0000001f0c037819 */ /* 0x004fe400000006ff */
[----:B------:R-:W-:Y:S02]  /*2610*/  LEA R4, R14, UR6, 0x4 ;  /* 0x000000060e047c11 */ /* 0x000fe4000f8e20ff */
[----:B------:R-:W1:Y:S02]  /*2620*/  SYNCS.PHASECHK.TRANS64.TRYWAIT P0, [R2+URZ+0x390], R3 ;  /* 0x00039003020075a7 */ /* 0x000e6400080011ff */
[----:B-1----:R-:W-:Y:S05]  /*2630*/  @!P0 BRA `(.L_x_40) ;  /* 0x0000008000b08947 */ /* 0x002fea0003800000 */
.L_x_201:
[----:B------:R-:W2:Y:S01]  /*2640*/  LDS.128 R4, [R4+0x420] ;  /* 0x0004200004047984 */ /* 0x000ea20000000c00 */
[----:B------:R-:W-:Y:S01]  /*2650*/  ISETP.GE.AND P0, PT, R26, 0x1, PT ;  /* 0x000000011a00780c */ /* 0x000fe20003f06270 */
[----:B-1----:R-:W-:Y:S01]  /*2660*/  VIADD R2, R2, 0x3a0 ;  /* 0x000003a002027836 */ /* 0x002fe20000000000 */
[----:B------:R-:W-:Y:S01]  /*2670*/  @!PT LDS RZ, [RZ] ;  /* 0x00000000fffff984 */ /* 0x000fe20000000800 */
[----:B------:R-:W-:Y:S01]  /*2680*/  @!PT LDS RZ, [RZ] ;  /* 0x00000000fffff984 */ /* 0x000fe20000000800 */
[----:B------:R-:W-:Y:S01]  /*2690*/  @!PT LDS RZ, [RZ] ;  /* 0x00000000fffff984 */ /* 0x000fe20000000800 */
[----:B------:R-:W-:Y:S01]  /*26a0*/  @!PT LDS RZ, [RZ] ;  /* 0x00000000fffff984 */ /* 0x000fe20000000800 */
[----:B------:R1:W-:Y:S06]  /*26b0*/  MEMBAR.ALL.CTA ;  /* 0x0000000000007992 */ /* 0x0003ec0000008000 */
[----:B-1----:R-:W1:Y:S01]  /*26c0*/  FENCE.VIEW.ASYNC.S ;  /* 0x00000000000073c6 */ /* 0x002e620000000000 */
[----:B------:R-:W-:-:S04]  /*26d0*/  PRMT R2, RZ, 0x654, R2 ;  /* 0x00000654ff027816 */ /* 0x000fc80000000002 */
[----:B-1----:R1:W-:Y:S01]  /*26e0*/  SYNCS.ARRIVE.TRANS64.RED.A1T0 RZ, [R2+URZ], RZ ;  /* 0x000000ff02ff79a7 */ /* 0x0023e200081004ff */
[----:B--2---:R-:W-:-:S13]  /*26f0*/  LOP3.LUT P2, RZ, R6, 0x1, RZ, 0xc0, !PT ;  /* 0x0000000106ff7812 */ /* 0x004fda000784c0ff */
[----:B------:R-:W-:Y:S01]  /*2700*/  @P2 SHF.R.U32.HI R3, RZ, 0x10, R5 ;  /* 0x00000010ff032819 */ /* 0x000fe20000011605 */
[----:B------:R-:W-:Y:S01]  /*2710*/  VOTEU.ANY UP0, P2 ;  /* 0x0000000000ff7886 */ /* 0x000fe20001000100 */
[----:B------:R-:W-:Y:S02]  /*2720*/  @P2 MOV R13, R4 ;  /* 0x00000004000d2202 */ /* 0x000fe40000000f00 */
[----:B------:R-:W-:Y:S02]  /*2730*/  @P2 R2UR.BROADCAST UR8, R3 ;  /* 0x00000000030822ca */ /* 0x000fe400008e0000 */
[----:B------:R-:W-:-:S11]  /*2740*/  @P2 LOP3.LUT R11, R5, 0xffff, RZ, 0xc0, !PT ;  /* 0x0000ffff050b2812 */ /* 0x000fd600078ec0ff */
[----:B------:R-:W-:Y:S01]  /*2750*/  @UP0 UMOV UR36, UR8 ;  /* 0x0000000800240c82 */ /* 0x000fe20008000000 */
[----:B-1----:R-:W-:Y:S05]  /*2760*/  @!P0 BRA `(.L_x_41) ;  /* 0x0000000000b88947 */ /* 0x002fea0003800000 */
[----:B------:R-:W3:Y:S01]  /*2770*/  LDC.64 R4, c[0x0][0xb18] ;  /* 0x0002c600ff047b82 */ /* 0x000ee20000000a00 */
[----:B------:R-:W-:-:S07]  /*2780*/  ISETP.NE.AND P3, PT, R26, 0x1, PT ;  /* 0x000000011a00780c */ /* 0x000fce0003f65270 */
[----:B------:R-:W1:Y:S08]  /*2790*/  LDC.64 R6, c[0x0][0xb10] ;  /* 0x0002c400ff067b82 */ /* 0x000e700000000a00 */
[----:B------:R-:W2:Y:S08]  /*27a0*/  LDC R17, c[0x0][0xb20] ;  /* 0x0002c800ff117b82 */ /* 0x000eb00000000800 */
[----:B------:R-:W4:Y:S01]  /*27b0*/  LDC R18, c[0x0][0xb0c] ;  /* 0x0002c300ff127b82 */ /* 0x000f220000000800 */
[----:B---3--:R-:W-:Y:S01]  /*27c0*/  IMAD.HI.U32 R22, R0, R5, RZ ;  /* 0x0000000500167227 */ /* 0x008fe200078e00ff */
[----:B------:R-:W-:-:S06]  /*27d0*/  ISETP.NE.AND P0, PT, R4, 0x1, PT ;  /* 0x000000010400780c */ /* 0x000fcc0003f05270 */
[----:B------:R-:W3:Y:S01]  /*27e0*/  LDC.64 R2, c[0x0][0xb28] ;  /* 0x0002ca00ff027b82 */ /* 0x000ee20000000a00 */
[----:B-1----:R-:W-:-:S04]  /*27f0*/  IMAD.HI.U32 R20, R9, R6, RZ ;  /* 0x0000000609147227 */ /* 0x002fc800078e00ff */
[----:B------:R-:W-:Y:S01]  /*2800*/  IMAD.HI.U32 R24, R13, R6, RZ ;  /* 0x000000060d187227 */ /* 0x000fe200078e00ff */
[----:B------:R-:W-:Y:S02]  /*2810*/  SHF.R.U32.HI R20, RZ, R7, R20 ;  /* 0x00000007ff147219 */ /* 0x000fe40000011614 */
[----:B--2---:R-:W-:Y:S01]  /*2820*/  SHF.R.U32.HI R19, RZ, R17, R22 ;  /* 0x00000011ff137219 */ /* 0x004fe20000011616 */
[----:B------:R-:W-:Y:S01]  /*2830*/  IMAD.HI.U32 R22, R11, R5, RZ ;  /* 0x000000050b167227 */ /* 0x000fe200078e00ff */
[----:B------:R-:W-:Y:S02]  /*2840*/  SHF.R.U32.HI R24, RZ, R7, R24 ;  /* 0x00000007ff187219 */ /* 0x000fe40000011618 */
[----:B------:R-:W-:Y:S02]  /*2850*/  SEL R19, R0, R19, !P0 ;  /* 0x0000001300137207 */ /* 0x000fe40004000000 */
[----:B------:R-:W-:Y:S02]  /*2860*/  SHF.R.U32.HI R22, RZ, R17, R22 ;  /* 0x00000011ff167219 */ /* 0x000fe40000011616 */
[----:B----4-:R-:W-:-:S02]  /*2870*/  ISETP.NE.AND P1, PT, R18, 0x1, PT ;  /* 0x000000011200780c */ /* 0x010fc40003f25270 */
[----:B------:R-:W-:Y:S02]  /*2880*/  SEL R5, R11, R22, !P0 ;  /* 0x000000160b057207 */ /* 0x000fe40004000000 */
[----:B------:R-:W-:Y:S02]  /*2890*/  SEL R21, R9, R20, !P1 ;  /* 0x0000001409157207 */ /* 0x000fe40004800000 */
[----:B------:R-:W-:Y:S01]  /*28a0*/  SEL R7, R13, R24, !P1 ;  /* 0x000000180d077207 */ /* 0x000fe20004800000 */
[----:B---3--:R-:W-:Y:S01]  /*28b0*/  IMAD.HI.U32 R20, R19, R2, RZ ;  /* 0x0000000213147227 */ /* 0x008fe200078e00ff */
[----:B------:R-:W-:-:S03]  /*28c0*/  IADD3 R17, PT, PT, -R5, RZ, RZ ;  /* 0x000000ff05117210 */ /* 0x000fc60007ffe1ff */
        /* <DEDUP_REMOVED lines=11> */
[----:B------:R-:W-:-:S04]  /*2980*/  @!P0 IMAD.HI.U32 R20, R7, R2, RZ ;  /* 0x0000000207148227 */ /* 0x000fc800078e00ff */
[----:B------:R-:W-:Y:S01]  /*2990*/  IMAD.MOV R2, RZ, RZ, -R6 ;  /* 0x000000ffff027224 */ /* 0x000fe200078e0a06 */
[----:B------:R-:W-:-:S03]  /*29a0*/  @!P0 SHF.R.U32.HI R20, RZ, R3, R20 ;  /* 0x00000003ff148219 */ /* 0x000fc60000011614 */
[----:B------:R-:W-:Y:S01]  /*29b0*/  IMAD R2, R26, R2, R5 ;  /* 0x000000021a027224 */ /* 0x000fe200078e0205 */
        /* <DEDUP_REMOVED lines=9> */
.L_x_41:
[----:B------:R-:W1:Y:S02]  /*2a50*/  LDCU UR8, c[0x0][0xb30] ;  /* 0x00016600ff0877ac */ /* 0x000e640008000800 */
[----:B-1----:R-:W-:-:S09]  /*2a60*/  UISETP.NE.AND UP0, UPT, UR8, 0x1, UPT ;  /* 0x000000010800788c */ /* 0x002fd2000bf05270 */
[----:B------:R-:W-:Y:S05]  /*2a70*/  BRA.U UP0, `(.L_x_42) ;  /* 0x0000000100407547 */ /* 0x000fea000b800000 */
[----:B------:R-:W1:Y:S08]  /*2a80*/  LDC.64 R4, c[0x0][0xb10] ;  /* 0x0002c400ff047b82 */ /* 0x000e700000000a00 */
[----:B------:R-:W2:Y:S08]  /*2a90*/  LDC.64 R2, c[0x0][0xb18] ;  /* 0x0002c600ff027b82 */ /* 0x000eb00000000a00 */
[----:B------:R-:W4:Y:S08]  /*2aa0*/  LDC R6, c[0x0][0xb20] ;  /* 0x0002c800ff067b82 */ /* 0x000f300000000800 */
[----:B------:R-:W3:Y:S01]  /*2ab0*/  LDC R18, c[0x0][0xb0c] ;  /* 0x0002c300ff127b82 */ /* 0x000ee20000000800 */
[----:B-1----:R-:W-:-:S05]  /*2ac0*/  IMAD.HI.U32 R4, R13, R4, RZ ;  /* 0x000000040d047227 */ /* 0x002fca00078e00ff */
[----:B------:R-:W-:Y:S01]  /*2ad0*/  SHF.R.U32.HI R4, RZ, R5, R4 ;  /* 0x00000005ff047219 */ /* 0x000fe20000011604 */
[----:B--2---:R-:W-:Y:S01]  /*2ae0*/  IMAD.HI.U32 R3, R11, R3, RZ ;  /* 0x000000030b037227 */ /* 0x004fe200078e00ff */
[----:B------:R-:W-:-:S04]  /*2af0*/  ISETP.NE.AND P0, PT, R2, 0x1, PT ;  /* 0x000000010200780c */ /* 0x000fc80003f05270 */
[----:B----4-:R-:W-:-:S04]  /*2b00*/  SHF.R.U32.HI R6, RZ, R6, R3 ;  /* 0x00000006ff067219 */ /* 0x010fc80000011603 */
[----:B------:R-:W-:Y:S02]  /*2b10*/  SEL R3, R11, R6, !P0 ;  /* 0x000000060b037207 */ /* 0x000fe40004000000 */
[----:B---3--:R-:W-:-:S04]  /*2b20*/  ISETP.NE.AND P1, PT, R18, 0x1, PT ;  /* 0x000000011200780c */ /* 0x008fc80003f25270 */
[----:B------:R-:W-:-:S05]  /*2b30*/  SEL R4, R13, R4, !P1 ;  /* 0x000000040d047207 */ /* 0x000fca0004800000 */
[----:B------:R-:W-:Y:S02]  /*2b40*/  IMAD.IADD R5, R3, 0x1, -R4 ;  /* 0x0000000103057824 */ /* 0x000fe400078e0a04 */
[----:B------:R-:W-:Y:S02]  /*2b50*/  IMAD.IADD R3, R4, 0x1, -R3 ;  /* 0x0000000104037824 */ /* 0x000fe400078e0a03 */
[----:B------:R-:W-:Y:S02]  /*2b60*/  IMAD R13, R5, R18, R13 ;  /* 0x00000012050d7224 */ /* 0x000fe400078e020d */
[----:B------:R-:W-:-:S07]  /*2b70*/  IMAD R11, R3, R2, R11 ;  /* 0x00000002030b7224 */ /* 0x000fce00078e020b */
.L_x_42:
[----:B------:R-:W-:Y:S01]  /*2b80*/  VIADD R14, R14, 0x1 ;  /* 0x000000010e0e7836 */ /* 0x000fe20000000000 */
[----:B------:R-:W-:Y:S01]  /*2b90*/  PLOP3.LUT P1, PT, PT, PT, PT, 0x80, 0x8 ;  /* 0x000000000008781c */ /* 0x000fe20003f2f070 */
[----:B------:R-:W-:Y:S02]  /*2ba0*/  IMAD.IADD R21, R13, 0x1, R60 ;  /* 0x000000010d157824 */ /* 0x000fe400078e023c */
[----:B------:R-:W-:Y:S01]  /*2bb0*/  IMAD.IADD R20, R11, 0x1, R58 ;  /* 0x000000010b147824 */ /* 0x000fe200078e023a */
[----:B------:R-:W-:-:S04]  /*2bc0*/  ISETP.NE.AND P0, PT, R14, 0x2, PT ;  /* 0x000000020e00780c */ /* 0x000fc80003f05270 */
[----:B------:R-:W-:Y:S02]  /*2bd0*/  SEL R3, RZ, 0x1, P0 ;  /* 0x00000001ff037807 */ /* 0x000fe40000000000 */
[----:B------:R-:W-:Y:S02]  /*2be0*/  SEL R14, R14, RZ, P0 ;  /* 0x000000ff0e0e7207 */ /* 0x000fe40000000000 */
[----:B------:R-:W-:Y:S01]  /*2bf0*/  LOP3.LUT R12, R12, R3, RZ, 0x3c, !PT ;  /* 0x000000030c0c7212 */ /* 0x000fe200078e3cff */
[----:B------:R-:W-:Y:S06]  /*2c00*/  @P2 BRA `(.L_x_43) ;  /* 0xfffffff000642947 */ /* 0x000fec000383ffff */
[----:B------:R-:W-:Y:S01]  /*2c10*/  UIADD3 UR6, UPT, UPT, UR6, 0x1a0, URZ ;  /* 0x000001a006067890 */ /* 0x000fe2000fffe0ff */
[----:B------:R-:W-:-:S03]  /*2c20*/  SHF.L.U32 R3, R15, 0x1f, RZ ;  /* 0x0000001f0f037819 */ /* 0x000fc600000006ff */
[----:B------:R-:W-:-:S09]  /*2c30*/  ULEA UR4, UR23, UR6, 0x3 ;  /* 0x0000000617047291 */ /* 0x000fd2000f8e18ff */
[----:B------:R-:W1:Y:S02]  /*2c40*/  SYNCS.PHASECHK.TRANS64.TRYWAIT P0, [UR4], R3 ;  /* 0x00000003ff0075a7 */ /* 0x000e640008001104 */
[----:B-1----:R-:W-:Y:S05]  /*2c50*/  @!P0 BRA `(.L_x_44) ;  /* 0x0000007c003c8947 */ /* 0x002fea0003800000 */
.L_x_203:
[----:B------:R-:W-:-:S04]  /*2c60*/  UIADD3 UR5, UPT, UPT, UR23, 0x1, URZ ;  /* 0x0000000117057890 */ /* 0x000fc8000fffe0ff */
[----:B------:R-:W-:-:S04]  /*2c70*/  UISETP.NE.AND UP0, UPT, UR5, 0x34, UPT ;  /* 0x000000340500788c */ /* 0x000fc8000bf05270 */
[----:B------:R-:W-:Y:S02]  /*2c80*/  USEL UR7, URZ, 0x1, UP0 ;  /* 0x00000001ff077887 */ /* 0x000fe40008000000 */
[----:B------:R-:W-:-:S04]  /*2c90*/  USEL UR5, UR5, URZ, UP0 ;  /* 0x000000ff05057287 */ /* 0x000fc80008000000 */
[----:B------:R-:W-:Y:S01]  /*2ca0*/  ULEA UR4, UR5, UR6, 0x3 ;  /* 0x0000000605047291 */ /* 0x000fe2000f8e18ff */
[----:B------:R-:W-:-:S04]  /*2cb0*/  LOP3.LUT R2, R15, UR7, RZ, 0x3c, !PT ;  /* 0x000000070f027c12 */ /* 0x000fc8000f8e3cff */
[----:B-1----:R-:W-:-:S04]  /*2cc0*/  SHF.L.U32 R3, R2, 0x1f, RZ ;  /* 0x0000001f02037819 */ /* 0x002fc800000006ff */
[----:B------:R-:W1:Y:S02]  /*2cd0*/  SYNCS.PHASECHK.TRANS64.TRYWAIT P0, [UR4], R3 ;  /* 0x00000003ff0075a7 */ /* 0x000e640008001104 */
[----:B-1----:R-:W-:Y:S05]  /*2ce0*/  @!P0 BRA `(.L_x_45) ;  /* 0x0000007c00308947 */ /* 0x002fea0003800000 */
.L_x_205:
        /* <DEDUP_REMOVED lines=9> */
.L_x_207:
        /* <DEDUP_REMOVED lines=9> */
.L_x_209:
        /* <DEDUP_REMOVED lines=9> */
.L_x_211:
        /* <DEDUP_REMOVED lines=9> */
.L_x_213:
        /* <DEDUP_REMOVED lines=9> */
.L_x_215:
        /* <DEDUP_REMOVED lines=9> */
.L_x_217:
        /* <DEDUP_REMOVED lines=9> */
.L_x_219:
        /* <DEDUP_REMOVED lines=9> */
.L_x_221:
        /* <DEDUP_REMOVED lines=9> */
.L_x_223:
        /* <DEDUP_REMOVED lines=9> */
.L_x_225:
        /* <DEDUP_REMOVED lines=9> */
.L_x_227:
        /* <DEDUP_REMOVED lines=9> */
.L_x_229:
        /* <DEDUP_REMOVED lines=9> */
.L_x_231:
        /* <DEDUP_REMOVED lines=9> */
.L_x_233:
        /* <DEDUP_REMOVED lines=9> */
.L_x_235:
        /* <DEDUP_REMOVED lines=9> */
.L_x_237:
        /* <DEDUP_REMOVED lines=9> */
.L_x_239:
        /* <DEDUP_REMOVED lines=9> */
.L_x_241:
        /* <DEDUP_REMOVED lines=9> */
.L_x_243:
        /* <DEDUP_REMOVED lines=9> */
.L_x_245:
        /* <DEDUP_REMOVED lines=9> */
.L_x_247:
        /* <DEDUP_REMOVED lines=9> */
.L_x_249:
        /* <DEDUP_REMOVED lines=9> */
.L_x_251:
        /* <DEDUP_REMOVED lines=9> */
.L_x_253:
        /* <DEDUP_REMOVED lines=9> */
.L_x_255:
        /* <DEDUP_REMOVED lines=9> */
.L_x_257:
        /* <DEDUP_REMOVED lines=9> */
.L_x_259:
        /* <DEDUP_REMOVED lines=9> */
.L_x_261:
        /* <DEDUP_REMOVED lines=9> */
.L_x_263:
        /* <DEDUP_REMOVED lines=9> */
.L_x_265:
        /* <DEDUP_REMOVED lines=9> */
.L_x_267:
        /* <DEDUP_REMOVED lines=9> */
.L_x_269:
        /* <DEDUP_REMOVED lines=9> */
.L_x_271:
        /* <DEDUP_REMOVED lines=9> */
.L_x_273:
        /* <DEDUP_REMOVED lines=9> */
.L_x_275:
        /* <DEDUP_REMOVED lines=9> */
.L_x_277:
        /* <DEDUP_REMOVED lines=9> */
.L_x_279:
        /* <DEDUP_REMOVED lines=9> */
.L_x_281:
        /* <DEDUP_REMOVED lines=9> */
.L_x_283:
        /* <DEDUP_REMOVED lines=9> */
.L_x_285:
        /* <DEDUP_REMOVED lines=9> */
.L_x_287:
        /* <DEDUP_REMOVED lines=9> */
.L_x_289:
        /* <DEDUP_REMOVED lines=9> */
.L_x_291:
        /* <DEDUP_REMOVED lines=9> */
.L_x_293:
        /* <DEDUP_REMOVED lines=9> */
.L_x_295:
        /* <DEDUP_REMOVED lines=9> */
.L_x_297:
        /* <DEDUP_REMOVED lines=9> */
.L_x_299:
        /* <DEDUP_REMOVED lines=9> */
.L_x_301:
        /* <DEDUP_REMOVED lines=9> */
.L_x_303:
[----:B------:R-:W-:-:S04]  /*4880*/  UIADD3 UR5, UPT, UPT, UR5, 0x1, URZ ;  /* 0x0000000105057890 */ /* 0x000fc8000fffe0ff */
[----:B------:R-:W-:-:S04]  /*4890*/  UISETP.NE.AND UP0, UPT, UR5, 0x34, UPT ;  /* 0x000000340500788c */ /* 0x000fc8000bf05270 */
[----:B------:R-:W-:Y:S02]  /*48a0*/  USEL UR4, URZ, 0x1, UP0 ;  /* 0x00000001ff047887 */ /* 0x000fe40008000000 */
[----:B------:R-:W-:-:S04]  /*48b0*/  USEL UR5, UR5, URZ, UP0 ;  /* 0x000000ff05057287 */ /* 0x000fc80008000000 */
[----:B------:R-:W-:Y:S01]  /*48c0*/  ULEA UR5, UR5, UR6, 0x3 ;  /* 0x0000000605057291 */ /* 0x000fe2000f8e18ff */
[----:B-1----:R-:W-:-:S04]  /*48d0*/  LOP3.LUT R3, R2, UR4, RZ, 0x3c, !PT ;  /* 0x0000000402037c12 */ /* 0x002fc8000f8e3cff */
[----:B------:R-:W-:Y:S01]  /*48e0*/  SHF.L.U32 R3, R3, 0x1f, RZ ;  /* 0x0000001f03037819 */ /* 0x000fe200000006ff */
[----:B---3--:R-:W-:-:S07]  /*48f0*/  IMAD.U32 R0, RZ, RZ, UR5 ;  /* 0x00000005ff007e24 */ /* 0x008fce000f8e00ff */
.L_x_95:
[----:B-1----:R1:W2:Y:S02]  /*4900*/  SYNCS.PHASECHK.TRANS64.TRYWAIT P0, [R0+URZ], R3 ;  /* 0x00000003000075a7 */ /* 0x0022a400080011ff */
[----:B--2---:R-:W-:Y:S05]  /*4910*/  @!P0 NANOSLEEP.SYNCS 0x989680 ;  /* 0x009896800000895d */ /* 0x004fea0003900000 */
[----:B------:R-:W2:Y:S02]  /*4920*/  @!P0 SYNCS.PHASECHK.TRANS64 P0, [R0+URZ], R3 ;  /* 0x00000003000085a7 */ /* 0x000ea400080010ff */
[----:B--2---:R-:W-:Y:S05]  /*4930*/  @P0 EXIT ;  /* 0x000000000000094d */ /* 0x004fea0003800000 */
[----:B------:R-:W-:Y:S05]  /*4940*/  BRA `(.L_x_95) ;  /* 0xfffffffc00ec7947 */ /* 0x000fea000383ffff */
.L_x_23:
[----:B------:R-:W-:-:S04]  /*4950*/  UISETP.NE.AND UP1, UPT, UR37, URZ, UPT ;  /* 0x000000ff2500728c */ /* 0x000fc8000bf25270 */
[----:B------:R-:W-:-:S09]  /*4960*/  UISETP.NE.OR UP1, UPT, UR10, 0x1, UP1 ;  /* 0x000000010a00788c */ /* 0x000fd20008f25670 */
[----:B------:R-:W-:Y:S05]  /*4970*/  BRA.U UP1, `(.L_x_96) ;  /* 0x00000005014c7547 */ /* 0x000fea000b800000 */
[----:B------:R-:W-:Y:S01]  /*4980*/  HFMA2 R11, -RZ, RZ, 0, 0 ;  /* 0x00000000ff0b7431 */ /* 0x000fe200000001ff */
[----:B------:R-:W-:Y:S01]  /*4990*/  ISETP.GE.U32.AND P2, PT, R10, 0x2, PT ;  /* 0x000000020a00780c */ /* 0x000fe20003f46070 */
[----:B------:R-:W-:Y:S01]  /*49a0*/  IMAD.MOV.U32 R12, RZ, RZ, 0x1 ;  /* 0x00000001ff0c7424 */ /* 0x000fe200078e00ff */
[----:B------:R-:W-:Y:S01]  /*49b0*/  CS2R R8, SRZ ;  /* 0x0000000000087805 */ /* 0x000fe2000001ff00 */
[----:B------:R-:W-:Y:S01]  /*49c0*/  IMAD.MOV.U32 R3, RZ, RZ, RZ ;  /* 0x000000ffff037224 */ /* 0x000fe200078e00ff */
[----:B------:R-:W-:Y:S01]  /*49d0*/  UMOV UR4, 0x400 ;  /* 0x0000040000047882 */ /* 0x000fe20000000000 */
[----:B------:R-:W-:Y:S01]  /*49e0*/  UMOV UR6, URZ ;  /* 0x000000ff00067c82 */ /* 0x000fe20008000000 */
[----:B------:R-:W-:-:S12]  /*49f0*/  ULEA UR37, UR37, UR4, 0x18 ;  /* 0x0000000425257291 */ /* 0x000fd8000f8ec0ff */
.L_x_100:
[----:B------:R-:W-:Y:S02]  /*4a00*/  LEA R0, R3, UR37, 0x3 ;  /* 0x0000002503007c11 */ /* 0x000fe4000f8e18ff */
[----:B------:R-:W-:-:S03]  /*4a10*/  SHF.L.U32 R5, R8, 0x1f, RZ ;  /* 0x0000001f08057819 */ /* 0x000fc600000006ff */
[----:B------:R-:W-:Y:S01]  /*4a20*/  VIADD R4, R0, 0x400 ;  /* 0x0000040000047836 */ /* 0x000fe20000000000 */
[----:B------:R-:W1:Y:S02]  /*4a30*/  SYNCS.PHASECHK.TRANS64.TRYWAIT P0, [R0+URZ+0x3f0], R5 ;  /* 0x0003f005000075a7 */ /* 0x000e6400080011ff */
[----:B-1----:R-:W-:Y:S05]  /*4a40*/  @!P0 BRA `(.L_x_97) ;  /* 0x0000007000888947 */ /* 0x002fea0003800000 */
.L_x_304:
[----:B------:R-:W-:Y:S01]  /*4a50*/  ULEA UR5, UR6, UR37, 0x3 ;  /* 0x0000002506057291 */ /* 0x000fe2000f8e18ff */
[----:B------:R-:W-:Y:S01]  /*4a60*/  PRMT R4, RZ, 0x654, R4 ;  /* 0x00000654ff047816 */ /* 0x000fe20000000004 */
[----:B-1----:R-:W-:Y:S01]  /*4a70*/  @!P2 IMAD.MOV.U32 R5, RZ, RZ, 0x10 ;  /* 0x00000010ff05a424 */ /* 0x002fe200078e00ff */
[----:B------:R-:W-:Y:S01]  /*4a80*/  SHF.L.U32 R7, R12, 0x1f, RZ ;  /* 0x0000001f0c077819 */ /* 0x000fe200000006ff */
[----:B------:R-:W-:Y:S01]  /*4a90*/  UIADD3 UR4, UPT, UPT, UR5, 0x390, URZ ;  /* 0x0000039005047890 */ /* 0x000fe2000fffe0ff */
[----:B------:R1:W-:Y:S05]  /*4aa0*/  SYNCS.ARRIVE.TRANS64.RED.A1T0 RZ, [R4+URZ], RZ ;  /* 0x000000ff04ff79a7 */ /* 0x0003ea00081004ff */
[----:B------:R-:W-:Y:S01]  /*4ab0*/  IMAD.U32 R13, RZ, RZ, UR4 ;  /* 0x00000004ff0d7e24 */ /* 0x000fe2000f8e00ff */
[----:B------:R-:W2:Y:S04]  /*4ac0*/  SYNCS.PHASECHK.TRANS64.TRYWAIT P0, [UR5+0x3a0], R7 ;  /* 0x0003a007ff0075a7 */ /* 0x000ea80008001105 */
[----:B------:R-:W-:Y:S01]  /*4ad0*/  PRMT R13, R10, 0x654, R13 ;  /* 0x000006540a0d7816 */ /* 0x000fe2000000000d */
[----:B-12---:R-:W-:Y:S06]  /*4ae0*/  @!P0 BRA `(.L_x_98) ;  /* 0x0000007000748947 */ /* 0x006fec0003800000 */
.L_x_306:
[----:B------:R-:W-:Y:S01]  /*4af0*/  ULEA UR4, UR6, UR37, 0x4 ;  /* 0x0000002506047291 */ /* 0x000fe2000f8e20ff */
[----:B------:R-:W-:Y:S01]  /*4b00*/  SEL R2, R13, R2, !P2 ;  /* 0x000000020d027207 */ /* 0x000fe20005000000 */
[----:B------:R-:W-:Y:S01]  /*4b10*/  UIADD3 UR5, UPT, UPT, UR5, 0x390, URZ ;  /* 0x0000039005057890 */ /* 0x000fe2000fffe0ff */
[----:B-1----:R-:W-:Y:S01]  /*4b20*/  LEA R0, R11, UR37, 0x3 ;  /* 0x000000250b007c11 */ /* 0x002fe2000f8e18ff */
[----:B------:R-:W-:Y:S01]  /*4b30*/  UIADD3 UR4, UPT, UPT, UR4, 0x420, URZ ;  /* 0x0000042004047890 */ /* 0x000fe2000fffe0ff */
[----:B------:R1:W-:Y:S01]  /*4b40*/  @!P2 SYNCS.ARRIVE.TRANS64.RED RZ, [R2+URZ], R5 ;  /* 0x0000000502ffa9a7 */ /* 0x0003e200080004ff */
[----:B------:R-:W-:Y:S01]  /*4b50*/  UIADD3 UR6, UPT, UPT, UR6, 0x1, URZ ;  /* 0x0000000106067890 */ /* 0x000fe2000fffe0ff */
[----:B------:R-:W-:-:S03]  /*4b60*/  VIADD R3, R3, 0x1 ;  /* 0x0000000103037836 */ /* 0x000fc60000000000 */
[----:B------:R-:W-:Y:S02]  /*4b70*/  UISETP.NE.AND UP0, UPT, UR6, 0x2, UPT ;  /* 0x000000020600788c */ /* 0x000fe4000bf05270 */
[----:B------:R-:W-:Y:S01]  /*4b80*/  ISETP.NE.AND P0, PT, R3, 0x2, PT ;  /* 0x000000020300780c */ /* 0x000fe20003f05270 */
[----:B------:R-:W-:Y:S06]  /*4b90*/  UGETNEXTWORKID.BROADCAST [UR4], [UR5] ;  /* 0x00000000040073ca */ /* 0x000fec0008000100 */
[----:B------:R-:W-:Y:S02]  /*4ba0*/  USEL UR4, URZ, 0x1, UP0 ;  /* 0x00000001ff047887 */ /* 0x000fe40008000000 */
[----:B------:R-:W-:-:S04]  /*4bb0*/  USEL UR6, UR6, URZ, UP0 ;  /* 0x000000ff06067287 */ /* 0x000fc80008000000 */
[----:B------:R-:W-:Y:S02]  /*4bc0*/  LOP3.LUT R12, R12, UR4, RZ, 0x3c, !PT ;  /* 0x000000040c0c7c12 */ /* 0x000fe4000f8e3cff */
[----:B-1----:R-:W-:-:S04]  /*4bd0*/  SHF.L.U32 R5, R9, 0x1f, RZ ;  /* 0x0000001f09057819 */ /* 0x002fc800000006ff */
[----:B------:R-:W1:Y:S02]  /*4be0*/  SYNCS.PHASECHK.TRANS64.TRYWAIT P1, [R0+URZ+0x390], R5 ;  /* 0x00039005000075a7 */ /* 0x000e6400080211ff */
[----:B-1----:R-:W-:Y:S05]  /*4bf0*/  @!P1 BRA `(.L_x_99) ;  /* 0x0000007000489947 */ /* 0x002fea0003800000 */
.L_x_307:
[----:B------:R-:W-:Y:S01]  /*4c00*/  LEA R4, R11, UR37, 0x4 ;  /* 0x000000250b047c11 */ /* 0x000fe2000f8e20ff */
[----:B-1----:R-:W-:Y:S01]  /*4c10*/  VIADD R0, R0, 0x3a0 ;  /* 0x000003a000007836 */ /* 0x002fe20000000000 */
[----:B------:R-:W-:Y:S01]  /*4c20*/  SEL R3, R3, RZ, P0 ;  /* 0x000000ff03037207 */ /* 0x000fe20000000000 */
[----:B------:R-:W-:-:S03]  /*4c30*/  VIADD R11, R11, 0x1 ;  /* 0x000000010b0b7836 */ /* 0x000fc60000000000 */
[----:B------:R-:W1:Y:S01]  /*4c40*/  LDS.128 R4, [R4+0x420] ;  /* 0x0004200004047984 */ /* 0x000e620000000c00 */
[----:B------:R-:W-:Y:S02]  /*4c50*/  PRMT R0, RZ, 0x654, R0 ;  /* 0x00000654ff007816 */ /* 0x000fe40000000000 */
[C---:B------:R-:W-:Y:S01]  /*4c60*/  ISETP.NE.AND P1, PT, R11.reuse, 0x2, PT ;  /* 0x000000020b00780c */ /* 0x040fe20003f25270 */
[----:B------:R-:W-:Y:S01]  /*4c70*/  @!PT LDS RZ, [RZ] ;  /* 0x00000000fffff984 */ /* 0x000fe20000000800 */
[----:B------:R-:W-:Y:S01]  /*4c80*/  @!PT LDS RZ, [RZ] ;  /* 0x00000000fffff984 */ /* 0x000fe20000000800 */
[----:B------:R-:W-:Y:S01]  /*4c90*/  @!PT LDS RZ, [RZ] ;  /* 0x00000000fffff984 */ /* 0x000fe20000000800 */
[----:B------:R-:W-:Y:S01]  /*4ca0*/  @!PT LDS RZ, [RZ] ;  /* 0x00000000fffff984 */ /* 0x000fe20000000800 */
[----:B------:R2:W-:Y:S06]  /*4cb0*/  MEMBAR.ALL.CTA ;  /* 0x0000000000007992 */ /* 0x0005ec0000008000 */
[----:B--2---:R-:W2:Y:S01]  /*4cc0*/  FENCE.VIEW.ASYNC.S ;  /* 0x00000000000073c6 */ /* 0x004ea20000000000 */
[----:B------:R-:W-:Y:S01]  /*4cd0*/  SEL R11, R11, RZ, P1 ;  /* 0x000000ff0b0b7207 */ /* 0x000fe20000800000 */
[----:B--2---:R2:W-:Y:S01]  /*4ce0*/  SYNCS.ARRIVE.TRANS64.RED.A1T0 RZ, [R0+URZ], RZ ;  /* 0x000000ff00ff79a7 */ /* 0x0045e200081004ff */
[----:B-1----:R-:W-:-:S02]  /*4cf0*/  LOP3.LUT P3, RZ, R6, 0x1, RZ, 0xc0, !PT ;  /* 0x0000000106ff7812 */ /* 0x002fc4000786c0ff */
[----:B------:R-:W-:-:S04]  /*4d00*/  SEL R5, RZ, 0x1, P0 ;  /* 0x00000001ff057807 */ /* 0x000fc80000000000 */
[----:B------:R-:W-:Y:S02]  /*4d10*/  LOP3.LUT R8, R8, R5, RZ, 0x3c, !PT ;  /* 0x0000000508087212 */ /* 0x000fe400078e3cff */
[----:B--2---:R-:W-:-:S04]  /*4d20*/  SEL R0, RZ, 0x1, P1 ;  /* 0x00000001ff007807 */ /* 0x004fc80000800000 */
[----:B------:R-:W-:Y:S01]  /*4d30*/  LOP3.LUT R9, R9, R0, RZ, 0x3c, !PT ;  /* 0x0000000009097212 */ /* 0x000fe200078e3cff */
[----:B------:R-:W-:Y:S06]  /*4d40*/  @P3 BRA `(.L_x_100) ;  /* 0xfffffffc002c3947 */ /* 0x000fec000383ffff */
[----:B------:R-:W-:Y:S01]  /*4d50*/  ULEA UR5, UR6, UR37, 0x3 ;  /* 0x0000002506057291 */ /* 0x000fe2000f8e18ff */
[----:B------:R-:W-:-:S08]  /*4d60*/  SHF.L.U32 R3, R12, 0x1f, RZ ;  /* 0x0000001f0c037819 */ /* 0x000fd000000006ff */
[----:B------:R-:W1:Y:S02]  /*4d70*/  SYNCS.PHASECHK.TRANS64 P0, [UR5+0x3a0], R3 ;  /* 0x0003a003ff0075a7 */ /* 0x000e640008001005 */
[----:B-1----:R-:W-:Y:S05]  /*4d80*/  @P0 BRA `(.L_x_101) ;  /* 0x0000000000080947 */ /* 0x002fea0003800000 */
[----:B------:R-:W1:Y:S02]  /*4d90*/  SYNCS.PHASECHK.TRANS64.TRYWAIT P0, [UR5+0x3a0], R3 ;  /* 0x0003a003ff0075a7 */ /* 0x000e640008001105 */
[----:B-1----:R-:W-:Y:S05]  /*4da0*/  @!P0 BRA `(.L_x_102) ;  /* 0x0000006c00f08947 */ /* 0x002fea0003800000 */
.L_x_101:
[----:B------:R-:W-:-:S04]  /*4db0*/  UIADD3 UR4, UPT, UPT, UR6, 0x1, URZ ;  /* 0x0000000106047890 */ /* 0x000fc8000fffe0ff */
[----:B------:R-:W-:-:S04]  /*4dc0*/  UISETP.NE.AND UP0, UPT, UR4, 0x2, UPT ;  /* 0x000000020400788c */ /* 0x000fc8000bf05270 */
[----:B------:R-:W-:Y:S02]  /*4dd0*/  USEL UR7, URZ, 0x1, UP0 ;  /* 0x00000001ff077887 */ /* 0x000fe40008000000 */
[----:B------:R-:W-:-:S04]  /*4de0*/  USEL UR4, UR4, URZ, UP0 ;  /* 0x000000ff04047287 */ /* 0x000fc80008000000 */
[----:B------:R-:W-:Y:S01]  /*4df0*/  ULEA UR4, UR4, UR37, 0x3 ;  /* 0x0000002504047291 */ /* 0x000fe2000f8e18ff */
[----:B-1----:R-:W-:-:S04]  /*4e00*/  LOP3.LUT R3, R12, UR7, RZ, 0x3c, !PT ;  /* 0x000000070c037c12 */ /* 0x002fc8000f8e3cff */
[----:B------:R-:W-:-:S04]  /*4e10*/  SHF.L.U32 R0, R3, 0x1f, RZ ;  /* 0x0000001f03007819 */ /* 0x000fc800000006ff */
[----:B------:R-:W1:Y:S02]  /*4e20*/  SYNCS.PHASECHK.TRANS64 P0, [UR4+0x3a0], R0 ;  /* 0x0003a000ff0075a7 */ /* 0x000e640008001004 */
[----:B-1----:R-:W-:Y:S05]  /*4e30*/  @P0 EXIT ;  /* 0x000000000000094d */ /* 0x002fea0003800000 */
[----:B------:R-:W-:Y:S02]  /*4e40*/  SHF.L.U32 R3, R3, 0x1f, RZ ;  /* 0x0000001f03037819 */ /* 0x000fe400000006ff */
[----:B------:R-:W-:-:S07]  /*4e50*/  MOV R0, UR4 ;  /* 0x0000000400007c02 */ /* 0x000fce0008000f00 */
.L_x_103:
[----:B-1----:R1:W2:Y:S02]  /*4e60*/  SYNCS.PHASECHK.TRANS64.TRYWAIT P0, [R0+URZ+0x3a0], R3 ;  /* 0x0003a003000075a7 */ /* 0x0022a400080011ff */
[----:B--2---:R-:W-:Y:S05]  /*4e70*/  @!P0 NANOSLEEP.SYNCS 0x989680 ;  /* 0x009896800000895d */ /* 0x004fea0003900000 */
[----:B------:R-:W2:Y:S02]  /*4e80*/  @!P0 SYNCS.PHASECHK.TRANS64 P0, [R0+URZ+0x3a0], R3 ;  /* 0x0003a003000085a7 */ /* 0x000ea400080010ff */
[----:B--2---:R-:W-:Y:S05]  /*4e90*/  @P0 EXIT ;  /* 0x000000000000094d */ /* 0x004fea0003800000 */
[----:B------:R-:W-:Y:S05]  /*4ea0*/  BRA `(.L_x_103) ;  /* 0xfffffffc00ec7947 */ /* 0x000fea000383ffff */
.L_x_96:
[----:B------:R-:W-:Y:S05]  /*4eb0*/  BRA.U UP4, `(.L_x_104) ;  /* 0x0000001104847547 */ /* 0x000fea000b800000 */
[----:B------:R-:W-:Y:S01]  /*4ec0*/  UMOV UR6, 0x40 ;  /* 0x0000004000067882 */ /* 0x000fe20000000000 */
[----:B------:R-:W-:Y:S01]  /*4ed0*/  NOP ;  /* 0x0000000000007918 */ /* 0x000fe20000000000 */
[----:B------:R-:W-:Y:S01]  /*4ee0*/  ULEA UR6, UR37, UR6, 0x18 ;  /* 0x0000000625067291 */ /* 0x000fe2000f8ec0ff */
[----:B------:R-:W-:Y:S02]  /*4ef0*/  UMOV UR7, 0x400 ;  /* 0x0000040000077882 */ /* 0x000fe40000000000 */
[----:B------:R-:W-:-:S06]  /*4f00*/  ULEA UR37, UR37, UR7, 0x18 ;  /* 0x0000000725257291 */ /* 0x000fcc000f8ec0ff */
[----:B------:R-:W1:Y:S02]  /*4f10*/  LDS.U8 R2, [UR6+0x1c] ;  /* 0x00001c06ff027984 */ /* 0x000e640008000000 */
[----:B-1----:R-:W-:-:S13]  /*4f20*/  ISETP.NE.AND P0, PT, R2, RZ, PT ;  /* 0x000000ff0200720c */ /* 0x002fda0003f05270 */
[----:B------:R-:W-:Y:S05]  /*4f30*/  @P0 BRA `(.L_x_105) ;  /* 0x0000000400080947 */ /* 0x000fea0003800000 */
[----:B------:R-:W-:Y:S02]  /*4f40*/  UISETP.NE.U32.AND UP0, UPT, UR5, 0x1, UPT ;  /* 0x000000010500788c */ /* 0x000fe4000bf05070 */
[----:B------:R-:W-:-:S07]  /*4f50*/  UIADD3 UR8, UPT, UPT, UR6, 0x8, URZ ;  /* 0x0000000806087890 */ /* 0x000fce000fffe0ff */
[----:B------:R-:W-:Y:S05]  /*4f60*/  BRA.U !UP0, `(.L_x_106) ;  /* 0x00000001089c7547 */ /* 0x000fea000b800000 */
[----:B------:R-:W-:Y:S01]  /*4f70*/  ELECT P0, URZ, PT ;  /* 0x0000000000ff782f */ /* 0x000fe20003800000 */
[----:B------:R-:W-:-:S12]  /*4f80*/  BSSY B0, `(.L_x_106) ;  /* 0x0000025000007945 */ /* 0x000fd80003800000 */
[----:B------:R-:W-:Y:S05]  /*4f90*/  @!P0 BRA `(.L_x_107) ;  /* 0x00000000008c8947 */ /* 0x000fea0003800000 */
[----:B------:R-:W-:-:S05]  /*4fa0*/  UMOV UR7, 0x10 ;  /* 0x0000001000077882 */ /* 0x000fca0000000000 */
[----:B------:R-:W-:Y:S04]  /*4fb0*/  DEPBAR.LE SB1, 0x36 ;  /* 0x00009d800000791a */ /* 0x000fe80000000000 */
[----:B------:R-:W1:Y:S02]  /*4fc0*/  UTCATOMSWS.2CTA.FIND_AND_SET.ALIGN UP1, UR7, UR7 ;  /* 0x00000007000775e3 */ /* 0x000e640008220800 */
[----:B-1----:R-:W-:Y:S01]  /*4fd0*/  MOV R11, UR7 ;  /* 0x00000007000b7c02 */ /* 0x002fe20008000f00 */
[----:B------:R-:W-:Y:S06]  /*4fe0*/  BRA.U UP1, `(.L_x_108) ;  /* 0x0000000101187547 */ /* 0x000fec000b800000 */
.L_x_109:
[----:B------:R-:W-:Y:S05]  /*4ff0*/  NANOSLEEP 0x64 ;  /* 0x000000640000795d */ /* 0x000fea0003800000 */
[----:B------:R-:W-:-:S05]  /*5000*/  UMOV UR7, 0x10 ;  /* 0x0000001000077882 */ /* 0x000fca0000000000 */
[----:B------:R-:W-:Y:S04]  /*5010*/  DEPBAR.LE SB1, 0x36 ;  /* 0x00009d800000791a */ /* 0x000fe80000000000 */
[----:B------:R-:W1:Y:S02]  /*5020*/  UTCATOMSWS.2CTA.FIND_AND_SET.ALIGN UP1, UR7, UR7 ;  /* 0x00000007000775e3 */ /* 0x000e640008220800 */
[----:B-1----:R-:W-:Y:S01]  /*5030*/  MOV R11, UR7 ;  /* 0x00000007000b7c02 */ /* 0x002fe20008000f00 */
[----:B------:R-:W-:Y:S05]  /*5040*/  BRA.U !UP1, `(.L_x_109) ;  /* 0xfffffffd09e87547 */ /* 0x000fea000b83ffff */
.L_x_108:
[----:B------:R-:W1:Y:S01]  /*5050*/  LDS R5, [UR6+0x10] ;  /* 0x00001006ff057984 */ /* 0x000e620008000800 */
[----:B------:R-:W-:Y:S01]  /*5060*/  IMAD.U32 R3, RZ, RZ, UR37 ;  /* 0x00000025ff037e24 */ /* 0x000fe2000f8e00ff */
[----:B------:R-:W-:-:S03]  /*5070*/  MOV R2, UR4 ;  /* 0x0000000400027c02 */ /* 0x000fc60008000f00 */
[----:B------:R-:W-:Y:S01]  /*5080*/  VIADD R3, R3, 0x440 ;  /* 0x0000044003037836 */ /* 0x000fe20000000000 */
[----:B-1----:R-:W-:-:S04]  /*5090*/  SHF.L.U32 R5, R5, 0x1f, RZ ;  /* 0x0000001f05057819 */ /* 0x002fc800000006ff */
[----:B------:R-:W1:Y:S02]  /*50a0*/  SYNCS.PHASECHK.TRANS64.TRYWAIT P0, [UR6+0x8], R5 ;  /* 0x00000805ff0075a7 */ /* 0x000e640008001106 */
[----:B-1----:R-:W-:Y:S05]  /*50b0*/  @P0 BRA `(.L_x_110) ;  /* 0x0000000000080947 */ /* 0x002fea0003800000 */
[----:B------:R-:W1:Y:S02]  /*50c0*/  SYNCS.PHASECHK.TRANS64.TRYWAIT P0, [UR6+0x8], R5 ;  /* 0x00000805ff0075a7 */ /* 0x000e640008001106 */
[----:B-1----:R-:W-:Y:S05]  /*50d0*/  @!P0 BRA `(.L_x_111) ;  /* 0x0000006c003c8947 */ /* 0x002fea0003800000 */
.L_x_110:
[----:B-1----:R-:W-:Y:S01]  /*50e0*/  HFMA2 R4, -RZ, RZ, 0, 5.9604644775390625e-08 ;  /* 0x00000001ff047431 */ /* 0x002fe200000001ff */
[----:B------:R-:W-:Y:S01]  /*50f0*/  UPRMT UR7, UR4, 0x654, UR8 ;  /* 0x0000065404077896 */ /* 0x000fe20008000008 */
[----:B------:R-:W-:Y:S01]  /*5100*/  IMAD.MOV.U32 R6, RZ, RZ, 0xffff ;  /* 0x0000ffffff067424 */ /* 0x000fe200078e00ff */
[----:B------:R-:W-:Y:S01]  /*5110*/  PRMT R2, R2, 0x654, R3 ;  /* 0x0000065402027816 */ /* 0x000fe20000000003 */
[----:B------:R-:W-:Y:S02]  /*5120*/  IMAD.MOV.U32 R5, RZ, RZ, 0x4 ;  /* 0x00000004ff057424 */ /* 0x000fe400078e00ff */
[----:B------:R-:W-:Y:S01]  /*5130*/  IMAD.SHL.U32 R9, R11, 0x20, RZ ;  /* 0x000000200b097824 */ /* 0x000fe200078e00ff */
[----:B------:R-:W-:Y:S02]  /*5140*/  MOV R3, UR7 ;  /* 0x0000000700037c02 */ /* 0x000fe40008000f00 */
[-C--:B------:R-:W-:Y:S01]  /*5150*/  SHF.L.U32 R7, R6, R11.reuse, RZ ;  /* 0x0000000b06077219 */ /* 0x080fe200000006ff */
[----:B------:R1:W-:Y:S01]  /*5160*/  SYNCS.ARRIVE.TRANS64.RED RZ, [UR7], R5 ;  /* 0x00000005ffff79a7 */ /* 0x0003e20008000407 */
[----:B------:R-:W-:Y:S01]  /*5170*/  SHF.L.U32 R6, R4, R11, RZ ;  /* 0x0000000b04067219 */ /* 0x000fe200000006ff */
[----:B------:R1:W-:Y:S04]  /*5180*/  STS [UR37+0x440], R9 ;  /* 0x00044009ff007988 */ /* 0x0003e80008000825 */
[----:B------:R1:W-:Y:S04]  /*5190*/  STAS [R2.64], R11 ;  /* 0x0000000b02007dbd */ /* 0x0003e8000c0008ff */
[----:B------:R1:W-:Y:S04]  /*51a0*/  ATOMS.OR RZ, [UR6+0x14], R7 ;  /* 0x00001407ffff798c */ /* 0x0003e8000b000006 */
[----:B------:R1:W-:Y:S04]  /*51b0*/  ATOMS.OR RZ, [UR6+0x18], R6 ;  /* 0x00001806ffff798c */ /* 0x0003e8000b000006 */
[----:B------:R1:W-:Y:S02]  /*51c0*/  ATOMS.XOR RZ, [UR6+0x10], R4 ;  /* 0x00001004ffff798c */ /* 0x0003e4000b800006 */
.L_x_107:
[----:B------:R-:W-:Y:S05]  /*51d0*/  BSYNC B0 ;  /* 0x0000000000007941 */ /* 0x000fea0003800000 */
.L_x_106:
[----:B------:R-:W-:Y:S05]  /*51e0*/  BRA.U UP0, `(.L_x_112) ;  /* 0x00000001006c7547 */ /* 0x000fea000b800000 */
[----:B------:R-:W-:-:S03]  /*51f0*/  UMOV UR7, 0xffffffff ;  /* 0xffffffff00077882 */ /* 0x000fc60000000000 */
[----:B------:R-:W-:Y:S05]  /*5200*/  BRA.DIV UR7, `(.L_x_113) ;  /* 0x0000006e07087947 */ /* 0x000fea000b800000 */
[----:B------:R-:W-:-:S13]  /*5210*/  ELECT P6, URZ, PT ;  /* 0x0000000000ff782f */ /* 0x000fda00038c0000 */
.L_x_311:
[----:B------:R-:W-:Y:S05]  /*5220*/  @!P6 BRA `(.L_x_112) ;  /* 0x00000000005ce947 */ /* 0x000fea0003800000 */
[----:B-1----:R-:W1:Y:S02]  /*5230*/  LDS R3, [UR6+0x10] ;  /* 0x00001006ff037984 */ /* 0x002e640008000800 */
[----:B-1----:R-:W-:-:S04]  /*5240*/  SHF.L.U32 R3, R3, 0x1f, RZ ;  /* 0x0000001f03037819 */ /* 0x002fc800000006ff */
[----:B------:R-:W1:Y:S02]  /*5250*/  SYNCS.PHASECHK.TRANS64.TRYWAIT P0, [UR6+0x8], R3 ;  /* 0x00000803ff0075a7 */ /* 0x000e640008001106 */
[----:B-1----:R-:W-:Y:S05]  /*5260*/  @P0 BRA `(.L_x_114) ;  /* 0x0000000000080947 */ /* 0x002fea0003800000 */
[----:B------:R-:W1:Y:S02]  /*5270*/  SYNCS.PHASECHK.TRANS64.TRYWAIT P0, [UR6+0x8], R3 ;  /* 0x00000803ff0075a7 */ /* 0x000e640008001106 */
[----:B-1----:R-:W-:Y:S05]  /*5280*/  @!P0 BRA `(.L_x_115) ;  /* 0x0000006c00088947 */ /* 0x002fea0003800000 */
.L_x_114:
[----:B------:R-:W2:Y:S01]  /*5290*/  LDS R5, [UR37+0x440] ;  /* 0x00044025ff057984 */ /* 0x000ea20008000800 */
[----:B-1----:R-:W-:Y:S02]  /*52a0*/  HFMA2 R2, -RZ, RZ, 0, 5.9604644775390625e-08 ;  /* 0x00000001ff027431 */ /* 0x002fe400000001ff */
[----:B------:R-:W-:Y:S01]  /*52b0*/  IMAD.MOV.U32 R3, RZ, RZ, 0xffff ;  /* 0x0000ffffff037424 */ /* 0x000fe200078e00ff */
[----:B------:R-:W-:Y:S01]  /*52c0*/  UPRMT UR7, UR4, 0x654, UR8 ;  /* 0x0000065404077896 */ /* 0x000fe20008000008 */
[----:B--2---:R-:W-:-:S03]  /*52d0*/  IMAD.SHL.U32 R4, R5, 0x20, RZ ;  /* 0x0000002005047824 */ /* 0x004fc600078e00ff */
[-C--:B------:R-:W-:Y:S02]  /*52e0*/  SHF.L.U32 R3, R3, R5.reuse, RZ ;  /* 0x0000000503037219 */ /* 0x080fe400000006ff */
[----:B------:R-:W-:Y:S01]  /*52f0*/  SHF.L.U32 R5, R2, R5, RZ ;  /* 0x0000000502057219 */ /* 0x000fe200000006ff */
[----:B------:R2:W-:Y:S04]  /*5300*/  STS [UR37+0x440], R4 ;  /* 0x00044004ff007988 */ /* 0x0005e80008000825 */
[----:B------:R2:W-:Y:S04]  /*5310*/  ATOMS.OR RZ, [UR6+0x14], R3 ;  /* 0x00001403ffff798c */ /* 0x0005e8000b000006 */
[----:B------:R2:W-:Y:S01]  /*5320*/  ATOMS.OR RZ, [UR6+0x18], R5 ;  /* 0x00001805ffff798c */ /* 0x0005e2000b000006 */
[----:B------:R-:W-:Y:S03]  /*5330*/  SYNCS.ARRIVE.TRANS64.RED.A1T0 RZ, [UR7], RZ ;  /* 0x000000ffffff79a7 */ /* 0x000fe60008100407 */
[----:B------:R2:W-:Y:S01]  /*5340*/  ATOMS.XOR RZ, [UR6+0x10], R2 ;  /* 0x00001002ffff798c */ /* 0x0005e2000b800006 */
[----:B------:R-:W-:Y:S05]  /*5350*/  BRA `(.L_x_112) ;  /* 0x0000000000107947 */ /* 0x000fea0003800000 */
.L_x_105:
[----:B------:R-:W-:-:S05]  /*5360*/  MOV R2, 0xffffffff ;  /* 0xffffffff00027802 */ /* 0x000fca0000000f00 */
[----:B------:R1:W-:Y:S02]  /*5370*/  STS [UR37+0x440], R2 ;  /* 0x00044002ff007988 */ /* 0x0003e40008000825 */
[----:B-1----:R-:W-:Y:S02]  /*5380*/  MOV R2, 0x53a0 ;  /* 0x000053a000027802 */ /* 0x002fe40000000f00 */
[----:B-----5:R-:W-:Y:S05]  /*5390*/  CALL.REL.NOINC `($__internal_1_$__cuda_sm10x_tcgen05_guardrail_trap_phase_invalid_during_alloc) ;  /* 0x0000007000dc7944 */ /* 0x020fea0003c00000 */
.L_x_112:
[----:B------:R-:W-:Y:S05]  /*53a0*/  WARPSYNC.ALL ;  /* 0x0000000000007948 */ /* 0x000fea0003800000 */
[----:B------:R-:W3:Y:S01]  /*53b0*/  S2UR UR8, SR_CgaCtaId ;  /* 0x00000000000879c3 */ /* 0x000ee20000008800 */
[----:B------:R-:W-:Y:S01]  /*53c0*/  UMOV UR6, 0x400 ;  /* 0x0000040000067882 */ /* 0x000fe20000000000 */
[----:B------:R-:W-:-:S06]  /*53d0*/  NOP ;  /* 0x0000000000007918 */ /* 0x000fcc0000000000 */
[----:B------:R-:W-:Y:S06]  /*53e0*/  BAR.ARV 0x6, 0xa0 ;  /* 0x0182800000007b1d */ /* 0x000fec0000002000 */
[----:B------:R-:W-:Y:S01]  /*53f0*/  LOP3.LUT R0, R0, 0xffff, RZ, 0xc0, !PT ;  /* 0x0000ffff00007812 */ /* 0x000fe200078ec0ff */
[----:B-1----:R-:W-:Y:S01]  /*5400*/  IMAD.MOV.U32 R9, RZ, RZ, 0x1 ;  /* 0x00000001ff097424 */ /* 0x002fe200078e00ff */
[----:B------:R-:W-:Y:S01]  /*5410*/  LOP3.LUT R8, R8, 0xffff, RZ, 0xc0, !PT ;  /* 0x0000ffff08087812 */ /* 0x000fe200078ec0ff */
[----:B------:R-:W-:Y:S01]  /*5420*/  UMOV UR22, URZ ;  /* 0x000000ff00167c82 */ /* 0x000fe20008000000 */
[----:B------:R-:W-:Y:S01]  /*5430*/  R2UR UR12, R0 ;  /* 0x00000000000c72ca */ /* 0x000fe200000e0000 */
[----:B------:R-:W-:Y:S01]  /*5440*/  UMOV UR21, URZ ;  /* 0x000000ff00157c82 */ /* 0x000fe20008000000 */
[----:B------:R-:W-:Y:S01]  /*5450*/  R2UR UR13, R8 ;  /* 0x00000000080d72ca */ /* 0x000fe200000e0000 */
[----:B------:R-:W-:Y:S01]  /*5460*/  IMAD.MOV.U32 R8, RZ, RZ, RZ ;  /* 0x000000ffff087224 */ /* 0x000fe200078e00ff */
[----:B------:R-:W-:-:S02]  /*5470*/  UISETP.NE.AND UP2, UPT, UR5, URZ, UPT ;  /* 0x000000ff0500728c */ /* 0x000fc4000bf45270 */
[----:B---3--:R-:W-:Y:S01]  /*5480*/  ULEA UR8, UR8, UR6, 0x18 ;  /* 0x0000000608087291 */ /* 0x008fe2000f8ec0ff */
[----:B------:R-:W1:Y:S03]  /*5490*/  LDCU UR6, c[0x0][0x38c] ;  /* 0x00007180ff0677ac */ /* 0x000e660008000800 */
[----:B------:R-:W-:Y:S02]  /*54a0*/  UIADD3 UR14, UPT, UPT, UR8, 0x4600, URZ ;  /* 0x00004600080e7890 */ /* 0x000fe4000fffe0ff */
[----:B------:R-:W-:-:S03]  /*54b0*/  UIADD3 UR15, UPT, UPT, UR8, 0x1e600, URZ ;  /* 0x0001e600080f7890 */ /* 0x000fc6000fffe0ff */
[----:B--2---:R-:W2:Y:S01]  /*54c0*/  LDS R2, [UR8+0x440] ;  /* 0x00044008ff027984 */ /* 0x004ea20008000800 */
[----:B------:R-:W-:Y:S02]  /*54d0*/  USHF.R.U32.HI UR14, URZ, 0x4, UR14 ;  /* 0x00000004ff0e7899 */ /* 0x000fe4000801160e */
[----:B------:R-:W-:Y:S02]  /*54e0*/  USHF.R.U32.HI UR15, URZ, 0x4, UR15 ;  /* 0x00000004ff0f7899 */ /* 0x000fe4000801160f */
[----:B------:R-:W-:Y:S02]  /*54f0*/  ULOP3.LUT UR14, UR14, 0x3fff, URZ, 0xc0, !UPT ;  /* 0x00003fff0e0e7892 */ /* 0x000fe4000f8ec0ff */
[----:B------:R-:W-:Y:S02]  /*5500*/  ULOP3.LUT UR15, UR15, 0x3fff, URZ, 0xc0, !UPT ;  /* 0x00003fff0f0f7892 */ /* 0x000fe4000f8ec0ff */
[----:B------:R-:W-:Y:S02]  /*5510*/  ULOP3.LUT UR14, UR14, 0x10000, URZ, 0xfc, !UPT ;  /* 0x000100000e0e7892 */ /* 0x000fe4000f8efcff */
[----:B-1----:R-:W-:-:S02]  /*5520*/  UIADD3 UR6, UPT, UPT, UR6, 0xf, URZ ;  /* 0x0000000f06067890 */ /* 0x002fc4000fffe0ff */
[----:B------:R-:W-:Y:S02]  /*5530*/  ULOP3.LUT UR15, UR15, 0x10000, URZ, 0xfc, !UPT ;  /* 0x000100000f0f7892 */ /* 0x000fe4000f8efcff */
[----:B------:R-:W-:Y:S01]  /*5540*/  USHF.R.S32.HI UR7, URZ, 0x1f, UR6 ;  /* 0x0000001fff077899 */ /* 0x000fe20008011406 */
[----:B------:R-:W-:Y:S01]  /*5550*/  UMOV UR20, URZ ;  /* 0x000000ff00147c82 */ /* 0x000fe20008000000 */
[----:B------:R-:W-:Y:S02]  /*5560*/  UMOV UR26, 0x0 ;  /* 0x00000000001a7882 */ /* 0x000fe40000000000 */
[----:B------:R-:W-:Y:S01]  /*5570*/  ULEA.HI UR7, UR7, UR6, URZ, 0x4 ;  /* 0x0000000607077291 */ /* 0x000fe2000f8f20ff */
[----:B------:R-:W-:-:S03]  /*5580*/  UMOV UR27, 0x8200010 ;  /* 0x08200010001b7882 */ /* 0x000fc60000000000 */
[----:B------:R-:W-:-:S04]  /*5590*/  USHF.R.S32.HI UR7, URZ, 0x4, UR7 ;  /* 0x00000004ff077899 */ /* 0x000fc80008011407 */
[----:B------:R-:W-:-:S04]  /*55a0*/  UISETP.LT.AND UP0, UPT, UR7, 0x1, UPT ;  /* 0x000000010700788c */ /* 0x000fc8000bf01270 */
[----:B------:R-:W-:Y:S01]  /*55b0*/  USEL UR23, UR7, 0x1, !UP0 ;  /* 0x0000000107177887 */ /* 0x000fe2000c000000 */
[----:B--2---:R-:W-:Y:S02]  /*55c0*/  R2UR UR24, R2 ;  /* 0x00000000021872ca */ /* 0x004fe400000e0000 */
[----:B------:R-:W-:-:S13]  /*55d0*/  CS2R R2, SRZ ;  /* 0x0000000000027805 */ /* 0x000fda000001ff00 */
.L_x_123:
[C---:B------:R-:W-:Y:S02]  /*55e0*/  LEA R0, R8.reuse, UR8, 0x3 ;  /* 0x0000000808007c11 */ /* 0x040fe4000f8e18ff */
[----:B------:R-:W-:Y:S02]  /*55f0*/  SHF.L.U32 R5, R3, 0x1f, RZ ;  /* 0x0000001f03057819 */ /* 0x000fe400000006ff */
[----:B------:R-:W-:Y:S02]  /*5600*/  LEA R4, R8, UR8, 0x4 ;  /* 0x0000000808047c11 */ /* 0x000fe4000f8e20ff */
[----:B------:R-:W1:Y:S02]  /*5610*/  SYNCS.PHASECHK.TRANS64.TRYWAIT P0, [R0+URZ+0x390], R5 ;  /* 0x00039005000075a7 */ /* 0x000e6400080011ff */
[----:B-1-34-:R-:W-:Y:S05]  /*5620*/  @!P0 BRA `(.L_x_116) ;  /* 0x0000006800388947 */ /* 0x01afea0003800000 */
.L_x_312:
[----:B-1----:R-:W1:Y:S01]  /*5630*/  LDS.128 R4, [R4+0x420] ;  /* 0x0004200004047984 */ /* 0x002e620000000c00 */
[----:B------:R-:W-:Y:S02]  /*5640*/  VIADD R0, R0, 0x3a0 ;  /* 0x000003a000007836 */ /* 0x000fe40000000000 */
[----:B------:R-:W-:Y:S01]  /*5650*/  VIADD R8, R8, 0x1 ;  /* 0x0000000108087836 */ /* 0x000fe20000000000 */
[----:B------:R-:W-:Y:S01]  /*5660*/  @!PT LDS RZ, [RZ] ;  /* 0x00000000fffff984 */ /* 0x000fe20000000800 */
[----:B------:R-:W-:Y:S01]  /*5670*/  @!PT LDS RZ, [RZ] ;  /* 0x00000000fffff984 */ /* 0x000fe20000000800 */
[----:B------:R-:W-:Y:S01]  /*5680*/  @!PT LDS RZ, [RZ] ;  /* 0x00000000fffff984 */ /* 0x000fe20000000800 */
[----:B------:R-:W-:Y:S01]  /*5690*/  @!PT LDS RZ, [RZ] ;  /* 0x00000000fffff984 */ /* 0x000fe20000000800 */
[----:B------:R2:W-:Y:S06]  /*56a0*/  MEMBAR.ALL.CTA ;  /* 0x0000000000007992 */ /* 0x0005ec0000008000 */
[----:B--2---:R-:W2:Y:S01]  /*56b0*/  FENCE.VIEW.ASYNC.S ;  /* 0x00000000000073c6 */ /* 0x004ea20000000000 */
[----:B------:R-:W-:-:S04]  /*56c0*/  PRMT R0, RZ, 0x654, R0 ;  /* 0x00000654ff007816 */ /* 0x000fc80000000000 */
[----:B--2---:R2:W-:Y:S01]  /*56d0*/  SYNCS.ARRIVE.TRANS64.RED.A1T0 RZ, [R0+URZ], RZ ;  /* 0x000000ff00ff79a7 */ /* 0x0045e200081004ff */
[----:B-1----:R-:W-:Y:S01]  /*56e0*/  LOP3.LUT P1, RZ, R6, 0x1, RZ, 0xc0, !PT ;  /* 0x0000000106ff7812 */ /* 0x002fe2000782c0ff */
[----:B--2---:R-:W-:-:S12]  /*56f0*/  BRA.U UP2, `(.L_x_117) ;  /* 0x0000000102cc7547 */ /* 0x004fd8000b800000 */
[----:B------:R-:W1:Y:S01]  /*5700*/  LDCU UR6, c[0x0][0x38c] ;  /* 0x00007180ff0677ac */ /* 0x000e620008000800 */
[----:B------:R-:W-:Y:S02]  /*5710*/  PLOP3.LUT P2, PT, PT, PT, PT, 0x80, 0x8 ;  /* 0x000000000008781c */ /* 0x000fe40003f4f070 */
[----:B------:R-:W-:Y:S01]  /*5720*/  SHF.L.U32 R5, R9, 0x1f, RZ ;  /* 0x0000001f09057819 */ /* 0x000fe200000006ff */
[----:B------:R-:W-:Y:S02]  /*5730*/  ULEA UR11, UR22, UR8, 0x3 ;  /* 0x00000008160b7291 */ /* 0x000fe4000f8e18ff */
[----:B-1----:R-:W-:-:S06]  /*5740*/  UISETP.GE.AND UP0, UPT, UR6, 0x1, UPT ;  /* 0x000000010600788c */ /* 0x002fcc000bf06270 */
[----:B------:R-:W-:-:S05]  /*5750*/  PLOP3.LUT P0, PT, PT, PT, UP0, 0x80, 0x8 ;  /* 0x000000000008781c */ /* 0x000fca0003f0f008 */
[----:B------:R-:W-:-:S08]  /*5760*/  @UP0 ULEA UR6, UR21, UR8, 0x3 ;  /* 0x0000000815060291 */ /* 0x000fd0000f8e18ff */
[----:B------:R-:W-:-:S04]  /*5770*/  @P0 SHF.L.U32 R0, R2, 0x1f, RZ ;  /* 0x0000001f02000819 */ /* 0x000fc800000006ff */
[----:B------:R1:W2:Y:S01]  /*5780*/  @P0 SYNCS.PHASECHK.TRANS64.TRYWAIT P2, [UR6], R0 ;  /* 0x00000000ff0005a7 */ /* 0x0002a20008041106 */
[----:B------:R-:W3:Y:S02]  /*5790*/  SYNCS.PHASECHK.TRANS64.TRYWAIT P0, [UR11+0x3d0], R5 ;  /* 0x0003d005ff0075a7 */ /* 0x000ee4000800110b */
[----:B-123--:R-:W-:Y:S05]  /*57a0*/  @!P0 BRA `(.L_x_118) ;  /* 0x0000006400ec8947 */ /* 0x00efea0003800000 */
.L_x_314:
[----:B------:R-:W-:Y:S01]  /*57b0*/  UMOV UR19, UR20 ;  /* 0x0000001400137c82 */ /* 0x000fe20008000000 */
[----:B------:R-:W-:Y:S05]  /*57c0*/  BRA.U !UP0, `(.L_x_119) ;  /* 0x0000000108887547 */ /* 0x000fea000b800000 */
[----:B------:R-:W-:Y:S02]  /*57d0*/  UIADD3 UR19, UPT, UPT, UR23, UR20, URZ ;  /* 0x0000001417137290 */ /* 0x000fe4000fffe0ff */
[----:B------:R-:W-:Y:S02]  /*57e0*/  ULEA UR10, UR22, UR24, 0x6 ;  /* 0x00000018160a7291 */ /* 0x000fe4000f8e30ff */
[----:B------:R-:W-:Y:S01]  /*57f0*/  UPLOP3.LUT UP3, UPT, UPT, UPT, UPT, 0x40, 0x4 ;  /* 0x000000000004789c */ /* 0x000fe20003f6e870 */
[----:B------:R-:W-:Y:S01]  /*5800*/  UMOV UR18, UR7 ;  /* 0x0000000700127c82 */ /* 0x000fe20008000000 */
[----:B------:R-:W-:-:S09]  /*5810*/  UMOV UR17, UR21 ;  /* 0x0000001500117c82 */ /* 0x000fd20008000000 */
.L_x_122:
[----:B--2---:R-:W-:Y:S01]  /*5820*/  ULEA UR9, UR17, UR8, 0x3 ;  /* 0x0000000811097291 */ /* 0x004fe2000f8e18ff */
[----:B---3--:R-:W-:Y:S11]  /*5830*/  @P2 BRA `(.L_x_120) ;  /* 0x00000000000c2947 */ /* 0x008ff60003800000 */
[----:B-1----:R-:W-:Y:S04]  /*5840*/  SHF.L.U32 R5, R2, 0x1f, RZ ;  /* 0x0000001f02057819 */ /* 0x002fe800000006ff */
[----:B------:R-:W1:Y:S02]  /*5850*/  SYNCS.PHASECHK.TRANS64.TRYWAIT P0, [UR9], R5 ;  /* 0x00000005ff0075a7 */ /* 0x000e640008001109 */
[----:B-1----:R-:W-:Y:S05]  /*5860*/  @!P0 BRA `(.L_x_121) ;  /* 0x0000006400d48947 */ /* 0x002fea0003800000 */
.L_x_120:
[----:B------:R-:W-:Y:S01]  /*5870*/  UISETP.NE.AND UP0, UPT, UR18, 0x1, UPT ;  /* 0x000000011200788c */ /* 0x000fe2000bf05270 */
[----:B------:R-:W-:Y:S01]  /*5880*/  PLOP3.LUT P2, PT, PT, PT, PT, 0x80, 0x8 ;  /* 0x000000000008781c */ /* 0x000fe20003f4f070 */
[----:B------:R-:W-:Y:S02]  /*5890*/  UIADD3 UR21, UPT, UPT, UR17, 0x1, URZ ;  /* 0x0000000111157890 */ /* 0x000fe4000fffe0ff */
[----:B------:R-:W-:Y:S02]  /*58a0*/  ULEA UR28, UR17, UR15, 0x7 ;  /* 0x0000000f111c7291 */ /* 0x000fe4000f8e38ff */
[----:B------:R-:W-:Y:S01]  /*58b0*/  UISETP.NE.AND UP1, UPT, UR21, 0x34, UPT ;  /* 0x000000341500788c */ /* 0x000fe2000bf25270 */
[----:B------:R-:W-:Y:S01]  /*58c0*/  PLOP3.LUT P0, PT, PT, PT, UP0, 0x80, 0x8 ;  /* 0x000000000008781c */ /* 0x000fe20003f0f008 */
[----:B------:R-:W-:Y:S02]  /*58d0*/  ULEA UR30, UR17, UR14, 0x7 ;  /* 0x0000000e111e7291 */ /* 0x000fe4000f8e38ff */
[----:B------:R-:W-:Y:S02]  /*58e0*/  USEL UR16, URZ, 0x1, UP1 ;  /* 0x00000001ff107887 */ /* 0x000fe40008800000 */
[----:B------:R-:W-:Y:S02]  /*58f0*/  USEL UR21, UR21, URZ, UP1 ;  /* 0x000000ff15157287 */ /* 0x000fe40008800000 */
[----:B------:R-:W-:Y:S02]  /*5900*/  UIADD3 UR9, UPT, UPT, UR9, 0x1a0, URZ ;  /* 0x000001a009097890 */ /* 0x000fe4000fffe0ff */
[----:B------:R-:W-:Y:S01]  /*5910*/  @UP0 ULEA UR6, UR21, UR8, 0x3 ;  /* 0x0000000815060291 */ /* 0x000fe2000f8e18ff */
[----:B------:R-:W-:Y:S01]  /*5920*/  LOP3.LUT R2, R2, UR16, RZ, 0x3c, !PT ;  /* 0x0000001002027c12 */ /* 0x000fe2000f8e3cff */
[----:B------:R-:W-:Y:S01]  /*5930*/  UMOV UR29, 0xc0004010 ;  /* 0xc0004010001d7882 */ /* 0x000fe20000000000 */
[----:B------:R-:W-:Y:S01]  /*5940*/  UMOV UR31, 0xc0004010 ;  /* 0xc0004010001f7882 */ /* 0x000fe20000000000 */
[----:B------:R-:W-:Y:S01]  /*5950*/  UIADD3 UR20, UPT, UPT, UR20, 0x1, URZ ;  /* 0x0000000114147890 */ /* 0x000fe2000fffe0ff */
[----:B-1----:R-:W-:Y:S01]  /*5960*/  @P0 SHF.L.U32 R0, R2, 0x1f, RZ ;  /* 0x0000001f02000819 */ /* 0x002fe200000006ff */
[----:B------:R-:W-:Y:S02]  /*5970*/  UIADD3 UR18, UPT, UPT, UR18, -0x1, URZ ;  /* 0xffffffff12127890 */ /* 0x000fe4000fffe0ff */
[----:B------:R-:W-:Y:S01]  /*5980*/  UISETP.NE.AND UP0, UPT, UR20, UR19, UPT ;  /* 0x000000131400728c */ /* 0x000fe2000bf05270 */
[----:B------:R2:W3:Y:S01]  /*5990*/  @P0 SYNCS.PHASECHK.TRANS64.TRYWAIT P2, [UR6], R0 ;  /* 0x00000000ff0005a7 */ /* 0x0004e20008041106 */
[----:B------:R2:W-:Y:S01]  /*59a0*/  UTCHMMA.2CTA gdesc[UR30], gdesc[UR28], tmem[UR10], tmem[UR26], idesc[UR27], UP3 ;  /* 0x00ff1a1c1e0075ea */ /* 0x0005e20009a0000a */
[----:B------:R-:W-:Y:S01]  /*59b0*/  UPLOP3.LUT UP3, UPT, UPT, UPT, UPT, 0x80, 0x8 ;  /* 0x000000000008789c */ /* 0x000fe20003f6f070 */
[----:B------:R2:W-:Y:S01]  /*59c0*/  UTCBAR.2CTA.MULTICAST [UR9], URZ, UR13 ;  /* 0x000000ff090073e9 */ /* 0x0005e2000820080d */
[----:B------:R-:W-:Y:S04]  /*59d0*/  UMOV UR17, UR21 ;  /* 0x0000001500117c82 */ /* 0x000fe80008000000 */
[----:B------:R-:W-:Y:S05]  /*59e0*/  BRA.U UP0, `(.L_x_122) ;  /* 0xfffffffd008c7547 */ /* 0x000fea000b83ffff */
.L_x_119:
[----:B------:R-:W-:Y:S01]  /*59f0*/  UIADD3 UR11, UPT, UPT, UR11, 0x3b0, URZ ;  /* 0x000003b00b0b7890 */ /* 0x000fe2000fffe0ff */
[----:B------:R-:W-:-:S08]  /*5a00*/  UMOV UR20, UR19 ;  /* 0x0000001300147c82 */ /* 0x000fd00008000000 */
[----:B------:R4:W-:Y:S01]  /*5a10*/  UTCBAR.2CTA.MULTICAST [UR11], URZ, UR12 ;  /* 0x000000ff0b0073e9 */ /* 0x0009e2000820080c */
[----:B------:R-:W-:Y:S02]  /*5a20*/  NOP ;  /* 0x0000000000007918 */ /* 0x000fe40000000000 */
.L_x_117:
[----:B------:R-:W-:Y:S01]  /*5a30*/  UIADD3 UR22, UPT, UPT, UR22, 0x1, URZ ;  /* 0x0000000116167890 */ /* 0x000fe2000fffe0ff */
[----:B------:R-:W-:-:S03]  /*5a40*/  ISETP.NE.AND P0, PT, R8, 0x2, PT ;  /* 0x000000020800780c */ /* 0x000fc60003f05270 */
[----:B------:R-:W-:Y:S01]  /*5a50*/  UISETP.NE.AND UP0, UPT, UR22, 0x4, UPT ;  /* 0x000000041600788c */ /* 0x000fe2000bf05270 */
[----:B-12---:R-:W-:Y:S02]  /*5a60*/  SEL R0, RZ, 0x1, P0 ;  /* 0x00000001ff007807 */ /* 0x006fe40000000000 */
[----:B------:R-:W-:Y:S01]  /*5a70*/  SEL R8, R8, RZ, P0 ;  /* 0x000000ff08087207 */ /* 0x000fe20000000000 */
[----:B------:R-:W-:Y:S01]  /*5a80*/  USEL UR6, URZ, 0x1, UP0 ;  /* 0x00000001ff067887 */ /* 0x000fe20008000000 */
[----:B------:R-:W-:Y:S01]  /*5a90*/  LOP3.LUT R3, R3, R0, RZ, 0x3c, !PT ;  /* 0x0000000003037212 */ /* 0x000fe200078e3cff */
[----:B------:R-:W-:-:S04]  /*5aa0*/  USEL UR22, UR22, URZ, UP0 ;  /* 0x000000ff16167287 */ /* 0x000fc80008000000 */
[----:B------:R-:W-:Y:S01]  /*5ab0*/  LOP3.LUT R9, R9, UR6, RZ, 0x3c, !PT ;  /* 0x0000000609097c12 */ /* 0x000fe2000f8e3cff */
[----:B------:R-:W-:Y:S07]  /*5ac0*/  @P1 BRA `(.L_x_123) ;  /* 0xfffffff800c41947 */ /* 0x000fee000383ffff */
[----:B------:R-:W1:Y:S01]  /*5ad0*/  S2UR UR6, SR_CgaCtaId ;  /* 0x00000000000679c3 */ /* 0x000e620000008800 */
[----:B------:R-:W-:Y:S01]  /*5ae0*/  ELECT P0, URZ, PT ;  /* 0x0000000000ff782f */ /* 0x000fe20003800000 */
[----:B------:R-:W-:Y:S01]  /*5af0*/  HFMA2 R0, -RZ, RZ, 0, 5.9604644775390625e-08 ;  /* 0x00000001ff007431 */ /* 0x000fe200000001ff */
[----:B------:R-:W-:-:S05]  /*5b00*/  UMOV UR7, 0x40 ;  /* 0x0000004000077882 */ /* 0x000fca0000000000 */
[----:B------:R-:W-:Y:S01]  /*5b10*/  UVIRTCOUNT.DEALLOC.SMPOOL 0x80 ;  /* 0x000000800000784c */ /* 0x000fe20000000000 */
[----:B------:R-:W-:Y:S02]  /*5b20*/  UISETP.NE.AND UP0, UPT, UR5, URZ, UPT ;  /* 0x000000ff0500728c */ /* 0x000fe4000bf05270 */
[----:B-1----:R-:W-:-:S09]  /*5b30*/  ULEA UR6, UR6, UR7, 0x18 ;  /* 0x0000000706067291 */ /* 0x002fd2000f8ec0ff */
[----:B------:R1:W-:Y:S01]  /*5b40*/  @P0 STS.U8 [UR6+0x1c], R0 ;  /* 0x00001c00ff000988 */ /* 0x0003e20008000006 */
[----:B------:R-:W-:Y:S05]  /*5b50*/  BRA.U UP0, `(.L_x_124) ;  /* 0x0000000100a07547 */ /* 0x000fea000b800000 */
[----:B------:R-:W-:Y:S01]  /*5b60*/  UIADD3 UR5, UPT, UPT, UR8, 0x3d0, URZ ;  /* 0x000003d008057890 */ /* 0x000fe2000fffe0ff */
[----:B------:R-:W-:-:S03]  /*5b70*/  SHF.L.U32 R3, R9, 0x1f, RZ ;  /* 0x0000001f09037819 */ /* 0x000fc600000006ff */
[----:B------:R-:W-:-:S09]  /*5b80*/  ULEA UR7, UR22, UR5, 0x3 ;  /* 0x0000000516077291 */ /* 0x000fd2000f8e18ff */
[----:B------:R-:W2:Y:S02]  /*5b90*/  SYNCS.PHASECHK.TRANS64.TRYWAIT P0, [UR7], R3 ;  /* 0x00000003ff0075a7 */ /* 0x000ea40008001107 */
[----:B--2---:R-:W-:Y:S05]  /*5ba0*/  @!P0 BRA `(.L_x_125) ;  /* 0x00000064001c8947 */ /* 0x004fea0003800000 */
.L_x_317:
        /* <DEDUP_REMOVED lines=9> */
.L_x_319:
        /* <DEDUP_REMOVED lines=9> */
.L_x_321:
[----:B------:R-:W-:-:S04]  /*5cd0*/  UIADD3 UR9, UPT, UPT, UR9, 0x1, URZ ;  /* 0x0000000109097890 */ /* 0x000fc8000fffe0ff */
[----:B------:R-:W-:-:S04]  /*5ce0*/  UISETP.NE.AND UP1, UPT, UR9, 0x4, UPT ;  /* 0x000000040900788c */ /* 0x000fc8000bf25270 */
[----:B------:R-:W-:Y:S02]  /*5cf0*/  USEL UR7, URZ, 0x1, UP1 ;  /* 0x00000001ff077887 */ /* 0x000fe40008800000 */
[----:B------:R-:W-:-:S04]  /*5d00*/  USEL UR9, UR9, URZ, UP1 ;  /* 0x000000ff09097287 */ /* 0x000fc80008800000 */
[----:B------:R-:W-:Y:S01]  /*5d10*/  ULEA UR9, UR9, UR5, 0x3 ;  /* 0x0000000509097291 */ /* 0x000fe2000f8e18ff */
[----:B-1----:R-:W-:-:S04]  /*5d20*/  LOP3.LUT R3, R2, UR7, RZ, 0x3c, !PT ;  /* 0x0000000702037c12 */ /* 0x002fc8000f8e3cff */
[----:B------:R-:W-:Y:S01]  /*5d30*/  SHF.L.U32 R3, R3, 0x1f, RZ ;  /* 0x0000001f03037819 */ /* 0x000fe200000006ff */
[----:B------:R-:W-:-:S04]  /*5d40*/  IMAD.U32 R0, RZ, RZ, UR9 ;  /* 0x00000009ff007e24 */ /* 0x000fc8000f8e00ff */
[----:B------:R1:W2:Y:S03]  /*5d50*/  SYNCS.PHASECHK.TRANS64.TRYWAIT P0, [R0+URZ], R3 ;  /* 0x00000003000075a7 */ /* 0x0002a600080011ff */
[----:B--2---:R-:W-:Y:S05]  /*5d60*/  @!P0 NANOSLEEP.SYNCS 0x989680 ;  /* 0x009896800000895d */ /* 0x004fea0003900000 */
[----:B------:R-:W2:Y:S02]  /*5d70*/  @!P0 SYNCS.PHASECHK.TRANS64 P0, [R0+URZ], R3 ;  /* 0x00000003000085a7 */ /* 0x000ea400080010ff */
[----:B--2---:R-:W-:Y:S05]  /*5d80*/  @P0 BRA `(.L_x_128) ;  /* 0x0000000000200947 */ /* 0x004fea0003800000 */
.L_x_129:
[----:B--2---:R2:W1:Y:S02]  /*5d90*/  SYNCS.PHASECHK.TRANS64.TRYWAIT P0, [R0+URZ], R3 ;  /* 0x00000003000075a7 */ /* 0x00446400080011ff */
[----:B-1----:R-:W-:Y:S05]  /*5da0*/  @!P0 NANOSLEEP.SYNCS 0x989680 ;  /* 0x009896800000895d */ /* 0x002fea0003900000 */
[----:B------:R-:W1:Y:S02]  /*5db0*/  @!P0 SYNCS.PHASECHK.TRANS64 P0, [R0+URZ], R3 ;  /* 0x00000003000085a7 */ /* 0x000e6400080010ff */
[----:B-1----:R-:W-:Y:S05]  /*5dc0*/  @!P0 BRA `(.L_x_129) ;  /* 0xfffffffc00f08947 */ /* 0x002fea000383ffff */
[----:B------:R-:W-:Y:S05]  /*5dd0*/  BRA `(.L_x_128) ;  /* 0x00000000000c7947 */ /* 0x000fea0003800000 */
.L_x_124:
[----:B------:R-:W-:-:S04]  /*5de0*/  UIADD3 UR5, UPT, UPT, UR8, 0x410, URZ ;  /* 0x0000041008057890 */ /* 0x000fc8000fffe0ff */
[----:B------:R-:W-:-:S09]  /*5df0*/  UPRMT UR5, UR4, 0x654, UR5 ;  /* 0x0000065404057896 */ /* 0x000fd20008000005 */
[----:B------:R-:W-:Y:S03]  /*5e00*/  SYNCS.ARRIVE.TRANS64.RED.A1T0 RZ, [UR5], RZ ;  /* 0x000000ffffff79a7 */ /* 0x000fe60008100405 */
.L_x_128:
[----:B-12---:R-:W-:Y:S01]  /*5e10*/  SHF.L.U32 R3, RZ, 0x1f, RZ ;  /* 0x0000001fff037819 */ /* 0x006fe200000006ff */
[----:B------:R-:W-:Y:S01]  /*5e20*/  UIADD3 UR5, UPT, UPT, UR8, 0x410, URZ ;  /* 0x0000041008057890 */ /* 0x000fe2000fffe0ff */
[----:B------:R-:W-:Y:S02]  /*5e30*/  PLOP3.LUT P0, PT, PT, PT, UP0, 0x80, 0x8 ;  /* 0x000000000008781c */ /* 0x000fe40003f0f008 */
[----:B------:R-:W1:Y:S02]  /*5e40*/  SYNCS.PHASECHK.TRANS64.TRYWAIT P1, [UR8+0x410], R3 ;  /* 0x00041003ff0075a7 */ /* 0x000e640008021108 */
[----:B-1----:R-:W-:Y:S09]  /*5e50*/  @!P1 BRA `(.L_x_130) ;  /* 0x0000006000b89947 */ /* 0x002ff20003800000 */
.L_x_323:
[----:B------:R-:W-:Y:S01]  /*5e60*/  @!UP0 UPRMT UR5, UR4, 0x654, UR5 ;  /* 0x0000065404058896 */ /* 0x000fe20008000005 */
[----:B------:R-:W-:Y:S02]  /*5e70*/  UMOV UR8, 0xffff ;  /* 0x0000ffff00087882 */ /* 0x000fe40000000000 */
[----:B------:R-:W-:-:S06]  /*5e80*/  UMOV UR4, 0x1 ;  /* 0x0000000100047882 */ /* 0x000fcc0000000000 */
[----:B------:R-:W-:Y:S01]  /*5e90*/  @!P0 SYNCS.ARRIVE.TRANS64.RED.A1T0 RZ, [UR5], RZ ;  /* 0x000000ffffff89a7 */ /* 0x000fe20008100405 */
[----:B------:R-:W-:Y:S01]  /*5ea0*/  NOP ;  /* 0x0000000000007918 */ /* 0x000fe20000000000 */
[----:B-1----:R-:W1:Y:S01]  /*5eb0*/  LDS R0, [UR6+0x14] ;  /* 0x00001406ff007984 */ /* 0x002e620008000800 */
[----:B------:R-:W-:-:S04]  /*5ec0*/  ULOP3.LUT UR5, UR24, 0xffff, URZ, 0xc0, !UPT ;  /* 0x0000ffff18057892 */ /* 0x000fc8000f8ec0ff */
[----:B------:R-:W-:-:S04]  /*5ed0*/  USHF.R.U32.HI UR5, URZ, 0x5, UR5 ;  /* 0x00000005ff057899 */ /* 0x000fc80008011605 */
[----:B------:R-:W-:Y:S02]  /*5ee0*/  USHF.L.U32 UR8, UR8, UR5, URZ ;  /* 0x0000000508087299 */ /* 0x000fe400080006ff */
[----:B------:R-:W-:-:S04]  /*5ef0*/  USHF.L.U32 UR4, UR4, UR5, URZ ;  /* 0x0000000504047299 */ /* 0x000fc800080006ff */
[----:B-1----:R-:W-:-:S04]  /*5f00*/  LOP3.LUT R0, R0, UR8, RZ, 0xc0, !PT ;  /* 0x0000000800007c12 */ /* 0x002fc8000f8ec0ff */
[----:B------:R-:W-:-:S13]  /*5f10*/  ISETP.NE.AND P0, PT, R0, UR8, PT ;  /* 0x0000000800007c0c */ /* 0x000fda000bf05270 */
[----:B------:R-:W-:Y:S05]  /*5f20*/  @P0 BRA `(.L_x_131) ;  /* 0x0000000000580947 */ /* 0x000fea0003800000 */
[----:B------:R-:W1:Y:S02]  /*5f30*/  LDS R0, [UR6+0x18] ;  /* 0x00001806ff007984 */ /* 0x000e640008000800 */
[----:B-1----:R-:W-:-:S04]  /*5f40*/  LOP3.LUT R0, R0, UR4, RZ, 0xc0, !PT ;  /* 0x0000000400007c12 */ /* 0x002fc8000f8ec0ff */
[----:B------:R-:W-:-:S13]  /*5f50*/  ISETP.NE.AND P0, PT, R0, UR4, PT ;  /* 0x0000000400007c0c */ /* 0x000fda000bf05270 */
[----:B------:R-:W-:Y:S05]  /*5f60*/  @P0 BRA `(.L_x_132) ;  /* 0x00000000003c0947 */ /* 0x000fea0003800000 */
[----:B------:R-:W1:Y:S01]  /*5f70*/  S2R R2, SR_LANEID ;  /* 0x0000000000027919 */ /* 0x000e620000000000 */
[----:B------:R-:W-:Y:S01]  /*5f80*/  ULOP3.LUT UR8, URZ, UR8, URZ, 0x33, !UPT ;  /* 0x00000008ff087292 */ /* 0x000fe2000f8e33ff */
[----:B------:R-:W-:Y:S01]  /*5f90*/  LOP3.LUT R4, RZ, UR4, RZ, 0x33, !PT ;  /* 0x00000004ff047c12 */ /* 0x000fe2000f8e33ff */
[----:B------:R-:W-:Y:S02]  /*5fa0*/  VOTEU.ANY UR7, UPT, PT ;  /* 0x0000000000077886 */ /* 0x000fe400038e0100 */
[----:B------:R-:W-:Y:S01]  /*5fb0*/  UFLO.U32 UR7, UR7 ;  /* 0x00000007000772bd */ /* 0x000fe200080e0000 */
[----:B------:R-:W2:Y:S01]  /*5fc0*/  REDUX UR4, R4 ;  /* 0x00000000040473c4 */ /* 0x000ea20000000000 */
[----:B------:R-:W-:-:S06]  /*5fd0*/  IMAD.U32 R0, RZ, RZ, UR8 ;  /* 0x00000008ff007e24 */ /* 0x000fcc000f8e00ff */
[----:B------:R1:W-:Y:S01]  /*5fe0*/  UTCATOMSWS.AND URZ, UR8 ;  /* 0x0000000800ff79e3 */ /* 0x0003e20008000000 */
[----:B------:R-:W3:Y:S01]  /*5ff0*/  REDUX UR5, R0 ;  /* 0x00000000000573c4 */ /* 0x000ee20000000000 */
[----:B-1----:R-:W-:Y:S01]  /*6000*/  ISETP.EQ.U32.AND P0, PT, R2, UR7, PT ;  /* 0x0000000702007c0c */ /* 0x002fe2000bf02070 */
[----:B--2---:R-:W-:Y:S01]  /*6010*/  IMAD.U32 R2, RZ, RZ, UR4 ;  /* 0x00000004ff027e24 */ /* 0x004fe2000f8e00ff */
[----:B---3--:R-:W-:-:S11]  /*6020*/  MOV R3, UR5 ;  /* 0x0000000500037c02 */ /* 0x008fd60008000f00 */
[----:B------:R1:W-:Y:S04]  /*6030*/  @P0 ATOMS.AND RZ, [UR6+0x14], R3 ;  /* 0x00001403ffff098c */ /* 0x0003e8000a800006 */
[----:B------:R1:W-:Y:S01]  /*6040*/  @P0 ATOMS.AND RZ, [UR6+0x18], R2 ;  /* 0x00001802ffff098c */ /* 0x0003e2000a800006 */
[----:B------:R-:W-:Y:S05]  /*6050*/  BRA `(.L_x_133) ;  /* 0x0000000000147947 */ /* 0x000fea0003800000 */
.L_x_132:
[----:B------:R-:W-:Y:S02]  /*6060*/  MOV R2, 0x6080 ;  /* 0x0000608000027802 */ /* 0x000fe40000000f00 */
[----:B---345:R-:W-:Y:S05]  /*6070*/  CALL.REL.NOINC `($__internal_0_$__cuda_sm10x_tcgen05_guardrail_trap_col_being_dealloced_not_returned_by_alloc) ;  /* 0x0000006400987944 */ /* 0x038fea0003c00000 */
[----:B------:R-:W-:Y:S05]  /*6080*/  BRA `(.L_x_133) ;  /* 0x0000000000087947 */ /* 0x000fea0003800000 */
.L_x_131:
[----:B------:R-:W-:Y:S02]  /*6090*/  MOV R2, 0x60b0 ;  /* 0x000060b000027802 */ /* 0x000fe40000000f00 */
[----:B---345:R-:W-:Y:S05]  /*60a0*/  CALL.REL.NOINC `($__internal_2_$__cuda_sm10x_tcgen05_guardrail_trap_unallocated_columns_being_dealloced) ;  /* 0x0000006400a47944 */ /* 0x038fea0003c00000 */
.L_x_133:
[----:B------:R-:W-:Y:S01]  /*60b0*/  NOP ;  /* 0x0000000000007918 */ /* 0x000fe20000000000 */
[----:B----4-:R-:W-:Y:S05]  /*60c0*/  EXIT ;  /* 0x000000000000794d */ /* 0x010fea0003800000 */
.L_x_104:
[----:B------:R-:W-:-:S09]  /*60d0*/  UISETP.NE.OR UP5, UPT, UR10, 0x3, !UP5 ;  /* 0x000000030a00788c */ /* 0x000fd2000efa5670 */
[----:B------:R-:W-:Y:S05]  /*60e0*/  BRA.U UP5, `(.L_x_134) ;  /* 0x0000001105787547 */ /* 0x000fea000b800000 */
[----:B------:R-:W1:Y:S01]  /*60f0*/  LDC R0, c[0x0][0xb30] ;  /* 0x0002cc00ff007b82 */ /* 0x000e620000000800 */
[----:B------:R-:W2:Y:S01]  /*6100*/  LDCU.64 UR8, c[0x0][0x888] ;  /* 0x00011100ff0877ac */ /* 0x000ea20008000a00 */
[----:B------:R-:W-:Y:S02]  /*6110*/  HFMA2 R25, -RZ, RZ, 0, 0 ;  /* 0x00000000ff197431 */ /* 0x000fe400000001ff */
[----:B-----5:R-:W-:Y:S01]  /*6120*/  IMAD.MOV.U32 R32, RZ, RZ, 0x1 ;  /* 0x00000001ff207424 */ /* 0x020fe200078e00ff */
[----:B------:R-:W-:Y:S01]  /*6130*/  MOV R23, 0x1000 ;  /* 0x0000100000177802 */ /* 0x000fe20000000f00 */
[----:B------:R-:W3:Y:S01]  /*6140*/  LDCU.64 UR4, c[0x0][0x890] ;  /* 0x00011200ff0477ac */ /* 0x000ee20008000a00 */
[----:B------:R-:W-:Y:S01]  /*6150*/  IMAD.MOV.U32 R27, RZ, RZ, RZ ;  /* 0x000000ffff1b7224 */ /* 0x000fe200078e00ff */
[----:B------:R-:W4:Y:S01]  /*6160*/  LDC R19, c[0x0][0x370] ;  /* 0x0000dc00ff137b82 */ /* 0x000f220000000800 */
[----:B------:R-:W-:Y:S01]  /*6170*/  UMOV UR7, 0x400 ;  /* 0x0000040000077882 */ /* 0x000fe20000000000 */
[----:B------:R-:W-:-:S02]  /*6180*/  UPLOP3.LUT UP1, UPT, UPT, UPT, UPT, 0x40, 0x4 ;  /* 0x000000000004789c */ /* 0x000fc40003f2e870 */
[----:B------:R-:W-:-:S04]  /*6190*/  ULEA UR7, UR37, UR7, 0x18 ;  /* 0x0000000725077291 */ /* 0x000fc8000f8ec0ff */
[----:B------:R-:W4:Y:S01]  /*61a0*/  LDC R2, c[0x0][0xb0c] ;  /* 0x0002c300ff027b82 */ /* 0x000f220000000800 */
[----:B------:R-:W-:Y:S02]  /*61b0*/  UIADD3 UR13, UPT, UPT, UR7, 0x358, URZ ;  /* 0x00000358070d7890 */ /* 0x000fe4000fffe0ff */
[----:B--2---:R-:W-:Y:S02]  /*61c0*/  UISETP.NE.U32.AND UP3, UPT, UR8, URZ, UPT ;  /* 0x000000ff0800728c */ /* 0x004fe4000bf65070 */
[----:B------:R-:W-:Y:S02]  /*61d0*/  UIADD3 UR41, UPT, UPT, UR7, 0x340, URZ ;  /* 0x0000034007297890 */ /* 0x000fe4000fffe0ff */
[----:B---3--:R-:W-:Y:S01]  /*61e0*/  UISETP.NE.U32.AND UP4, UPT, UR4, URZ, UPT ;  /* 0x000000ff0400728c */ /* 0x008fe2000bf85070 */
[----:B------:R-:W2:Y:S01]  /*61f0*/  LDC R18, c[0x0][0xb20] ;  /* 0x0002c800ff127b82 */ /* 0x000ea20000000800 */
[----:B-1----:R-:W-:Y:S01]  /*6200*/  ISETP.NE.AND P1, PT, R0, 0x1, PT ;  /* 0x000000010000780c */ /* 0x002fe20003f25270 */
[----:B------:R-:W-:-:S02]  /*6210*/  UISETP.NE.AND.EX UP3, UPT, UR9, URZ, UPT, UP3 ;  /* 0x000000ff0900728c */ /* 0x000fc4000bf65330 */
[----:B------:R-:W-:Y:S02]  /*6220*/  UIADD3 UR33, UPT, UPT, UR7, 0x348, URZ ;  /* 0x0000034807217890 */ /* 0x000fe4000fffe0ff */
[----:B------:R-:W-:Y:S02]  /*6230*/  UIADD3 UR25, UPT, UPT, UR7, 0x350, URZ ;  /* 0x0000035007197890 */ /* 0x000fe4000fffe0ff */
[----:B------:R-:W1:Y:S01]  /*6240*/  LDC.64 R36, c[0x0][0x348] ;  /* 0x0000d200ff247b82 */ /* 0x000e620000000a00 */
[----:B------:R-:W-:Y:S02]  /*6250*/  UPRMT UR13, UR37, 0x654, UR13 ;  /* 0x00000654250d7896 */ /* 0x000fe4000800000d */
[----:B------:R-:W-:-:S05]  /*6260*/  UISETP.NE.AND.EX UP4, UPT, UR5, URZ, UPT, UP4 ;  /* 0x000000ff0500728c */ /* 0x000fca000bf85340 */
[----:B------:R-:W3:Y:S08]  /*6270*/  LDC.64 R16, c[0x0][0xb10] ;  /* 0x0002c400ff107b82 */ /* 0x000ef00000000a00 */
[----:B------:R-:W1:Y:S08]  /*6280*/  LDC.64 R6, c[0x0][0xb18] ;  /* 0x0002c600ff067b82 */ /* 0x000e700000000a00 */
[----:B------:R-:W1:Y:S08]  /*6290*/  LDC.64 R4, c[0x0][0xb28] ;  /* 0x0002ca00ff047b82 */ /* 0x000e700000000a00 */
[----:B--2-4-:R-:W1:Y:S02]  /*62a0*/  LDC R22, c[0x0][0x374] ;  /* 0x0000dd00ff167b82 */ /* 0x014e640000000800 */
.L_x_145:
[----:B------:R-:W-:Y:S02]  /*62b0*/  LEA R0, R27, UR7, 0x3 ;  /* 0x000000071b007c11 */ /* 0x000fe4000f8e18ff */
[----:B------:R-:W-:Y:S02]  /*62c0*/  SHF.L.U32 R3, R25, 0x1f, RZ ;  /* 0x0000001f19037819 */ /* 0x000fe400000006ff */
[----:B------:R-:W-:Y:S02]  /*62d0*/  LEA R28, R27, UR7, 0x4 ;  /* 0x000000071b1c7c11 */ /* 0x000fe4000f8e20ff */
[----:B--2---:R-:W2:Y:S02]  /*62e0*/  SYNCS.PHASECHK.TRANS64.TRYWAIT P0, [R0+URZ+0x390], R3 ;  /* 0x00039003000075a7 */ /* 0x004ea400080011ff */
[----:B--2---:R-:W-:Y:S05]  /*62f0*/  @!P0 BRA `(.L_x_135) ;  /* 0x0000005c00a88947 */ /* 0x004fea0003800000 */
.L_x_324:
[----:B------:R-:W-:Y:S01]  /*6300*/  ISETP.GE.AND P0, PT, R26, 0x1, PT ;  /* 0x000000011a00780c */ /* 0x000fe20003f06270 */
[----:B------:R-:W4:Y:S01]  /*6310*/  LDS.128 R28, [R28+0x420] ;  /* 0x000420001c1c7984 */ /* 0x000f220000000c00 */
[----:B--2---:R-:W-:Y:S01]  /*6320*/  VIADD R0, R0, 0x3a0 ;  /* 0x000003a000007836 */ /* 0x004fe20000000000 */
[----:B------:R-:W-:Y:S01]  /*6330*/  @!PT LDS RZ, [RZ] ;  /* 0x00000000fffff984 */ /* 0x000fe20000000800 */
[----:B------:R-:W-:Y:S01]  /*6340*/  @!PT LDS RZ, [RZ] ;  /* 0x00000000fffff984 */ /* 0x000fe20000000800 */
[----:B------:R-:W-:Y:S01]  /*6350*/  @!PT LDS RZ, [RZ] ;  /* 0x00000000fffff984 */ /* 0x000fe20000000800 */
[----:B------:R-:W-:Y:S01]  /*6360*/  @!PT LDS RZ, [RZ] ;  /* 0x00000000fffff984 */ /* 0x000fe20000000800 */
[----:B------:R2:W-:Y:S06]  /*6370*/  MEMBAR.ALL.CTA ;  /* 0x0000000000007992 */ /* 0x0005ec0000008000 */
[----:B--2---:R-:W2:Y:S01]  /*6380*/  FENCE.VIEW.ASYNC.S ;  /* 0x00000000000073c6 */ /* 0x004ea20000000000 */
[----:B------:R-:W-:Y:S04]  /*6390*/  PRMT R0, RZ, 0x654, R0 ;  /* 0x00000654ff007816 */ /* 0x000fe80000000000 */
[----:B--2---:R2:W-:Y:S01]  /*63a0*/  SYNCS.ARRIVE.TRANS64.RED.A1T0 RZ, [R0+URZ], RZ ;  /* 0x000000ff00ff79a7 */ /* 0x0045e200081004ff */
[----:B----4-:R-:W-:Y:S11]  /*63b0*/  LOP3.LUT P3, RZ, R30, 0x1, RZ, 0xc0, !PT ;  /* 0x000000011eff7812 */ /* 0x010ff6000786c0ff */
[----:B------:R-:W-:Y:S02]  /*63c0*/  @!UPT UIADD3 URZ, UPT, UPT, URZ, URZ, URZ ;  /* 0x000000fffffff290 */ /* 0x000fe4000fffe0ff */
[----:B------:R-:W-:Y:S02]  /*63d0*/  @P3 MOV R13, R28 ;  /* 0x0000001c000d3202 */ /* 0x000fe40000000f00 */
[----:B------:R-:W-:Y:S01]  /*63e0*/  @P3 LOP3.LUT R8, R29, 0xffff, RZ, 0xc0, !PT ;  /* 0x0000ffff1d083812 */ /* 0x000fe200078ec0ff */
[----:B--2---:R-:W-:Y:S06]  /*63f0*/  @!P0 BRA `(.L_x_136) ;  /* 0x0000000000a48947 */ /* 0x004fec0003800000 */
[----:B-1----:R-:W-:Y:S01]  /*6400*/  IMAD.HI.U32 R33, R22, R7, RZ ;  /* 0x0000000716217227 */ /* 0x002fe200078e00ff */
[----:B------:R-:W-:Y:S02]  /*6410*/  ISETP.NE.AND P0, PT, R6, 0x1, PT ;  /* 0x000000010600780c */ /* 0x000fe40003f05270 */
[----:B------:R-:W-:Y:S01]  /*6420*/  ISETP.NE.AND P2, PT, R26, 0x1, PT ;  /* 0x000000011a00780c */ /* 0x000fe20003f45270 */
[----:B---3--:R-:W-:Y:S01]  /*6430*/  IMAD.HI.U32 R34, R19, R16, RZ ;  /* 0x0000001013227227 */ /* 0x008fe200078e00ff */
[----:B------:R-:W-:Y:S02]  /*6440*/  SHF.R.U32.HI R33, RZ, R18, R33 ;  /* 0x00000012ff217219 */ /* 0x000fe40000011621 */
[----:B------:R-:W-:Y:S01]  /*6450*/  ISETP.NE.AND P4, PT, R2, 0x1, PT ;  /* 0x000000010200780c */ /* 0x000fe20003f85270 */
[----:B------:R-:W-:Y:S01]  /*6460*/  IMAD.HI.U32 R38, R13, R16, RZ ;  /* 0x000000100d267227 */ /* 0x000fe200078e00ff */
[----:B------:R-:W-:Y:S02]  /*6470*/  SHF.R.U32.HI R34, RZ, R17, R34 ;  /* 0x00000011ff227219 */ /* 0x000fe40000011622 */
[----:B------:R-:W-:Y:S01]  /*6480*/  SEL R3, R22, R33, !P0 ;  /* 0x0000002116037207 */ /* 0x000fe20004000000 */
[C---:B------:R-:W-:Y:S01]  /*6490*/  IMAD.HI.U32 R33, R8.reuse, R7, RZ ;  /* 0x0000000708217227 */ /* 0x040fe200078e00ff */
[----:B------:R-:W-:Y:S02]  /*64a0*/  SEL R11, R19, R34, !P4 ;  /* 0x00000022130b7207 */ /* 0x000fe40006000000 */
[----:B------:R-:W-:Y:S01]  /*64b0*/  SHF.R.U32.HI R38, RZ, R17, R38 ;  /* 0x00000011ff267219 */ /* 0x000fe20000011626 */
[----:B------:R-:W-:Y:S01]  /*64c0*/  IMAD.HI.U32 R40, R3, R4, RZ ;  /* 0x0000000403287227 */ /* 0x000fe200078e00ff */
[----:B------:R-:W-:Y:S03]  /*64d0*/  SHF.R.U32.HI R33, RZ, R18, R33 ;  /* 0x00000012ff217219 */ /* 0x000fe60000011621 */
[----:B------:R-:W-:Y:S01]  /*64e0*/  IMAD.HI.U32 R34, R11, R4, RZ ;  /* 0x000000040b227227 */ /* 0x000fe200078e00ff */
[----:B------:R-:W-:Y:S02]  /*64f0*/  @P2 SHF.R.U32.HI R3, RZ, R5, R40 ;  /* 0x00000005ff032219 */ /* 0x000fe40000011628 */
[----:B------:R-:W-:Y:S02]  /*6500*/  SEL R9, R8, R33, !P0 ;  /* 0x0000002108097207 */ /* 0x000fe40004000000 */
[----:B------:R-:W-:Y:S01]  /*6510*/  @P2 SHF.R.U32.HI R11, RZ, R5, R34 ;  /* 0x00000005ff0b2219 */ /* 0x000fe20000011622 */
[C---:B------:R-:W-:Y:S01]  /*6520*/  IMAD R10, R26.reuse, R3, RZ ;  /* 0x000000031a0a7224 */ /* 0x040fe200078e02ff */
[----:B------:R-:W-:Y:S01]  /*6530*/  SEL R3, R13, R38, !P4 ;  /* 0x000000260d037207 */ /* 0x000fe20006000000 */
[C---:B------:R-:W-:Y:S03]  /*6540*/  IMAD.HI.U32 R14, R9.reuse, R4, RZ ;  /* 0x00000004090e7227 */ /* 0x040fe600078e00ff */
[----:B------:R-:W-:Y:S01]  /*6550*/  ISETP.GE.AND P0, PT, R9, R10, PT ;  /* 0x0000000a0900720c */ /* 0x000fe20003f06270 */
[C---:B------:R-:W-:Y:S01]  /*6560*/  IMAD R12, R26.reuse, R11, RZ ;  /* 0x0000000b1a0c7224 */ /* 0x040fe200078e02ff */
[-C--:B------:R-:W-:Y:S04]  /*6570*/  SHF.R.U32.HI R14, RZ, R5.reuse, R14 ;  /* 0x00000005ff0e7219 */ /* 0x080fe8000001160e */
[----:B------:R-:W-:Y:S02]  /*6580*/  ISETP.GE.OR P0, PT, R3, R12, P0 ;  /* 0x0000000c0300720c */ /* 0x000fe40000706670 */
[----:B------:R-:W-:Y:S05]  /*6590*/  SEL R15, R9, R14, !P2 ;  /* 0x0000000e090f7207 */ /* 0x000fea0005000000 */
[----:B------:R-:W-:Y:S04]  /*65a0*/  IMAD.MOV R14, RZ, RZ, -R15 ;  /* 0x000000ffff0e7224 */ /* 0x000fe800078e0a0f */
[----:B------:R-:W-:Y:S02]  /*65b0*/  IMAD R14, R26, R14, R9 ;  /* 0x0000000e1a0e7224 */ /* 0x000fe400078e0209 */
[C---:B------:R-:W-:Y:S05]  /*65c0*/  @!P0 IMAD.HI.U32 R10, R3.reuse, R4, RZ ;  /* 0x00000004030a8227 */ /* 0x040fea00078e00ff */
[----:B------:R-:W-:Y:S04]  /*65d0*/  @!P0 SHF.R.U32.HI R10, RZ, R5, R10 ;  /* 0x00000005ff0a8219 */ /* 0x000fe8000001160a */
[----:B------:R-:W-:Y:S01]  /*65e0*/  @!P0 SEL R0, R3, R10, !P2 ;  /* 0x0000000a03008207 */ /* 0x000fe20005000000 */
[----:B------:R-:W-:Y:S03]  /*65f0*/  IMAD.MOV R10, RZ, RZ, -R3 ;  /* 0x000000ffff0a7224 */ /* 0x000fe600078e0a03 */
[----:B------:R-:W-:Y:S01]  /*6600*/  @!P0 IADD3 R15, PT, PT, R15, -R0, RZ ;  /* 0x800000000f0f8210 */ /* 0x000fe20007ffe0ff */
[----:B------:R-:W-:Y:S01]  /*6610*/  @!P0 IMAD R0, R11, R14, R0 ;  /* 0x0000000e0b008224 */ /* 0x000fe200078e0200 */
[----:B------:R-:W-:Y:S01]  /*6620*/  IADD3 R11, PT, PT, -R9, RZ, RZ ;  /* 0x000000ff090b7210 */ /* 0x000fe20007ffe1ff */
[----:B------:R-:W-:Y:S02]  /*6630*/  IMAD R13, R2, R10, R13 ;  /* 0x0000000a020d7224 */ /* 0x000fe400078e020d */
[----:B------:R-:W-:Y:S02]  /*6640*/  @!P0 IMAD R9, R15, R26, R3 ;  /* 0x0000001a0f098224 */ /* 0x000fe400078e0203 */
[----:B------:R-:W-:Y:S02]  /*6650*/  @!P0 IMAD.MOV.U32 R3, RZ, RZ, R0 ;  /* 0x000000ffff038224 */ /* 0x000fe400078e0000 */
[----:B------:R-:W-:Y:S02]  /*6660*/  IMAD R8, R6, R11, R8 ;  /* 0x0000000b06087224 */ /* 0x000fe400078e0208 */
[----:B------:R-:W-:Y:S02]  /*6670*/  IMAD R13, R3, R2, R13 ;  /* 0x00000002030d7224 */ /* 0x000fe400078e020d */
[----:B------:R-:W-:Y:S02]  /*6680*/  IMAD R8, R9, R6, R8 ;  /* 0x0000000609087224 */ /* 0x000fe400078e0208 */
.L_x_136:
[----:B------:R-:W-:Y:S05]  /*6690*/  BRA.U UP1, `(.L_x_137) ;  /* 0x0000000101107547 */ /* 0x000fea000b800000 */
[----:B------:R-:W-:Y:S04]  /*66a0*/  MOV R0, UR6 ;  /* 0x0000000600007c02 */ /* 0x000fe80008000f00 */
[----:B------:R-:W-:Y:S04]  /*66b0*/  SHF.L.U32 R3, R0, 0x1f, RZ ;  /* 0x0000001f00037819 */ /* 0x000fe800000006ff */
[----:B------:R-:W2:Y:S02]  /*66c0*/  SYNCS.PHASECHK.TRANS64.TRYWAIT P0, [UR7+0x388], R3 ;  /* 0x00038803ff0075a7 */ /* 0x000ea40008001107 */
[----:B--2---:R-:W-:Y:S05]  /*66d0*/  @!P0 BRA `(.L_x_138) ;  /* 0x0000005800c48947 */ /* 0x004fea0003800000 */
.L_x_137:
[----:B------:R-:W-:Y:S02]  /*66e0*/  R2UR UR42, R20 ;  /* 0x00000000142a72ca */ /* 0x000fe400000e0000 */
[----:B------:R-:W-:Y:S02]  /*66f0*/  R2UR UR43, R21 ;  /* 0x00000000152b72ca */ /* 0x000fe400000e0000 */
[----:B------:R-:W-:Y:S02]  /*6700*/  ISETP.NE.U32.AND P2, PT, RZ, UR4, PT ;  /* 0x00000004ff007c0c */ /* 0x000fe4000bf45070 */
[----:B------:R-:W-:Y:S02]  /*6710*/  SHF.L.U32 R12, R32, 0x1f, RZ ;  /* 0x0000001f200c7819 */ /* 0x000fe400000006ff */
[----:B------:R-:W-:Y:S05]  /*6720*/  ISETP.NE.AND.EX P2, PT, RZ, UR5, PT, P2 ;  /* 0x00000005ff007c0c */ /* 0x000fea000bf45320 */
[----:B------:R-:W-:Y:S02]  /*6730*/  USHF.L.U32 UR42, UR42, 0x7, URZ ;  /* 0x000000072a2a7899 */ /* 0x000fe400080006ff */
[----:B------:R-:W-:Y:S01]  /*6740*/  USHF.L.U32 UR43, UR43, 0x6, URZ ;  /* 0x000000062b2b7899 */ /* 0x000fe200080006ff */
[----:B------:R-:W-:Y:S11]  /*6750*/  BRA.U !UP4, `(.L_x_139) ;  /* 0x000000010c347547 */ /* 0x000ff6000b800000 */
[----:B------:R-:W-:Y:S01]  /*6760*/  UPLOP3.LUT UP0, UPT, UPT, UPT, UP3, 0x80, 0x8 ;  /* 0x000000000008789c */ /* 0x000fe20003f0f030 */
[----:B--2---:R-:W-:Y:S02]  /*6770*/  HFMA2 R0, -RZ, RZ, 0, 5.9604644775390625e-08 ;  /* 0x00000001ff007431 */ /* 0x004fe400000001ff */
[----:B------:R-:W-:Y:S03]  /*6780*/  IMAD.MOV.U32 R59, RZ, RZ, 0x1 ;  /* 0x00000001ff3b7424 */ /* 0x000fe600078e00ff */
[----:B------:R-:W-:Y:S05]  /*6790*/  PLOP3.LUT P0, PT, PT, PT, UP0, 0x80, 0x8 ;  /* 0x000000000008781c */ /* 0x000fea0003f0f008 */
[----:B------:R-:W2:Y:S01]  /*67a0*/  @UP0 LDCU.64 UR10, c[0x0][0x888] ;  /* 0x00011100ff0a07ac */ /* 0x000ea20008000a00 */
[----:B------:R-:W-:Y:S07]  /*67b0*/  @UP0 UIMAD UR8, UR36, UR4, URZ ;  /* 0x00000004240802a4 */ /* 0x000fee000f8e02ff */
[----:B------:R-:W-:Y:S01]  /*67c0*/  @!P0 PRMT R59, R0, 0x7610, R59 ;  /* 0x00007610003b8816 */ /* 0x000fe2000000003b */
[----:B--2---:R-:W-:Y:S03]  /*67d0*/  @UP0 UIMAD.WIDE UR10, UR8, 0x4, UR10 ;  /* 0x00000004080a08a5 */ /* 0x004fe6000f8e020a */
[----:B------:R-:W2:Y:S03]  /*67e0*/  @!UP0 LDCU UR8, c[0x0][0x880] ;  /* 0x00011000ff0887ac */ /* 0x000ea60008000800 */
[----:B------:R-:W-:Y:S01]  /*67f0*/  IMAD.U32 R10, RZ, RZ, UR10 ;  /* 0x0000000aff0a7e24 */ /* 0x000fe2000f8e00ff */
[----:B------:R-:W-:Y:S05]  /*6800*/  MOV R11, UR11 ;  /* 0x0000000b000b7c02 */ /* 0x000fea0008000f00 */
[----:B------:R4:W5:Y:S02]  /*6810*/  @P0 LDG.E R35, desc[UR46][R10.64] ;  /* 0x0000002e0a230981 */ /* 0x000964000c1e1900 */
[----:B--2-4-:R-:W-:Y:S07]  /*6820*/  @!P0 IMAD.U32 R35, RZ, RZ, UR8 ;  /* 0x00000008ff238e24 */ /* 0x014fee000f8e00ff */
.L_x_139:
[----:B-----5:R-:W-:Y:S01]  /*6830*/  @!P2 FSETP.EQ.AND P0, PT, R35, RZ, PT ;  /* 0x000000ff2300a20b */ /* 0x020fe20003f02000 */
[----:B------:R-:W-:Y:S01]  /*6840*/  @!UPT UIADD3 URZ, UPT, UPT, URZ, URZ, URZ ;  /* 0x000000fffffff290 */ /* 0x000fe2000fffe0ff */
[----:B------:R-:W-:Y:S11]  /*6850*/  @!P2 BRA `(.L_x_140) ;  /* 0x000000000014a947 */ /* 0x000ff60003800000 */
[----:B------:R-:W-:Y:S02]  /*6860*/  LOP3.LUT P2, RZ, R59, 0xff, RZ, 0xc0, !PT ;  /* 0x000000ff3bff7812 */ /* 0x000fe4000784c0ff */
[----:B------:R-:W-:Y:S04]  /*6870*/  PLOP3.LUT P0, PT, PT, PT, UP0, 0x80, 0x8 ;  /* 0x000000000008781c */ /* 0x000fe80003f0f008 */
[----:B------:R-:W-:Y:S07]  /*6880*/  PLOP3.LUT P0, PT, P0, PT, PT, 0x8, 0x80 ;  /* 0x000000000080781c */ /* 0x000fee000070e170 */
[----:B------:R-:W-:Y:S11]  /*6890*/  @P2 FSETP.EQ.AND P0, PT, R35, RZ, PT ;  /* 0x000000ff2300220b */ /* 0x000ff60003f02000 */
[----:B------:R-:W-:Y:S02]  /*68a0*/  @!UPT UIADD3 URZ, UPT, UPT, URZ, URZ, URZ ;  /* 0x000000fffffff290 */ /* 0x000fe4000fffe0ff */
.L_x_140:
[----:B------:R-:W4:Y:S01]  /*68b0*/  SYNCS.PHASECHK.TRANS64.TRYWAIT P2, [UR7+0x360], R12 ;  /* 0x0003600cff0075a7 */ /* 0x000f220008041107 */
[----:B------:R-:W-:Y:S04]  /*68c0*/  ELECT P4, URZ, PT ;  /* 0x0000000000ff782f */ /* 0x000fe80003880000 */
[----:B------:R-:W-:Y:S11]  /*68d0*/  PLOP3.LUT P4, PT, P0, P4, PT, 0xf2, 0x2f ;  /* 0x00000000002f781c */ /* 0x000ff60000789e72 */
[----:B------:R-:W-:Y:S02]  /*68e0*/  @!UPT UIADD3 URZ, UPT, UPT, URZ, URZ, URZ ;  /* 0x000000fffffff290 */ /* 0x000fe4000fffe0ff */
[----:B-1----:R-:W-:Y:S05]  /*68f0*/  @!P4 IADD3 R9, P0, PT, R36, 0x580, RZ ;  /* 0x000005802409c810 */ /* 0x002fea0007f1e0ff */
[----:B--2---:R-:W-:Y:S01]  /*6900*/  @!P4 IMAD.X R0, RZ, RZ, R37, P0 ;  /* 0x000000ffff00c224 */ /* 0x004fe200000e0625 */
[----:B----4-:R-:W-:Y:S07]  /*6910*/  @!P2 BRA `(.L_x_141) ;  /* 0x00000058004ca947 */ /* 0x010fee0003800000 */
.L_x_327:
[----:B------:R-:W-:Y:S01]  /*6920*/  @!P4 R2UR UR9, R9 ;  /* 0x000000000909c2ca */ /* 0x000fe200000e0000 */
[----:B------:R-:W-:Y:S01]  /*6930*/  VOTEU.ALL UP1, P4 ;  /* 0x0000000000ff7886 */ /* 0x000fe20002020000 */
[----:B------:R-:W-:Y:S01]  /*6940*/  @!P4 R2UR UR8, R0 ;  /* 0x000000000008c2ca */ /* 0x000fe200000e0000 */
[----:B------:R-:W-:Y:S01]  /*6950*/  VOTEU.ALL UP2, P4 ;  /* 0x0000000000ff7886 */ /* 0x000fe20002040000 */
[----:B------:R-:W-:Y:S01]  /*6960*/  UMOV UR16, 0x0 ;  /* 0x0000000000107882 */ /* 0x000fe20000000000 */
[----:B------:R-:W-:Y:S01]  /*6970*/  UMOV UR17, 0x10000000 ;  /* 0x1000000000117882 */ /* 0x000fe20000000000 */
[----:B------:R-:W-:Y:S01]  /*6980*/  @!UP1 UIADD3 UR40, UPT, UPT, UR7, 0x500, URZ ;  /* 0x0000050007289890 */ /* 0x000fe2000fffe0ff */
[----:B------:R-:W-:Y:S01]  /*6990*/  @!P4 IMAD.MOV.U32 R0, RZ, RZ, 0x1000 ;  /* 0x00001000ff00c424 */ /* 0x000fe200078e00ff */
[----:B------:R-:W-:Y:S01]  /*69a0*/  UMOV UR44, UR36 ;  /* 0x00000024002c7c82 */ /* 0x000fe20008000000 */
[----:B------:R-:W-:Y:S01]  /*69b0*/  @!UP1 UIADD3 UR10, UPT, UPT, UR42, 0x40, URZ ;  /* 0x000000402a0a9890 */ /* 0x000fe2000fffe0ff */
[----:B------:R-:W-:Y:S01]  /*69c0*/  @!P4 IADD3 R9, P0, PT, R36, 0x580, RZ ;  /* 0x000005802409c810 */ /* 0x000fe20007f1e0ff */
[----:B------:R-:W-:Y:S01]  /*69d0*/  UMOV UR11, UR43 ;  /* 0x0000002b000b7c82 */ /* 0x000fe20008000000 */
[----:B------:R-:W-:Y:S01]  /*69e0*/  UMOV UR12, UR36 ;  /* 0x00000024000c7c82 */ /* 0x000fe20008000000 */
[----:B------:R-:W-:Y:S01]  /*69f0*/  IMAD.U32 R10, RZ, RZ, UR9 ;  /* 0x00000009ff0a7e24 */ /* 0x000fe2000f8e00ff */
[----:B------:R-:W-:Y:S01]  /*6a00*/  UMOV UR9, UR41 ;  /* 0x0000002900097c82 */ /* 0x000fe20008000000 */
[----:B------:R-:W-:Y:S01]  /*6a10*/  IMAD.U32 R11, RZ, RZ, UR8 ;  /* 0x00000008ff0b7e24 */ /* 0x000fe2000f8e00ff */
[----:B------:R-:W-:Y:S02]  /*6a20*/  @!UP1 UIADD3 UR8, UPT, UPT, UR7, 0xd00, URZ ;  /* 0x00000d0007089890 */ /* 0x000fe4000fffe0ff */
[----:B------:R-:W-:Y:S01]  /*6a30*/  @!P4 R2UR UR18, R10 ;  /* 0x000000000a12c2ca */ /* 0x000fe200000e0000 */
[----:B------:R-:W-:Y:S01]  /*6a40*/  VOTEU.ALL UP1, P4 ;  /* 0x0000000000ff7886 */ /* 0x000fe20002020000 */
[----:B------:R-:W-:Y:S01]  /*6a50*/  @!P4 R2UR UR19, R11 ;  /* 0x000000000b13c2ca */ /* 0x000fe200000e0000 */
[----:B------:R-:W-:Y:S11]  /*6a60*/  UPRMT UR14, UR37, 0x654, UR41 ;  /* 0x00000654250e7896 */ /* 0x000ff60008000029 */
[----:B------:R-:W-:Y:S01]  /*6a70*/  @!UPT UIADD3 URZ, UPT, UPT, URZ, URZ, URZ ;  /* 0x000000fffffff290 */ /* 0x000fe2000fffe0ff */
[----:B------:R2:W-:Y:S01]  /*6a80*/  @!UP2 UTMALDG.3D [UR40], [UR18], desc[UR16] ;  /* 0x000010281200a5b4 */ /* 0x0005e20008011000 */
[----:B------:R2:W-:Y:S01]  /*6a90*/  @!UP1 UTMALDG.3D [UR8], [UR18], desc[UR16] ;  /* 0x00001008120095b4 */ /* 0x0005e20008011000 */
[----:B------:R4:W-:Y:S01]  /*6aa0*/  @!P4 SYNCS.ARRIVE.TRANS64.RED.A0TR RZ, [UR7+0x340], R0 ;  /* 0x00034000ffffc9a7 */ /* 0x0009e20008300407 */
[----:B------:R-:W-:Y:S01]  /*6ab0*/  SYNCS.ARRIVE.TRANS64.RED.A1T0 RZ, [UR14], RZ ;  /* 0x000000ffffff79a7 */ /* 0x000fe2000810040e */
[----:B----4-:R-:W-:Y:S01]  /*6ac0*/  @!P4 IMAD.X R0, RZ, RZ, R37, P0 ;  /* 0x000000ffff00c224 */ /* 0x010fe200000e0625 */
[----:B------:R-:W4:Y:S02]  /*6ad0*/  SYNCS.PHASECHK.TRANS64.TRYWAIT P2, [UR7+0x368], R12 ;  /* 0x0003680cff0075a7 */ /* 0x000f240008041107 */
[----:B--2-4-:R-:W-:Y:S05]  /*6ae0*/  @!P2 BRA `(.L_x_142) ;  /* 0x0000005400f0a947 */ /* 0x014fea0003800000 */
.L_x_329:
        /* <DEDUP_REMOVED lines=8> */
[----:B------:R-:W-:Y:S01]  /*6b70*/  @!UP1 UIADD3 UR32, UPT, UPT, UR7, 0x1500, URZ ;  /* 0x0000150007209890 */ /* 0x000fe2000fffe0ff */
[----:B------:R-:W-:Y:S01]  /*6b80*/  @!P4 IADD3 R21, P0, PT, R36, 0x580, RZ ;  /* 0x000005802415c810 */ /* 0x000fe20007f1e0ff */
[----:B------:R-:W-:Y:S01]  /*6b90*/  UMOV UR35, UR43 ;  /* 0x0000002b00237c82 */ /* 0x000fe20008000000 */
[----:B------:R-:W-:Y:S02]  /*6ba0*/  @!UP1 UIADD3 UR10, UPT, UPT, UR42, 0x50, URZ ;  /* 0x000000502a0a9890 */ /* 0x000fe4000fffe0ff */
[----:B------:R-:W-:Y:S01]  /*6bb0*/  IMAD.U32 R10, RZ, RZ, UR9 ;  /* 0x00000009ff0a7e24 */ /* 0x000fe2000f8e00ff */
[----:B------:R-:W-:Y:S01]  /*6bc0*/  UMOV UR9, UR33 ;  /* 0x0000002100097c82 */ /* 0x000fe20008000000 */
[----:B------:R-:W-:Y:S01]  /*6bd0*/  IMAD.U32 R11, RZ, RZ, UR8 ;  /* 0x00000008ff0b7e24 */ /* 0x000fe2000f8e00ff */
[----:B------:R-:W-:Y:S01]  /*6be0*/  @!UP1 UIADD3 UR8, UPT, UPT, UR7, 0x1d00, URZ ;  /* 0x00001d0007089890 */ /* 0x000fe2000fffe0ff */
[----:B------:R-:W-:Y:S01]  /*6bf0*/  @!P4 IMAD.X R20, RZ, RZ, R37, P0 ;  /* 0x000000ffff14c224 */ /* 0x000fe200000e0625 */
[----:B------:R-:W-:Y:S01]  /*6c00*/  @!P4 R2UR UR18, R10 ;  /* 0x000000000a12c2ca */ /* 0x000fe200000e0000 */
[----:B------:R-:W-:Y:S01]  /*6c10*/  VOTEU.ALL UP1, P4 ;  /* 0x0000000000ff7886 */ /* 0x000fe20002020000 */
[----:B------:R-:W-:Y:S01]  /*6c20*/  @!P4 R2UR UR19, R11 ;  /* 0x000000000b13c2ca */ /* 0x000fe200000e0000 */
[----:B------:R-:W-:Y:S01]  /*6c30*/  UMOV UR11, UR43 ;  /* 0x0000002b000b7c82 */ /* 0x000fe20008000000 */
[----:B------:R-:W-:Y:S01]  /*6c40*/  UMOV UR12, UR36 ;  /* 0x00000024000c7c82 */ /* 0x000fe20008000000 */
[----:B------:R-:W-:Y:S10]  /*6c50*/  UPRMT UR14, UR37, 0x654, UR33 ;  /* 0x00000654250e7896 */ /* 0x000ff40008000021 */
[----:B------:R2:W-:Y:S01]  /*6c60*/  @!UP2 UTMALDG.3D [UR32], [UR18], desc[UR16] ;  /* 0x000010201200a5b4 */ /* 0x0005e20008011000 */
[----:B------:R2:W-:Y:S01]  /*6c70*/  @!UP1 UTMALDG.3D [UR8], [UR18], desc[UR16] ;  /* 0x00001008120095b4 */ /* 0x0005e20008011000 */
[----:B------:R2:W-:Y:S01]  /*6c80*/  @!P4 SYNCS.ARRIVE.TRANS64.RED.A0TR RZ, [UR7+0x348], R0 ;  /* 0x00034800ffffc9a7 */ /* 0x0005e20008300407 */
[----:B------:R-:W-:Y:S01]  /*6c90*/  SYNCS.ARRIVE.TRANS64.RED.A1T0 RZ, [UR14], RZ ;  /* 0x000000ffffff79a7 */ /* 0x000fe2000810040e */
[----:B------:R-:W4:Y:S02]  /*6ca0*/  SYNCS.PHASECHK.TRANS64.TRYWAIT P2, [UR7+0x370], R12 ;  /* 0x0003700cff0075a7 */ /* 0x000f240008041107 */
[----:B--2-4-:R-:W-:Y:S05]  /*6cb0*/  @!P2 BRA `(.L_x_143) ;  /* 0x000000540094a947 */ /* 0x014fea0003800000 */
.L_x_331:
[----:B------:R-:W2:Y:S01]  /*6cc0*/  LDC.64 R14, c[0x0][0xb10] ;  /* 0x0002c400ff0e7b82 */ /* 0x000ea20000000a00 */
[----:B------:R-:W-:Y:S01]  /*6cd0*/  @!P4 R2UR UR9, R21 ;  /* 0x000000001509c2ca */ /* 0x000fe200000e0000 */
[----:B------:R-:W-:Y:S01]  /*6ce0*/  VOTEU.ALL UP1, P4 ;  /* 0x0000000000ff7886 */ /* 0x000fe20002020000 */
[----:B------:R-:W-:Y:S01]  /*6cf0*/  @!P4 R2UR UR8, R20 ;  /* 0x000000001408c2ca */ /* 0x000fe200000e0000 */
[----:B------:R-:W-:Y:S01]  /*6d00*/  VOTEU.ALL UP2, P4 ;  /* 0x0000000000ff7886 */ /* 0x000fe20002040000 */
[----:B------:R-:W-:Y:S03]  /*6d10*/  UMOV UR16, 0x0 ;  /* 0x0000000000107882 */ /* 0x000fe60000000000 */
[----:B------:R-:W4:Y:S01]  /*6d20*/  LDC.64 R10, c[0x0][0xb18] ;  /* 0x0002c600ff0a7b82 */ /* 0x000f220000000a00 */
[----:B------:R-:W-:Y:S01]  /*6d30*/  @!UP1 UIADD3 UR26, UPT, UPT, UR42, 0x20, URZ ;  /* 0x000000202a1a9890 */ /* 0x000fe2000fffe0ff */
[----:B------:R-:W-:Y:S01]  /*6d40*/  @P3 SHF.R.U32.HI R24, RZ, 0x10, R29 ;  /* 0x00000010ff183819 */ /* 0x000fe2000001161d */
[----:B------:R-:W-:Y:S01]  /*6d50*/  @!UP1 UIADD3 UR24, UPT, UPT, UR7, 0x2500, URZ ;  /* 0x0000250007189890 */ /* 0x000fe2000fffe0ff */
[----:B------:R-:W-:Y:S01]  /*6d60*/  VIADD R27, R27, 0x1 ;  /* 0x000000011b1b7836 */ /* 0x000fe20000000000 */
[----:B------:R-:W-:Y:S03]  /*6d70*/  UMOV UR17, 0x10000000 ;  /* 0x1000000000117882 */ /* 0x000fe60000000000 */
[----:B------:R-:W5:Y:S01]  /*6d80*/  @!P1 LDC R0, c[0x0][0xb20] ;  /* 0x0002c800ff009b82 */ /* 0x000f620000000800 */
[----:B------:R-:W-:Y:S01]  /*6d90*/  UMOV UR27, UR43 ;  /* 0x0000002b001b7c82 */ /* 0x000fe20008000000 */
[----:B------:R-:W-:Y:S01]  /*6da0*/  IMAD.U32 R20, RZ, RZ, UR9 ;  /* 0x00000009ff147e24 */ /* 0x000fe2000f8e00ff */
[----:B------:R-:W-:Y:S05]  /*6db0*/  UMOV UR28, UR36 ;  /* 0x00000024001c7c82 */ /* 0x000fea0008000000 */
[----:B-1----:R-:W1:Y:S01]  /*6dc0*/  @!P1 LDC R3, c[0x0][0xb0c] ;  /* 0x0002c300ff039b82 */ /* 0x002e620000000800 */
[----:B------:R-:W-:Y:S01]  /*6dd0*/  IMAD.U32 R21, RZ, RZ, UR8 ;  /* 0x00000008ff157e24 */ /* 0x000fe2000f8e00ff */
[----:B------:R-:W-:Y:S01]  /*6de0*/  @!UP1 UIADD3 UR10, UPT, UPT, UR42, 0x60, URZ ;  /* 0x000000602a0a9890 */ /* 0x000fe2000fffe0ff */
[----:B------:R-:W-:Y:S01]  /*6df0*/  @!P4 R2UR UR18, R20 ;  /* 0x000000001412c2ca */ /* 0x000fe200000e0000 */
[----:B------:R-:W-:Y:S01]  /*6e00*/  @!UP1 UIADD3 UR8, UPT, UPT, UR7, 0x2d00, URZ ;  /* 0x00002d0007089890 */ /* 0x000fe2000fffe0ff */
[----:B------:R-:W-:Y:S01]  /*6e10*/  @!P4 IMAD.MOV.U32 R20, RZ, RZ, 0x1000 ;  /* 0x00001000ff14c424 */ /* 0x000fe200078e00ff */
[----:B------:R-:W-:Y:S01]  /*6e20*/  @!P4 R2UR UR19, R21 ;  /* 0x000000001513c2ca */ /* 0x000fe200000e0000 */
[----:B------:R-:W-:Y:S01]  /*6e30*/  VOTEU.ALL UP1, P4 ;  /* 0x0000000000ff7886 */ /* 0x000fe20002020000 */
[----:B------:R-:W-:Y:S01]  /*6e40*/  UMOV UR9, UR25 ;  /* 0x0000001900097c82 */ /* 0x000fe20008000000 */
[----:B------:R-:W-:Y:S01]  /*6e50*/  UMOV UR11, UR43 ;  /* 0x0000002b000b7c82 */ /* 0x000fe20008000000 */
[----:B------:R-:W-:Y:S01]  /*6e60*/  UMOV UR12, UR36 ;  /* 0x00000024000c7c82 */ /* 0x000fe20008000000 */
[----:B------:R-:W-:Y:S08]  /*6e70*/  UPRMT UR14, UR37, 0x654, UR25 ;  /* 0x00000654250e7896 */ /* 0x000ff00008000019 */
[----:B------:R1:W-:Y:S02]  /*6e80*/  @!UP2 UTMALDG.3D [UR24], [UR18], desc[UR16] ;  /* 0x000010181200a5b4 */ /* 0x0003e40008011000 */
[----:B-1----:R-:W-:Y:S01]  /*6e90*/  @!P1 ISETP.NE.AND P2, PT, R3, 0x1, PT ;  /* 0x000000010300980c */ /* 0x002fe20003f45270 */
[C---:B--2---:R-:W-:Y:S01]  /*6ea0*/  @!P1 IMAD.HI.U32 R14, R13.reuse, R14, RZ ;  /* 0x0000000e0d0e9227 */ /* 0x044fe200078e00ff */
[----:B----4-:R-:W-:Y:S01]  /*6eb0*/  @!P1 ISETP.NE.AND P0, PT, R10, 0x1, PT ;  /* 0x000000010a00980c */ /* 0x010fe20003f05270 */
[----:B------:R1:W-:Y:S01]  /*6ec0*/  @!UP1 UTMALDG.3D [UR8], [UR18], desc[UR16] ;  /* 0x00001008120095b4 */ /* 0x0003e20008011000 */
[----:B------:R1:W-:Y:S01]  /*6ed0*/  @!P4 SYNCS.ARRIVE.TRANS64.RED.A0TR RZ, [UR7+0x350], R20 ;  /* 0x00035014ffffc9a7 */ /* 0x0003e20008300407 */
[C---:B------:R-:W-:Y:S01]  /*6ee0*/  @!P1 IMAD.HI.U32 R11, R8.reuse, R11, RZ ;  /* 0x0000000b080b9227 */ /* 0x040fe200078e00ff */
[----:B------:R-:W-:Y:S04]  /*6ef0*/  @!P1 SHF.R.U32.HI R14, RZ, R15, R14 ;  /* 0x0000000fff0e9219 */ /* 0x000fe8000001160e */
[----:B-----5:R-:W-:Y:S02]  /*6f00*/  @!P1 SHF.R.U32.HI R9, RZ, R0, R11 ;  /* 0x00000000ff099219 */ /* 0x020fe4000001160b */
[----:B------:R-:W-:Y:S02]  /*6f10*/  @!P1 SEL R14, R13, R14, !P2 ;  /* 0x0000000e0d0e9207 */ /* 0x000fe40005000000 */
[----:B------:R-:W-:Y:S05]  /*6f20*/  @!P1 SEL R9, R8, R9, !P0 ;  /* 0x0000000908099207 */ /* 0x000fea0004000000 */
[----:B------:R-:W-:Y:S01]  /*6f30*/  @!P1 IMAD.IADD R0, R9, 0x1, -R14 ;  /* 0x0000000109009824 */ /* 0x000fe200078e0a0e */
[----:B------:R-:W-:Y:S01]  /*6f40*/  SYNCS.ARRIVE.TRANS64.RED.A1T0 RZ, [UR14], RZ ;  /* 0x000000ffffff79a7 */ /* 0x000fe2000810040e */
[----:B------:R-:W-:Y:S02]  /*6f50*/  @!P1 IMAD.IADD R9, R14, 0x1, -R9 ;  /* 0x000000010e099824 */ /* 0x000fe400078e0a09 */
[----:B------:R-:W-:Y:S02]  /*6f60*/  @!P1 IMAD R13, R0, R3, R13 ;  /* 0x00000003000d9224 */ /* 0x000fe400078e020d */
[----:B------:R-:W-:Y:S01]  /*6f70*/  @!P1 IMAD R8, R9, R10, R8 ;  /* 0x0000000a09089224 */ /* 0x000fe200078e0208 */
[----:B------:R-:W2:Y:S02]  /*6f80*/  SYNCS.PHASECHK.TRANS64.TRYWAIT P5, [UR7+0x378], R12 ;  /* 0x0003780cff0075a7 */ /* 0x000ea400080a1107 */
[----:B-12---:R-:W-:Y:S05]  /*6f90*/  @!P5 BRA `(.L_x_144) ;  /* 0x0000005000f4d947 */ /* 0x006fea0003800000 */
.L_x_333:
[----:B-1----:R-:W-:Y:S01]  /*6fa0*/  @!P4 IADD3 R3, P0, PT, R36, 0x580, RZ ;  /* 0x000005802403c810 */ /* 0x002fe20007f1e0ff */
[----:B------:R-:W-:Y:S01]  /*6fb0*/  VOTEU.ALL UP1, P4 ;  /* 0x0000000000ff7886 */ /* 0x000fe20002020000 */
[----:B------:R-:W-:Y:S01]  /*6fc0*/  VOTEU.ALL UP2, P4 ;  /* 0x0000000000ff7886 */ /* 0x000fe20002040000 */
[----:B------:R-:W-:Y:S01]  /*6fd0*/  UMOV UR14, 0x0 ;  /* 0x00000000000e7882 */ /* 0x000fe20000000000 */
[----:B------:R-:W-:Y:S01]  /*6fe0*/  @!P4 R2UR UR9, R3 ;  /* 0x000000000309c2ca */ /* 0x000fe200000e0000 */
[----:B------:R-:W-:Y:S01]  /*6ff0*/  @!P4 IMAD.X R0, RZ, RZ, R37, P0 ;  /* 0x000000ffff00c224 */ /* 0x000fe200000e0625 */
[----:B------:R-:W-:Y:S01]  /*7000*/  @!UP1 UIADD3 UR17, UPT, UPT, UR7, 0x358, URZ ;  /* 0x0000035807119890 */ /* 0x000fe2000fffe0ff */
[----:B------:R-:W-:Y:S01]  /*7010*/  ISETP.NE.AND P0, PT, R27, 0x2, PT ;  /* 0x000000021b00780c */ /* 0x000fe20003f05270 */
[----:B------:R-:W-:Y:S01]  /*7020*/  @!UP1 UIADD3 UR18, UPT, UPT, UR42, 0x30, URZ ;  /* 0x000000302a129890 */ /* 0x000fe2000fffe0ff */
[----:B------:R-:W-:Y:S01]  /*7030*/  LOP3.LUT R32, R32, 0x1, RZ, 0x3c, !PT ;  /* 0x0000000120207812 */ /* 0x000fe200078e3cff */
[----:B------:R-:W-:Y:S01]  /*7040*/  @!UP1 UIADD3 UR16, UPT, UPT, UR7, 0x3500, URZ ;  /* 0x0000350007109890 */ /* 0x000fe2000fffe0ff */
[----:B------:R-:W-:Y:S01]  /*7050*/  @!P4 R2UR UR8, R0 ;  /* 0x000000000008c2ca */ /* 0x000fe200000e0000 */
[----:B------:R-:W-:Y:S01]  /*7060*/  UMOV UR15, 0x10000000 ;  /* 0x10000000000f7882 */ /* 0x000fe20000000000 */
[----:B------:R-:W-:Y:S01]  /*7070*/  UMOV UR19, UR43 ;  /* 0x0000002b00137c82 */ /* 0x000fe20008000000 */
[----:B------:R-:W-:Y:S01]  /*7080*/  UMOV UR20, UR36 ;  /* 0x0000002400147c82 */ /* 0x000fe20008000000 */
[----:B------:R-:W-:Y:S01]  /*7090*/  @!UP1 UIADD3 UR10, UPT, UPT, UR42, 0x70, URZ ;  /* 0x000000702a0a9890 */ /* 0x000fe2000fffe0ff */
[----:B------:R-:W-:Y:S01]  /*70a0*/  SEL R0, RZ, 0x1, P0 ;  /* 0x00000001ff007807 */ /* 0x000fe20000000000 */
[----:B------:R-:W-:Y:S01]  /*70b0*/  IMAD.U32 R10, RZ, RZ, UR9 ;  /* 0x00000009ff0a7e24 */ /* 0x000fe2000f8e00ff */
[----:B------:R-:W-:Y:S01]  /*70c0*/  UMOV UR11, UR43 ;  /* 0x0000002b000b7c82 */ /* 0x000fe20008000000 */
[----:B------:R-:W-:Y:S01]  /*70d0*/  UMOV UR12, UR36 ;  /* 0x00000024000c7c82 */ /* 0x000fe20008000000 */
[----:B------:R-:W-:Y:S01]  /*70e0*/  UMOV UR9, UR17 ;  /* 0x0000001100097c82 */ /* 0x000fe20008000000 */
[----:B------:R-:W-:Y:S01]  /*70f0*/  @P3 R2UR UR36, R24 ;  /* 0x00000000182432ca */ /* 0x000fe200000e0000 */
[----:B------:R-:W-:Y:S01]  /*7100*/  IMAD.IADD R20, R8, 0x1, R58 ;  /* 0x0000000108147824 */ /* 0x000fe200078e023a */
[----:B------:R-:W-:Y:S01]  /*7110*/  @!P4 R2UR UR22, R10 ;  /* 0x000000000a16c2ca */ /* 0x000fe200000e0000 */
[----:B------:R-:W-:Y:S01]  /*7120*/  IMAD.U32 R11, RZ, RZ, UR8 ;  /* 0x00000008ff0b7e24 */ /* 0x000fe2000f8e00ff */
[----:B------:R-:W-:Y:S01]  /*7130*/  @!UP1 UIADD3 UR8, UPT, UPT, UR7, 0x3d00, URZ ;  /* 0x00003d0007089890 */ /* 0x000fe2000fffe0ff */
[----:B------:R-:W-:Y:S01]  /*7140*/  LOP3.LUT R25, R25, R0, RZ, 0x3c, !PT ;  /* 0x0000000019197212 */ /* 0x000fe200078e3cff */
[----:B------:R-:W-:Y:S01]  /*7150*/  VOTEU.ALL UP1, P4 ;  /* 0x0000000000ff7886 */ /* 0x000fe20002020000 */
[----:B------:R-:W-:Y:S01]  /*7160*/  IMAD.IADD R21, R13, 0x1, R60 ;  /* 0x000000010d157824 */ /* 0x000fe200078e023c */
[----:B------:R-:W-:Y:S02]  /*7170*/  @!P4 R2UR UR23, R11 ;  /* 0x000000000b17c2ca */ /* 0x000fe400000e0000 */
[----:B------:R-:W-:Y:S11]  /*7180*/  SEL R27, R27, RZ, P0 ;  /* 0x000000ff1b1b7207 */ /* 0x000ff60000000000 */
[----:B------:R2:W-:Y:S01]  /*7190*/  @!UP2 UTMALDG.3D [UR16], [UR22], desc[UR14] ;  /* 0x00000e101600a5b4 */ /* 0x0005e20008011000 */
[----:B------:R2:W-:Y:S01]  /*71a0*/  @!UP1 UTMALDG.3D [UR8], [UR22], desc[UR14] ;  /* 0x00000e08160095b4 */ /* 0x0005e20008011000 */
[----:B------:R2:W-:Y:S01]  /*71b0*/  @!P4 SYNCS.ARRIVE.TRANS64.RED.A0TR RZ, [UR7+0x358], R23 ;  /* 0x00035817ffffc9a7 */ /* 0x0005e20008300407 */
[----:B------:R-:W-:Y:S01]  /*71c0*/  UPLOP3.LUT UP1, UPT, UPT, UPT, UPT, 0x80, 0x8 ;  /* 0x000000000008789c */ /* 0x000fe20003f2f070 */
[----:B------:R-:W-:Y:S01]  /*71d0*/  SYNCS.ARRIVE.TRANS64.RED.A1T0 RZ, [UR13], RZ ;  /* 0x000000ffffff79a7 */ /* 0x000fe2000810040d */
[----:B------:R-:W-:Y:S09]  /*71e0*/  @P3 BRA `(.L_x_145) ;  /* 0xfffffff000303947 */ /* 0x000ff2000383ffff */
[----:B------:R-:W-:-:S04]  /*71f0*/  SHF.L.U32 R3, R32, 0x1f, RZ ;  /* 0x0000001f20037819 */ /* 0x000fc800000006ff */
[----:B------:R-:W1:Y:S02]  /*7200*/  SYNCS.PHASECHK.TRANS64.TRYWAIT P0, [UR7+0x360], R3 ;  /* 0x00036003ff0075a7 */ /* 0x000e640008001107 */
[----:B-1----:R-:W-:Y:S05]  /*7210*/  @!P0 BRA `(.L_x_146) ;  /* 0x00000050006c8947 */ /* 0x002fea0003800000 */
.L_x_335:
[----:B------:R-:W4:Y:S02]  /*7220*/  SYNCS.PHASECHK.TRANS64.TRYWAIT P0, [UR7+0x368], R3 ;  /* 0x00036803ff0075a7 */ /* 0x000f240008001107 */
[----:B----4-:R-:W-:Y:S05]  /*7230*/  @!P0 BRA `(.L_x_147) ;  /* 0x00000050007c8947 */ /* 0x010fea0003800000 */
.L_x_337:
[----:B------:R-:W4:Y:S02]  /*7240*/  SYNCS.PHASECHK.TRANS64.TRYWAIT P0, [UR7+0x370], R3 ;  /* 0x00037003ff0075a7 */ /* 0x000f240008001107 */
[----:B----4-:R-:W-:Y:S05]  /*7250*/  @!P0 BRA `(.L_x_148) ;  /* 0x00000050008c8947 */ /* 0x010fea0003800000 */
.L_x_339:
[----:B-1----:R-:W-:-:S07]  /*7260*/  MOV R0, UR7 ;  /* 0x0000000700007c02 */ /* 0x002fce0008000f00 */
.L_x_149:
[----:B-1----:R-:W-:-:S04]  /*7270*/  SHF.L.U32 R3, R32, 0x1f, RZ ;  /* 0x0000001f20037819 */ /* 0x002fc800000006ff */
[----:B------:R1:W4:Y:S03]  /*7280*/  SYNCS.PHASECHK.TRANS64.TRYWAIT P0, [R0+URZ+0x378], R3 ;  /* 0x00037803000075a7 */ /* 0x00032600080011ff */
[----:B----4-:R-:W-:Y:S05]  /*7290*/  @!P0 NANOSLEEP.SYNCS 0x989680 ;  /* 0x009896800000895d */ /* 0x010fea0003900000 */
[----:B------:R-:W4:Y:S02]  /*72a0*/  @!P0 SYNCS.PHASECHK.TRANS64 P0, [R0+URZ+0x378], R3 ;  /* 0x00037803000085a7 */ /* 0x000f2400080010ff */
[----:B--2-4-:R-:W-:Y:S05]  /*72b0*/  @P0 EXIT ;  /* 0x000000000000094d */ /* 0x014fea0003800000 */
[----:B------:R-:W-:Y:S05]  /*72c0*/  BRA `(.L_x_149) ;  /* 0xfffffffc00e87947 */ /* 0x000fea000383ffff */
.L_x_134:
[----:B------:R-:W-:-:S06]  /*72d0*/  UISETP.GE.AND UP1, UPT, UR10, 0x4, UPT ;  /* 0x000000040a00788c */ /* 0x000fcc000bf26270 */
[----:B------:R-:W-:-:S13]  /*72e0*/  PLOP3.LUT P0, PT, PT, PT, UP1, 0x80, 0x8 ;  /* 0x000000000008781c */ /* 0x000fda0003f0f018 */
[----:B------:R-:W-:Y:S05]  /*72f0*/  @!P0 EXIT ;  /* 0x000000000000894d */ /* 0x000fea0003800000 */
[----:B------:R-:W-:Y:S01]  /*7300*/  BAR.SYNC.DEFER_BLOCKING 0x6, 0xa0 ;  /* 0x0182800000007b1d */ /* 0x000fe20000010000 */
[----:B------:R-:W-:Y:S02]  /*7310*/  IMAD.SHL.U32 R4, R66, 0x200000, RZ ;  /* 0x0020000042047824 */ /* 0x000fe400078e00ff */
[----:B------:R-:W-:Y:S02]  /*7320*/  HFMA2 R71, -RZ, RZ, 0, 5.9604644775390625e-08 ;  /* 0x00000001ff477431 */ /* 0x000fe400000001ff */
[C---:B------:R-:W-:Y:S01]  /*7330*/  IMAD.SHL.U32 R65, R72.reuse, 0x10, RZ ;  /* 0x0000001048417824 */ /* 0x040fe200078e00ff */
[----:B------:R-:W-:Y:S01]  /*7340*/  MOV R69, RZ ;  /* 0x000000ff00457202 */ /* 0x000fe20000000f00 */
[----:B------:R-:W-:Y:S01]  /*7350*/  IMAD.U32 R33, R72, 0x10000, RZ ;  /* 0x0001000048217824 */ /* 0x000fe200078e00ff */
[----:B------:R-:W-:Y:S01]  /*7360*/  UMOV UR48, 0x400 ;  /* 0x0000040000307882 */ /* 0x000fe20000000000 */
[----:B------:R-:W1:Y:S01]  /*7370*/  LDC R63, c[0x0][0x370] ;  /* 0x0000dc00ff3f7b82 */ /* 0x000e620000000800 */
[----:B------:R-:W-:Y:S01]  /*7380*/  ULEA UR48, UR37, UR48, 0x18 ;  /* 0x0000003025307291 */ /* 0x000fe2000f8ec0ff */
[----:B------:R-:W-:Y:S01]  /*7390*/  LOP3.LUT R4, R4, 0x200000, RZ, 0xc0, !PT ;  /* 0x0020000004047812 */ /* 0x000fe200078ec0ff */
[----:B------:R-:W-:Y:S01]  /*73a0*/  IMAD.SHL.U32 R64, R72, 0x2, RZ ;  /* 0x0000000248407824 */ /* 0x000fe200078e00ff */
[C---:B------:R-:W-:Y:S01]  /*73b0*/  LOP3.LUT R5, R65.reuse, 0x40, RZ, 0xc0, !PT ;  /* 0x0000004041057812 */ /* 0x040fe200078ec0ff */
[----:B------:R-:W-:Y:S01]  /*73c0*/  IMAD.SHL.U32 R3, R66, 0x200, RZ ;  /* 0x0000020042037824 */ /* 0x000fe200078e00ff */
[----:B------:R-:W-:Y:S01]  /*73d0*/  LOP3.LUT R2, R65, 0x5b0, RZ, 0xc0, !PT ;  /* 0x000005b041027812 */ /* 0x000fe200078ec0ff */
[----:B------:R-:W-:Y:S01]  /*73e0*/  UIADD3 UR4, UPT, UPT, UR48, 0x500, URZ ;  /* 0x0000050030047890 */ /* 0x000fe2000fffe0ff */
[----:B------:R-:W2:Y:S01]  /*73f0*/  LDC R28, c[0x0][0xb0c] ;  /* 0x0002c300ff1c7b82 */ /* 0x000ea20000000800 */
[----:B------:R-:W-:Y:S01]  /*7400*/  LOP3.LUT R33, R4, 0x400000, R33, 0xf8, !PT ;  /* 0x0040000004217812 */ /* 0x000fe200078ef821 */
[----:B------:R-:W-:Y:S01]  /*7410*/  IMAD.MOV.U32 R30, RZ, RZ, RZ ;  /* 0x000000ffff1e7224 */ /* 0x000fe200078e00ff */
[----:B------:R-:W-:Y:S01]  /*7420*/  LOP3.LUT R64, R5, 0x8, R64, 0xf8, !PT ;  /* 0x0000000805407812 */ /* 0x000fe200078ef840 */
[----:B------:R-:W-:Y:S01]  /*7430*/  IMAD.MOV.U32 R70, RZ, RZ, RZ ;  /* 0x000000ffff467224 */ /* 0x000fe200078e00ff */
[----:B------:R-:W-:Y:S01]  /*7440*/  LOP3.LUT R3, R2, 0x200, R3, 0xf8, !PT ;  /* 0x0000020002037812 */ /* 0x000fe200078ef803 */
[----:B------:R-:W-:Y:S01]  /*7450*/  IMAD.MOV.U32 R76, RZ, RZ, RZ ;  /* 0x000000ffff4c7224 */ /* 0x000fe200078e00ff */
[----:B------:R-:W-:Y:S01]  /*7460*/  LOP3.LUT P0, RZ, R65, 0x40, RZ, 0xc0, !PT ;  /* 0x0000004041ff7812 */ /* 0x000fe2000780c0ff */
[----:B------:R-:W3:Y:S01]  /*7470*/  LDC R61, c[0x0][0xb20] ;  /* 0x0002c800ff3d7b82 */ /* 0x000ee20000000800 */
[----:B------:R-:W4:Y:S01]  /*7480*/  LDS R0, [UR48+0x440] ;  /* 0x00044030ff007984 */ /* 0x000f220008000800 */
[----:B------:R-:W-:Y:S01]  /*7490*/  LOP3.LUT R64, R3, R64, RZ, 0xfc, !PT ;  /* 0x0000004003407212 */ /* 0x000fe200078efcff */
[----:B------:R-:W-:Y:S01]  /*74a0*/  IMAD.U32 R67, RZ, RZ, UR4 ;  /* 0x00000004ff437e24 */ /* 0x000fe2000f8e00ff */
[----:B------:R-:W-:Y:S01]  /*74b0*/  LOP3.LUT R72, R72, 0x60, RZ, 0xc0, !PT ;  /* 0x0000006048487812 */ /* 0x000fe200078ec0ff */
[----:B------:R-:W1:Y:S03]  /*74c0*/  LDCU.64 UR52, c[0x0][0x348] ;  /* 0x00006900ff3477ac */ /* 0x000e660008000a00 */
[----:B------:R-:W1:Y:S01]  /*74d0*/  LDC R27, c[0x0][0xb30] ;  /* 0x0002cc00ff1b7b82 */ /* 0x000e620000000800 */
[----:B------:R-:W1:Y:S01]  /*74e0*/  LDCU.64 UR38, c[0x0][0x888] ;  /* 0x00011100ff2677ac */ /* 0x000e620008000a00 */
[----:B------:R-:W1:Y:S06]  /*74f0*/  LDCU.64 UR44, c[0x0][0x890] ;  /* 0x00011200ff2c77ac */ /* 0x000e6c0008000a00 */
[----:B------:R-:W1:Y:S01]  /*7500*/  LDC.64 R56, c[0x0][0xb10] ;  /* 0x0002c400ff387b82 */ /* 0x000e620000000a00 */
[----:B------:R-:W-:Y:S01]  /*7510*/  UMOV UR49, URZ ;  /* 0x000000ff00317c82 */ /* 0x000fe20008000000 */
[----:B------:R-:W-:-:S06]  /*7520*/  UMOV UR51, URZ ;  /* 0x000000ff00337c82 */ /* 0x000fcc0008000000 */
[----:B------:R-:W1:Y:S08]  /*7530*/  LDC.64 R24, c[0x0][0xb18] ;  /* 0x0002c600ff187b82 */ /* 0x000e700000000a00 */
[----:B------:R-:W1:Y:S08]  /*7540*/  LDC.64 R22, c[0x0][0xb28] ;  /* 0x0002ca00ff167b82 */ /* 0x000e700000000a00 */
[----:B------:R-:W1:Y:S01]  /*7550*/  LDC.64 R54, c[0x0][0x8b0] ;  /* 0x00022c00ff367b82 */ /* 0x000e620000000a00 */
[----:B----4-:R-:W-:Y:S01]  /*7560*/  IMAD.IADD R33, R0, 0x1, R33 ;  /* 0x0000000100217824 */ /* 0x010fe200078e0221 */
[----:B------:R-:W-:-:S06]  /*7570*/  P2R R0, PR, RZ, 0x1 ;  /* 0x00000001ff007803 */ /* 0x000fcc0000000000 */
[----:B------:R-:W4:Y:S08]  /*7580*/  LDC.64 R52, c[0x0][0x8a8] ;  /* 0x00022a00ff347b82 */ /* 0x000f300000000a00 */
[----:B--23--:R-:W1:Y:S02]  /*7590*/  LDC R62, c[0x0][0x374] ;  /* 0x0000dd00ff3e7b82 */ /* 0x00ce640000000800 */
.L_x_193:
[C---:B------:R-:W-:Y:S02]  /*75a0*/  LEA R0, R76.reuse, UR48, 0x3 ;  /* 0x000000304c007c11 */ /* 0x040fe4000f8e18ff */
[----:B------:R-:W-:Y:S02]  /*75b0*/  SHF.L.U32 R3, R69, 0x1f, RZ ;  /* 0x0000001f45037819 */ /* 0x000fe400000006ff */
[----:B------:R-:W-:Y:S02]  /*75c0*/  LEA R16, R76, UR48, 0x4 ;  /* 0x000000304c107c11 */ /* 0x000fe4000f8e20ff */
[----:B--2---:R-:W2:Y:S02]  /*75d0*/  SYNCS.PHASECHK.TRANS64.TRYWAIT P0, [R0+URZ+0x390], R3 ;  /* 0x00039003000075a7 */ /* 0x004ea400080011ff */
[----:B--2---:R-:W-:Y:S05]  /*75e0*/  @!P0 BRA `(.L_x_150) ;  /* 0x0000004c00c08947 */ /* 0x004fea0003800000 */
.L_x_340:
[----:B------:R-:W3:Y:S01]  /*75f0*/  LDC.64 R12, c[0x0][0xb10] ;  /* 0x0002c400ff0c7b82 */ /* 0x000ee20000000a00 */
[----:B------:R-:W4:Y:S01]  /*7600*/  LDS.128 R16, [R16+0x420] ;  /* 0x0004200010107984 */ /* 0x000f220000000c00 */
[----:B-1----:R-:W-:Y:S01]  /*7610*/  ISETP.NE.AND P1, PT, R27, 0x1, PT ;  /* 0x000000011b00780c */ /* 0x002fe20003f25270 */
[----:B--2---:R-:W-:Y:S01]  /*7620*/  VIADD R0, R0, 0x3a0 ;  /* 0x000003a000007836 */ /* 0x004fe20000000000 */
[----:B------:R-:W-:Y:S04]  /*7630*/  ISETP.GE.AND P0, PT, R26, 0x1, PT ;  /* 0x000000011a00780c */ /* 0x000fe80003f06270 */
[----:B------:R-:W1:Y:S01]  /*7640*/  LDC.64 R10, c[0x0][0xb18] ;  /* 0x0002c600ff0a7b82 */ /* 0x000e620000000a00 */
[----:B------:R-:W-:Y:S01]  /*7650*/  PRMT R0, RZ, 0x654, R0 ;  /* 0x00000654ff007816 */ /* 0x000fe20000000000 */
[----:B------:R-:W-:Y:S01]  /*7660*/  @!PT LDS RZ, [RZ] ;  /* 0x00000000fffff984 */ /* 0x000fe20000000800 */
[----:B------:R-:W-:Y:S01]  /*7670*/  @!PT LDS RZ, [RZ] ;  /* 0x00000000fffff984 */ /* 0x000fe20000000800 */
[----:B------:R-:W-:Y:S01]  /*7680*/  @!PT LDS RZ, [RZ] ;  /* 0x00000000fffff984 */ /* 0x000fe20000000800 */
[----:B------:R-:W-:Y:S01]  /*7690*/  @!PT LDS RZ, [RZ] ;  /* 0x00000000fffff984 */ /* 0x000fe20000000800 */
[----:B------:R2:W-:Y:S06]  /*76a0*/  MEMBAR.ALL.CTA ;  /* 0x0000000000007992 */ /* 0x0005ec0000008000 */
[----:B--2---:R-:W2:Y:S01]  /*76b0*/  FENCE.VIEW.ASYNC.S ;  /* 0x00000000000073c6 */ /* 0x004ea20000000000 */
[----:B------:R-:W1:Y:S08]  /*76c0*/  @!P1 LDC R14, c[0x0][0xb20] ;  /* 0x0002c800ff0e9b82 */ /* 0x000e700000000800 */
[----:B------:R-:W1:Y:S01]  /*76d0*/  @!P1 LDC R9, c[0x0][0xb0c] ;  /* 0x0002c300ff099b82 */ /* 0x000e620000000800 */
[----:B--2---:R2:W-:Y:S01]  /*76e0*/  SYNCS.ARRIVE.TRANS64.RED.A1T0 RZ, [R0+URZ], RZ ;  /* 0x000000ff00ff79a7 */ /* 0x0045e200081004ff */
[----:B----4-:R-:W-:Y:S04]  /*76f0*/  LOP3.LUT P4, RZ, R18, 0x1, RZ, 0xc0, !PT ;  /* 0x0000000112ff7812 */ /* 0x010fe8000788c0ff */
[----:B------:R-:W-:Y:S09]  /*7700*/  P2R R73, PR, RZ, 0x10 ;  /* 0x00000010ff497803 */ /* 0x000ff20000000000 */
[----:B------:R-:W-:Y:S02]  /*7710*/  @P4 MOV R31, R16 ;  /* 0x00000010001f4202 */ /* 0x000fe40000000f00 */
[----:B------:R-:W-:Y:S01]  /*7720*/  @P4 LOP3.LUT R29, R17, 0xffff, RZ, 0xc0, !PT ;  /* 0x0000ffff111d4812 */ /* 0x000fe200078ec0ff */
[----:B--23--:R-:W-:Y:S06]  /*7730*/  @!P0 BRA `(.L_x_151) ;  /* 0x0000000000a48947 */ /* 0x00cfec0003800000 */
[----:B------:R-:W-:Y:S01]  /*7740*/  IMAD.HI.U32 R36, R62, R25, RZ ;  /* 0x000000193e247227 */ /* 0x000fe200078e00ff */
[----:B------:R-:W-:Y:S02]  /*7750*/  ISETP.NE.AND P0, PT, R24, 0x1, PT ;  /* 0x000000011800780c */ /* 0x000fe40003f05270 */
[----:B------:R-:W-:Y:S01]  /*7760*/  ISETP.NE.AND P2, PT, R26, 0x1, PT ;  /* 0x000000011a00780c */ /* 0x000fe20003f45270 */
[-C--:B------:R-:W-:Y:S01]  /*7770*/  IMAD.HI.U32 R34, R63, R56.reuse, RZ ;  /* 0x000000383f227227 */ /* 0x080fe200078e00ff */
[----:B------:R-:W-:Y:S02]  /*7780*/  SHF.R.U32.HI R37, RZ, R61, R36 ;  /* 0x0000003dff257219 */ /* 0x000fe40000011624 */
[----:B------:R-:W-:Y:S01]  /*7790*/  ISETP.NE.AND P3, PT, R28, 0x1, PT ;  /* 0x000000011c00780c */ /* 0x000fe20003f65270 */
[----:B------:R-:W-:Y:S01]  /*77a0*/  IMAD.HI.U32 R40, R29, R25, RZ ;  /* 0x000000191d287227 */ /* 0x000fe200078e00ff */
[----:B------:R-:W-:Y:S02]  /*77b0*/  SHF.R.U32.HI R34, RZ, R57, R34 ;  /* 0x00000039ff227219 */ /* 0x000fe40000011622 */
[----:B------:R-:W-:Y:S01]  /*77c0*/  SEL R3, R62, R37, !P0 ;  /* 0x000000253e037207 */ /* 0x000fe20004000000 */
[----:B------:R-:W-:Y:S01]  /*77d0*/  IMAD.HI.U32 R38, R31, R56, RZ ;  /* 0x000000381f267227 */ /* 0x000fe200078e00ff */
[----:B------:R-:W-:Y:S03]  /*77e0*/  SEL R7, R63, R34, !P3 ;  /* 0x000000223f077207 */ /* 0x000fe60005800000 */
[-C--:B------:R-:W-:Y:S01]  /*77f0*/  IMAD.HI.U32 R34, R3, R22.reuse, RZ ;  /* 0x0000001603227227 */ /* 0x080fe200078e00ff */
[----:B------:R-:W-:Y:S03]  /*7800*/  SHF.R.U32.HI R38, RZ, R57, R38 ;  /* 0x00000039ff267219 */ /* 0x000fe60000011626 */
[----:B------:R-:W-:Y:S01]  /*7810*/  IMAD.HI.U32 R36, R7, R22, RZ ;  /* 0x0000001607247227 */ /* 0x000fe200078e00ff */
[----:B------:R-:W-:Y:S02]  /*7820*/  @P2 SHF.R.U32.HI R3, RZ, R23, R34 ;  /* 0x00000017ff032219 */ /* 0x000fe40000011622 */
[----:B------:R-:W-:Y:S02]  /*7830*/  SHF.R.U32.HI R34, RZ, R61, R40 ;  /* 0x0000003dff227219 */ /* 0x000fe40000011628 */
[----:B------:R-:W-:Y:S01]  /*7840*/  @P2 SHF.R.U32.HI R7, RZ, R23, R36 ;  /* 0x00000017ff072219 */ /* 0x000fe20000011624 */
[C---:B------:R-:W-:Y:S01]  /*7850*/  IMAD R2, R26.reuse, R3, RZ ;  /* 0x000000031a027224 */ /* 0x040fe200078e02ff */
[----:B------:R-:W-:Y:S02]  /*7860*/  SEL R5, R29, R34, !P0 ;  /* 0x000000221d057207 */ /* 0x000fe40004000000 */
[----:B------:R-:W-:Y:S01]  /*7870*/  SEL R3, R31, R38, !P3 ;  /* 0x000000261f037207 */ /* 0x000fe20005800000 */
[----:B------:R-:W-:Y:S01]  /*7880*/  IMAD R4, R26, R7, RZ ;  /* 0x000000071a047224 */ /* 0x000fe200078e02ff */
[C---:B------:R-:W-:Y:S01]  /*7890*/  ISETP.GE.AND P0, PT, R5.reuse, R2, PT ;  /* 0x000000020500720c */ /* 0x040fe20003f06270 */
[----:B------:R-:W-:Y:S03]  /*78a0*/  IMAD.HI.U32 R6, R5, R22, RZ ;  /* 0x0000001605067227 */ /* 0x000fe600078e00ff */
[----:B------:R-:W-:Y:S01]  /*78b0*/  ISETP.GE.OR P0, PT, R3, R4, P0 ;  /* 0x000000040300720c */ /* 0x000fe20000706670 */
[----:B------:R-:W-:Y:S01]  /*78c0*/  IMAD.MOV R4, RZ, RZ, -R3 ;  /* 0x000000ffff047224 */ /* 0x000fe200078e0a03 */
[-C--:B------:R-:W-:Y:S03]  /*78d0*/  SHF.R.U32.HI R6, RZ, R23.reuse, R6 ;  /* 0x00000017ff067219 */ /* 0x080fe60000011606 */
[----:B------:R-:W-:Y:S01]  /*78e0*/  IMAD R31, R28, R4, R31 ;  /* 0x000000041c1f7224 */ /* 0x000fe200078e021f */
[----:B------:R-:W-:Y:S05]  /*78f0*/  SEL R15, R5, R6, !P2 ;  /* 0x00000006050f7207 */ /* 0x000fea0005000000 */
[----:B------:R-:W-:Y:S02]  /*7900*/  IMAD.MOV R6, RZ, RZ, -R15 ;  /* 0x000000ffff067224 */ /* 0x000fe400078e0a0f */
[C---:B------:R-:W-:Y:S04]  /*7910*/  @!P0 IMAD.HI.U32 R2, R3.reuse, R22, RZ ;  /* 0x0000001603028227 */ /* 0x040fe800078e00ff */
[----:B------:R-:W-:Y:S01]  /*7920*/  IMAD R6, R26, R6, R5 ;  /* 0x000000061a067224 */ /* 0x000fe200078e0205 */
[----:B------:R-:W-:Y:S04]  /*7930*/  @!P0 SHF.R.U32.HI R2, RZ, R23, R2 ;  /* 0x00000017ff028219 */ /* 0x000fe80000011602 */
[----:B------:R-:W-:Y:S02]  /*7940*/  @!P0 SEL R0, R3, R2, !P2 ;  /* 0x0000000203008207 */ /* 0x000fe40005000000 */
[----:B------:R-:W-:Y:S02]  /*7950*/  IADD3 R2, PT, PT, -R5, RZ, RZ ;  /* 0x000000ff05027210 */ /* 0x000fe40007ffe1ff */
[----:B------:R-:W-:Y:S01]  /*7960*/  @!P0 IADD3 R8, PT, PT, R15, -R0, RZ ;  /* 0x800000000f088210 */ /* 0x000fe20007ffe0ff */
[----:B------:R-:W-:Y:S02]  /*7970*/  @!P0 IMAD R0, R7, R6, R0 ;  /* 0x0000000607008224 */ /* 0x000fe400078e0200 */
[----:B------:R-:W-:Y:S02]  /*7980*/  IMAD R29, R24, R2, R29 ;  /* 0x00000002181d7224 */ /* 0x000fe400078e021d */
[----:B------:R-:W-:Y:S02]  /*7990*/  @!P0 IMAD R5, R8, R26, R3 ;  /* 0x0000001a08058224 */ /* 0x000fe400078e0203 */
[----:B------:R-:W-:Y:S04]  /*79a0*/  @!P0 IMAD.MOV.U32 R3, RZ, RZ, R0 ;  /* 0x000000ffff038224 */ /* 0x000fe800078e0000 */
[----:B------:R-:W-:Y:S02]  /*79b0*/  IMAD R31, R3, R28, R31 ;  /* 0x0000001c031f7224 */ /* 0x000fe400078e021f */
[----:B------:R-:W-:Y:S07]  /*79c0*/  IMAD R29, R5, R24, R29 ;  /* 0x00000018051d7224 */ /* 0x000fee00078e021d */
.L_x_151:
[----:B-1----:R-:W-:Y:S01]  /*79d0*/  @!P1 ISETP.NE.AND P0, PT, R10, 0x1, PT ;  /* 0x000000010a00980c */ /* 0x002fe20003f05270 */
[----:B------:R-:W-:Y:S01]  /*79e0*/  @!P1 IMAD.HI.U32 R3, R29, R11, RZ ;  /* 0x0000000b1d039227 */ /* 0x000fe200078e00ff */
[----:B------:R-:W-:Y:S01]  /*79f0*/  R2UR UR42, R21 ;  /* 0x00000000152a72ca */ /* 0x000fe200000e0000 */
[----:B------:R-:W-:Y:S01]  /*7a00*/  BSSY.RECONVERGENT B6, `(.L_x_152) ;  /* 0x0000031000067945 */ /* 0x000fe20003800200 */
[----:B------:R-:W-:Y:S01]  /*7a10*/  R2UR UR41, R20 ;  /* 0x00000000142972ca */ /* 0x000fe200000e0000 */
[----:B------:R-:W-:Y:S01]  /*7a20*/  @!P1 IMAD.HI.U32 R0, R31, R12, RZ ;  /* 0x0000000c1f009227 */ /* 0x000fe200078e00ff */
[----:B------:R-:W-:Y:S02]  /*7a30*/  @!P1 SHF.R.U32.HI R2, RZ, R14, R3 ;  /* 0x0000000eff029219 */ /* 0x000fe40000011603 */
[----:B------:R-:W-:Y:S01]  /*7a40*/  @!P1 ISETP.NE.AND P2, PT, R9, 0x1, PT ;  /* 0x000000010900980c */ /* 0x000fe20003f45270 */
[----:B------:R-:W-:Y:S01]  /*7a50*/  VIADD R76, R76, 0x1 ;  /* 0x000000014c4c7836 */ /* 0x000fe20000000000 */
[----:B------:R-:W-:Y:S02]  /*7a60*/  @!P1 SEL R2, R29, R2, !P0 ;  /* 0x000000021d029207 */ /* 0x000fe40004000000 */
[----:B------:R-:W-:Y:S02]  /*7a70*/  @!P1 SHF.R.U32.HI R0, RZ, R13, R0 ;  /* 0x0000000dff009219 */ /* 0x000fe40000011600 */
[----:B------:R-:W-:Y:S01]  /*7a80*/  LOP3.LUT P0, RZ, R67, 0x90, RZ, 0xc0, !PT ;  /* 0x0000009043ff7812 */ /* 0x000fe2000780c0ff */
[----:B------:R-:W-:Y:S01]  /*7a90*/  USHF.L.U32 UR42, UR42, 0x6, URZ ;  /* 0x000000062a2a7899 */ /* 0x000fe200080006ff */
[----:B------:R-:W-:Y:S01]  /*7aa0*/  @!P1 SEL R3, R31, R0, !P2 ;  /* 0x000000001f039207 */ /* 0x000fe20005000000 */
[----:B------:R-:W-:Y:S01]  /*7ab0*/  USHF.L.U32 UR41, UR41, 0x7, URZ ;  /* 0x0000000729297899 */ /* 0x000fe200080006ff */
[----:B------:R-:W-:Y:S03]  /*7ac0*/  @P4 SHF.R.U32.HI R68, RZ, 0x10, R17 ;  /* 0x00000010ff444819 */ /* 0x000fe60000011611 */
[----:B------:R-:W-:Y:S02]  /*7ad0*/  @!P1 IMAD.IADD R0, R2, 0x1, -R3 ;  /* 0x0000000102009824 */ /* 0x000fe400078e0a03 */
[----:B------:R-:W-:Y:S02]  /*7ae0*/  @!P1 IMAD.IADD R2, R3, 0x1, -R2 ;  /* 0x0000000103029824 */ /* 0x000fe400078e0a02 */
[----:B------:R-:W-:Y:S02]  /*7af0*/  @!P1 IMAD R31, R0, R9, R31 ;  /* 0x00000009001f9224 */ /* 0x000fe400078e021f */
[----:B------:R-:W-:Y:S01]  /*7b00*/  @!P1 IMAD R29, R2, R10, R29 ;  /* 0x0000000a021d9224 */ /* 0x000fe200078e021d */
[----:B------:R-:W-:Y:S06]  /*7b10*/  @!P0 BRA `(.L_x_153) ;  /* 0x00000000007c8947 */ /* 0x000fec0003800000 */
[----:B------:R-:W1:Y:S01]  /*7b20*/  LDCU.64 UR8, c[0x4][0x80] ;  /* 0x01001000ff0877ac */ /* 0x000e620008000a00 */
[----:B------:R-:W-:Y:S01]  /*7b30*/  MOV R2, 0x0 ;  /* 0x0000000000027802 */ /* 0x000fe20000000f00 */
[----:B------:R-:W-:Y:S02]  /*7b40*/  HFMA2 R12, -RZ, RZ, 0, 5.9604644775390625e-08 ;  /* 0x00000001ff0c7431 */ /* 0x000fe400000001ff */
[----:B------:R-:W-:Y:S01]  /*7b50*/  IMAD.MOV.U32 R8, RZ, RZ, 0x70 ;  /* 0x00000070ff087424 */ /* 0x000fe200078e00ff */
[----:B------:R2:W3:Y:S01]  /*7b60*/  LDC.64 R14, c[0x4][R2] ;  /* 0x01000000020e7b82 */ /* 0x0004e20000000a00 */
[----:B------:R-:W4:Y:S01]  /*7b70*/  LDCU.64 UR6, c[0x4][0x88] ;  /* 0x01001100ff0677ac */ /* 0x000f220008000a00 */
[----:B------:R-:W-:Y:S01]  /*7b80*/  IMAD.MOV.U32 R13, RZ, RZ, RZ ;  /* 0x000000ffff0d7224 */ /* 0x000fe200078e00ff */
[----:B------:R-:W2:Y:S01]  /*7b90*/  LDCU.64 UR4, c[0x4][0x8] ;  /* 0x01000100ff0477ac */ /* 0x000ea20008000a00 */
[----:B-1----:R-:W-:Y:S01]  /*7ba0*/  MOV R5, UR9 ;  /* 0x0000000900057c02 */ /* 0x002fe20008000f00 */
[----:B------:R-:W-:Y:S01]  /*7bb0*/  IMAD.U32 R4, RZ, RZ, UR8 ;  /* 0x00000008ff047e24 */ /* 0x000fe2000f8e00ff */
[----:B----4-:R-:W-:Y:S01]  /*7bc0*/  MOV R7, UR7 ;  /* 0x0000000700077c02 */ /* 0x010fe20008000f00 */
[----:B------:R-:W-:Y:S01]  /*7bd0*/  IMAD.U32 R6, RZ, RZ, UR6 ;  /* 0x00000006ff067e24 */ /* 0x000fe2000f8e00ff */
[----:B--2---:R-:W-:Y:S01]  /*7be0*/  MOV R11, UR5 ;  /* 0x00000005000b7c02 */ /* 0x004fe20008000f00 */
[----:B------:R-:W-:Y:S02]  /*7bf0*/  IMAD.U32 R10, RZ, RZ, UR4 ;  /* 0x00000004ff0a7e24 */ /* 0x000fe4000f8e00ff */
[----:B------:R-:W-:Y:S07]  /*7c00*/  LEPC R20, `(.L_x_154) ;  /* 0x000000001014794e */ /* 0x000fee0000000000 */
[----:B---3-5:R-:W-:Y:S05]  /*7c10*/  CALL.ABS.NOINC R14 ;  /* 0x000000000e007343 */ /* 0x028fea0003c00000 */
.L_x_154:
[----:B------:R-:W1:Y:S01]  /*7c20*/  LDCU.64 UR8, c[0x4][0x80] ;  /* 0x01001000ff0877ac */ /* 0x000e620008000a00 */
[----:B------:R-:W2:Y:S01]  /*7c30*/  LDC.64 R2, c[0x4][R2] ;  /* 0x0100000002027b82 */ /* 0x000ea20000000a00 */
[----:B------:R-:W-:Y:S02]  /*7c40*/  HFMA2 R12, -RZ, RZ, 0, 5.9604644775390625e-08 ;  /* 0x00000001ff0c7431 */ /* 0x000fe400000001ff */
[----:B------:R-:W-:Y:S02]  /*7c50*/  IMAD.MOV.U32 R8, RZ, RZ, 0x70 ;  /* 0x00000070ff087424 */ /* 0x000fe400078e00ff */
[----:B------:R-:W-:Y:S01]  /*7c60*/  IMAD.MOV.U32 R13, RZ, RZ, RZ ;  /* 0x000000ffff0d7224 */ /* 0x000fe200078e00ff */
[----:B------:R-:W3:Y:S01]  /*7c70*/  LDCU.64 UR6, c[0x4][0x88] ;  /* 0x01001100ff0677ac */ /* 0x000ee20008000a00 */
[----:B------:R-:W4:Y:S01]  /*7c80*/  LDCU.64 UR4, c[0x4][0x8] ;  /* 0x01000100ff0477ac */ /* 0x000f220008000a00 */
[----:B-1----:R-:W-:Y:S02]  /*7c90*/  MOV R4, UR8 ;  /* 0x0000000800047c02 */ /* 0x002fe40008000f00 */
[----:B------:R-:W-:Y:S02]  /*7ca0*/  MOV R5, UR9 ;  /* 0x0000000900057c02 */ /* 0x000fe40008000f00 */
[----:B---3--:R-:W-:Y:S01]  /*7cb0*/  MOV R7, UR7 ;  /* 0x0000000700077c02 */ /* 0x008fe20008000f00 */
[----:B------:R-:W-:Y:S01]  /*7cc0*/  IMAD.U32 R6, RZ, RZ, UR6 ;  /* 0x00000006ff067e24 */ /* 0x000fe2000f8e00ff */
[----:B----4-:R-:W-:Y:S01]  /*7cd0*/  MOV R11, UR5 ;  /* 0x00000005000b7c02 */ /* 0x010fe20008000f00 */
[----:B------:R-:W-:Y:S02]  /*7ce0*/  IMAD.U32 R10, RZ, RZ, UR4 ;  /* 0x00000004ff0a7e24 */ /* 0x000fe4000f8e00ff */
[----:B------:R-:W-:Y:S07]  /*7cf0*/  LEPC R20, `(.L_x_153) ;  /* 0x000000001014794e */ /* 0x000fee0000000000 */
[----:B--2---:R-:W-:Y:S05]  /*7d00*/  CALL.ABS.NOINC R2 ;  /* 0x0000000002007343 */ /* 0x004fea0003c00000 */
.L_x_153:
[----:B------:R-:W-:Y:S05]  /*7d10*/  BSYNC.RECONVERGENT B6 ;  /* 0x0000000000067941 */ /* 0x000fea0003800200 */
.L_x_152:
[----:B------:R-:W-:Y:S01]  /*7d20*/  ISETP.NE.U32.AND P4, PT, R54, RZ, PT ;  /* 0x000000ff3600720c */ /* 0x000fe20003f85070 */
[----:B------:R-:W-:Y:S01]  /*7d30*/  UISETP.NE.AND UP2, UPT, UR50, URZ, UPT ;  /* 0x000000ff3200728c */ /* 0x000fe2000bf45270 */
[----:B------:R-:W-:Y:S01]  /*7d40*/  ISETP.NE.U32.AND P2, PT, RZ, UR38, PT ;  /* 0x00000026ff007c0c */ /* 0x000fe2000bf45070 */
[----:B------:R-:W-:Y:S01]  /*7d50*/  UISETP.NE.U32.AND UP1, UPT, UR44, URZ, UPT ;  /* 0x000000ff2c00728c */ /* 0x000fe2000bf25070 */
[----:B------:R-:W-:Y:S01]  /*7d60*/  ISETP.NE.AND.EX P4, PT, R55, RZ, PT, P4 ;  /* 0x000000ff3700720c */ /* 0x000fe20003f85340 */
[----:B------:R-:W-:Y:S01]  /*7d70*/  UPLOP3.LUT UP0, UPT, UPT, UPT, UPT, 0x40, 0x4 ;  /* 0x000000000004789c */ /* 0x000fe20003f0e870 */
[----:B------:R-:W-:Y:S01]  /*7d80*/  ISETP.NE.AND.EX P2, PT, RZ, UR39, PT, P2 ;  /* 0x00000027ff007c0c */ /* 0x000fe2000bf45320 */
[----:B------:R-:W-:Y:S01]  /*7d90*/  UISETP.NE.AND.EX UP1, UPT, UR45, URZ, UPT, UP1 ;  /* 0x000000ff2d00728c */ /* 0x000fe2000bf25310 */
[----:B------:R-:W-:Y:S04]  /*7da0*/  PLOP3.LUT P1, PT, PT, PT, UP2, 0x80, 0x8 ;  /* 0x000000000008781c */ /* 0x000fe80003f2f028 */
[----:B------:R-:W-:Y:S06]  /*7db0*/  @UP2 UPLOP3.LUT UP0, UPT, UPT, UPT, UP1, 0x80, 0x8 ;  /* 0x000000000008289c */ /* 0x000fec0003f0f010 */
[----:B------:R-:W-:Y:S01]  /*7dc0*/  PLOP3.LUT P0, PT, PT, PT, UP0, 0x80, 0x8 ;  /* 0x000000000008781c */ /* 0x000fe20003f0f008 */
[----:B------:R-:W-:Y:S01]  /*7dd0*/  @!UPT UIADD3 URZ, UPT, UPT, URZ, URZ, URZ ;  /* 0x000000fffffff290 */ /* 0x000fe2000fffe0ff */
[----:B------:R-:W-:Y:S11]  /*7de0*/  BRA.U !UP1, `(.L_x_155) ;  /* 0x0000000109387547 */ /* 0x000ff6000b800000 */
[----:B------:R-:W-:Y:S01]  /*7df0*/  UISETP.NE.U32.AND UP0, UPT, UR38, URZ, UPT ;  /* 0x000000ff2600728c */ /* 0x000fe2000bf05070 */
[----:B------:R-:W-:Y:S02]  /*7e00*/  HFMA2 R0, -RZ, RZ, 0, 5.9604644775390625e-08 ;  /* 0x00000001ff007431 */ /* 0x000fe400000001ff */
[----:B------:R-:W-:Y:S01]  /*7e10*/  IMAD.MOV.U32 R59, RZ, RZ, 0x1 ;  /* 0x00000001ff3b7424 */ /* 0x000fe200078e00ff */
[----:B------:R-:W-:Y:S06]  /*7e20*/  UISETP.NE.AND.EX UP0, UPT, UR39, URZ, UPT, UP0 ;  /* 0x000000ff2700728c */ /* 0x000fec000bf05300 */
[----:B------:R-:W-:Y:S05]  /*7e30*/  PLOP3.LUT P3, PT, PT, PT, UP0, 0x80, 0x8 ;  /* 0x000000000008781c */ /* 0x000fea0003f6f008 */
[----:B------:R-:W1:Y:S01]  /*7e40*/  @UP0 LDCU.64 UR6, c[0x0][0x888] ;  /* 0x00011100ff0607ac */ /* 0x000e620008000a00 */
[----:B------:R-:W-:Y:S07]  /*7e50*/  @UP0 UIMAD UR4, UR36, UR44, URZ ;  /* 0x0000002c240402a4 */ /* 0x000fee000f8e02ff */
[----:B------:R-:W-:Y:S01]  /*7e60*/  @!P3 PRMT R59, R0, 0x7610, R59 ;  /* 0x00007610003bb816 */ /* 0x000fe2000000003b */
[----:B-1----:R-:W-:Y:S03]  /*7e70*/  @UP0 UIMAD.WIDE UR6, UR4, 0x4, UR6 ;  /* 0x00000004040608a5 */ /* 0x002fe6000f8e0206 */
[----:B------:R-:W1:Y:S03]  /*7e80*/  @!UP0 LDCU UR4, c[0x0][0x880] ;  /* 0x00011000ff0487ac */ /* 0x000e660008000800 */
[----:B------:R-:W-:Y:S01]  /*7e90*/  IMAD.U32 R2, RZ, RZ, UR6 ;  /* 0x00000006ff027e24 */ /* 0x000fe2000f8e00ff */
[----:B------:R-:W-:Y:S05]  /*7ea0*/  MOV R3, UR7 ;  /* 0x0000000700037c02 */ /* 0x000fea0008000f00 */
[----:B-----5:R2:W5:Y:S02]  /*7eb0*/  @P3 LDG.E R35, desc[UR46][R2.64] ;  /* 0x0000002e02233981 */ /* 0x020564000c1e1900 */
[----:B-12---:R-:W-:Y:S02]  /*7ec0*/  @!P3 IMAD.U32 R35, RZ, RZ, UR4 ;  /* 0x00000004ff23be24 */ /* 0x006fe4000f8e00ff */
.L_x_155:
[----:B------:R-:W-:Y:S05]  /*7ed0*/  @!P4 BRA `(.L_x_156) ;  /* 0x000000000020c947 */ /* 0x000fea0003800000 */
[----:B------:R-:W-:Y:S04]  /*7ee0*/  ISETP.NE.U32.AND P3, PT, R52, RZ, PT ;  /* 0x000000ff3400720c */ /* 0x000fe80003f65070 */
[----:B------:R-:W-:Y:S11]  /*7ef0*/  ISETP.NE.AND.EX P3, PT, R53, RZ, PT, P3 ;  /* 0x000000ff3500720c */ /* 0x000ff60003f65330 */
[----:B------:R-:W-:Y:S02]  /*7f00*/  @!UPT UIADD3 URZ, UPT, UPT, URZ, URZ, URZ ;  /* 0x000000fffffff290 */ /* 0x000fe4000fffe0ff */
[----:B------:R-:W1:Y:S01]  /*7f10*/  @P3 LDC.64 R2, c[0x0][0x8a8] ;  /* 0x00022a00ff023b82 */ /* 0x000e620000000a00 */
[----:B------:R-:W-:Y:S04]  /*7f20*/  @P3 IMAD R0, R54, UR36, RZ ;  /* 0x0000002436003c24 */ /* 0x000fe8000f8e02ff */
[----:B-1----:R-:W-:Y:S05]  /*7f30*/  @P3 IMAD.WIDE R2, R0, 0x4, R2 ;  /* 0x0000000400023825 */ /* 0x002fea00078e0202 */
[----:B-----5:R1:W5:Y:S02]  /*7f40*/  @P3 LDG.E R32, desc[UR46][R2.64] ;  /* 0x0000002e02203981 */ /* 0x020364000c1e1900 */
[----:B-1----:R-:W2:Y:S02]  /*7f50*/  @!P3 LDC R32, c[0x0][0x8a0] ;  /* 0x00022800ff20bb82 */ /* 0x002ea40000000800 */
.L_x_156:
[----:B-----5:R-:W-:Y:S01]  /*7f60*/  FSETP.NEU.AND P3, PT, R35, RZ, PT ;  /* 0x000000ff2300720b */ /* 0x020fe20003f6d000 */
[----:B------:R-:W-:Y:S01]  /*7f70*/  IMAD.SHL.U32 R77, R64, 0x2, RZ ;  /* 0x00000002404d7824 */ /* 0x000fe200078e00ff */
[----:B------:R-:W-:Y:S01]  /*7f80*/  SEL R5, RZ, 0xffffffff, P2 ;  /* 0xffffffffff057807 */ /* 0x000fe20001000000 */
[----:B------:R-:W-:Y:S01]  /*7f90*/  BSSY B1, `(.L_x_157) ;  /* 0x0000034000017945 */ /* 0x000fe20003800000 */
[----:B------:R-:W-:Y:S01]  /*7fa0*/  @P1 LOP3.LUT P2, RZ, R59, 0xff, RZ, 0xc0, !PT ;  /* 0x000000ff3bff1812 */ /* 0x000fe2000784c0ff */
[----:B------:R-:W-:Y:S01]  /*7fb0*/  IMAD.MOV.U32 R39, RZ, RZ, 0x1 ;  /* 0x00000001ff277424 */ /* 0x000fe200078e00ff */
[----:B------:R-:W-:Y:S01]  /*7fc0*/  @P1 SEL R0, RZ, 0xffffffff, P3 ;  /* 0xffffffffff001807 */ /* 0x000fe20001800000 */
[C---:B------:R-:W-:Y:S01]  /*7fd0*/  IMAD R34, R30.reuse, 0x40, R33 ;  /* 0x000000401e227824 */ /* 0x040fe200078e0221 */
[----:B------:R-:W-:Y:S01]  /*7fe0*/  LOP3.LUT R71, R71, 0x1, RZ, 0x3c, !PT ;  /* 0x0000000147477812 */ /* 0x000fe200078e3cff */
[----:B------:R-:W-:Y:S01]  /*7ff0*/  IMAD.MOV.U32 R38, RZ, RZ, RZ ;  /* 0x000000ffff267224 */ /* 0x000fe200078e00ff */
[----:B------:R-:W-:Y:S02]  /*8000*/  @P0 SEL R0, R5, R0, !P2 ;  /* 0x0000000005000207 */ /* 0x000fe40005000000 */
[----:B------:R-:W-:Y:S02]  /*8010*/  CS2R R50, SRZ ;  /* 0x0000000000327805 */ /* 0x000fe4000001ff00 */
[----:B------:R-:W-:Y:S02]  /*8020*/  LEA R74, R30, UR48, 0x3 ;  /* 0x000000301e4a7c11 */ /* 0x000fe4000f8e18ff */
[----:B------:R-:W-:Y:S02]  /*8030*/  CS2R R48, SRZ ;  /* 0x0000000000307805 */ /* 0x000fe4000001ff00 */
[----:B------:R-:W-:Y:S02]  /*8040*/  @P1 LOP3.LUT R0, R0, 0x1, RZ, 0xc0, !PT ;  /* 0x0000000100001812 */ /* 0x000fe400078ec0ff */
[----:B------:R-:W-:Y:S02]  /*8050*/  CS2R R42, SRZ ;  /* 0x00000000002a7805 */ /* 0x000fe4000001ff00 */
[----:B------:R-:W-:Y:S02]  /*8060*/  SHF.L.U32 R3, R70, 0x1f, RZ ;  /* 0x0000001f46037819 */ /* 0x000fe400000006ff */
[----:B------:R-:W-:Y:S02]  /*8070*/  CS2R R40, SRZ ;  /* 0x0000000000287805 */ /* 0x000fe4000001ff00 */
[----:B------:R-:W-:Y:S01]  /*8080*/  ISETP.NE.U32.OR P5, PT, R0, 0x1, !P1 ;  /* 0x000000010000780c */ /* 0x000fe20004fa5470 */
[----:B------:R-:W-:Y:S01]  /*8090*/  VIADD R82, R77, UR48 ;  /* 0x000000304d527c36 */ /* 0x000fe20008000000 */
[----:B------:R-:W-:Y:S02]  /*80a0*/  PLOP3.LUT P2, PT, PT, PT, UP1, 0x80, 0x8 ;  /* 0x000000000008781c */ /* 0x000fe40003f4f018 */
[----:B------:R-:W-:Y:S02]  /*80b0*/  SEL R0, RZ, 0xffffffff, P3 ;  /* 0xffffffffff007807 */ /* 0x000fe40001800000 */
[----:B------:R-:W-:Y:S02]  /*80c0*/  LOP3.LUT P3, R75, R59, 0xff, RZ, 0xc0, !PT ;  /* 0x000000ff3b4b7812 */ /* 0x000fe4000786c0ff */
[----:B------:R-:W-:Y:S05]  /*80d0*/  P2R R78, PR, RZ, 0x20 ;  /* 0x00000020ff4e7803 */ /* 0x000fea0000000000 */
[----:B------:R-:W-:Y:S02]  /*80e0*/  @P5 SHF.L.U32 R2, R71, 0x1f, RZ ;  /* 0x0000001f47025819 */ /* 0x000fe400000006ff */
[----:B------:R-:W-:Y:S02]  /*80f0*/  @P2 SEL R0, R5, R0, !P3 ;  /* 0x0000000005002207 */ /* 0x000fe40005800000 */
[----:B------:R-:W1:Y:S02]  /*8100*/  @P5 SYNCS.PHASECHK.TRANS64.TRYWAIT P1, [UR48+0x340], R2 ;  /* 0x00034002ff0055a7 */ /* 0x000e640008021130 */
[----:B------:R-:W-:Y:S04]  /*8110*/  LOP3.LUT R0, R0, 0x1, RZ, 0xc0, !PT ;  /* 0x0000000100007812 */ /* 0x000fe800078ec0ff */
[----:B------:R-:W-:Y:S04]  /*8120*/  ISETP.NE.U32.AND P4, PT, R0, 0x1, PT ;  /* 0x000000010000780c */ /* 0x000fe80003f85070 */
[----:B------:R-:W-:Y:S01]  /*8130*/  P2R R80, PR, RZ, 0x10 ;  /* 0x00000010ff507803 */ /* 0x000fe20000000000 */
[----:B------:R3:W4:Y:S01]  /*8140*/  SYNCS.PHASECHK.TRANS64.TRYWAIT P0, [R74+URZ+0x3b0], R3 ;  /* 0x0003b0034a0075a7 */ /* 0x00072200080011ff */
[----:B-1----:R-:W-:Y:S01]  /*8150*/  @P5 SEL R39, RZ, 0x1, !P1 ;  /* 0x00000001ff275807 */ /* 0x002fe20004800000 */
[----:B---3--:R-:W-:Y:S06]  /*8160*/  @!P5 BRA `(.L_x_158) ;  /* 0x000000000058d947 */ /* 0x008fec0003800000 */
[C---:B------:R-:W-:Y:S01]  /*8170*/  VIADD R0, R82.reuse, 0x500 ;  /* 0x0000050052007836 */ /* 0x040fe20000000000 */
[----:B------:R-:W-:Y:S01]  /*8180*/  LOP3.LUT P5, RZ, R65, 0x40, RZ, 0xc0, !PT ;  /* 0x0000004041ff7812 */ /* 0x000fe200078ac0ff */
[----:B------:R-:W-:Y:S01]  /*8190*/  BSSY B0, `(.L_x_159) ;  /* 0x000000e000007945 */ /* 0x000fe20003800000 */
[----:B------:R-:W-:Y:S01]  /*81a0*/  ISETP.NE.AND P2, PT, R39, RZ, PT ;  /* 0x000000ff2700720c */ /* 0x000fe20003f45270 */
[----:B------:R-:W-:Y:S01]  /*81b0*/  @P4 VIADD R2, R82, 0x510 ;  /* 0x0000051052024836 */ /* 0x000fe20000000000 */
[----:B------:R-:W-:Y:S01]  /*81c0*/  PLOP3.LUT P1, PT, PT, PT, PT, 0x8, 0x80 ;  /* 0x000000000080781c */ /* 0x000fe20003f2e170 */
[----:B------:R-:W-:Y:S01]  /*81d0*/  IMAD.MOV.U32 R51, RZ, RZ, RZ ;  /* 0x000000ffff337224 */ /* 0x000fe200078e00ff */
[----:B------:R-:W-:Y:S02]  /*81e0*/  @P4 PLOP3.LUT P1, PT, P5, PT, PT, 0x80, 0x8 ;  /* 0x000000000008481c */ /* 0x000fe40002f2f070 */
[----:B------:R-:W-:Y:S02]  /*81f0*/  CS2R R48, SRZ ;  /* 0x0000000000307805 */ /* 0x000fe4000001ff00 */
[----:B------:R-:W-:Y:S02]  /*8200*/  CS2R R42, SRZ ;  /* 0x00000000002a7805 */ /* 0x000fe4000001ff00 */
[----:B------:R-:W-:Y:S07]  /*8210*/  CS2R R40, SRZ ;  /* 0x0000000000287805 */ /* 0x000fee000001ff00 */
[----:B------:R-:W-:Y:S01]  /*8220*/  @P1 VIADD R2, R0, 0xfffffff0 ;  /* 0xfffffff000021836 */ /* 0x000fe20000000000 */
[----:B------:R-:W-:Y:S06]  /*8230*/  @P2 BRA `(.L_x_160) ;  /* 0x00000000000c2947 */ /* 0x000fec0003800000 */
[----:B------:R-:W-:Y:S04]  /*8240*/  SHF.L.U32 R5, R71, 0x1f, RZ ;  /* 0x0000001f47057819 */ /* 0x000fe800000006ff */
[----:B------:R-:W1:Y:S02]  /*8250*/  SYNCS.PHASECHK.TRANS64.TRYWAIT P1, [UR48+0x340], R5 ;  /* 0x00034005ff0075a7 */ /* 0x000e640008021130 */
[----:B-1----:R-:W-:Y:S05]  /*8260*/  @!P1 BRA `(.L_x_161) ;  /* 0x0000004000b49947 */ /* 0x002fea0003800000 */
.L_x_160:
[----:B------:R-:W-:Y:S05]  /*8270*/  BSYNC B0 ;  /* 0x0000000000007941 */ /* 0x000fea0003800000 */
.L_x_159:
[----:B------:R-:W-:Y:S01]  /*8280*/  ISETP.NE.AND P1, PT, R80, RZ, PT ;  /* 0x000000ff5000720c */ /* 0x000fe20003f25270 */
[----:B------:R-:W-:Y:S11]  /*8290*/  HFMA2 R38, -RZ, RZ, 0, 5.9604644775390625e-08 ;  /* 0x00000001ff267431 */ /* 0x000ff600000001ff */
[----:B------:R-:W-:Y:S01]  /*82a0*/  @!UPT UIADD3 URZ, UPT, UPT, URZ, URZ, URZ ;  /* 0x000000fffffff290 */ /* 0x000fe2000fffe0ff */
[----:B------:R3:W1:Y:S04]  /*82b0*/  @P1 LDS.128 R48, [R2] ;  /* 0x0000000002301984 */ /* 0x0006680000000c00 */
[----:B------:R3:W1:Y:S02]  /*82c0*/  @P1 LDS.128 R40, [R77+UR48+0x500] ;  /* 0x000500304d281984 */ /* 0x0006640008000c00 */
.L_x_158:
[----:B------:R-:W-:Y:S05]  /*82d0*/  BSYNC B1 ;  /* 0x0000000000017941 */ /* 0x000fea0003800000 */
.L_x_157:
[----:B-1----:R-:W-:Y:S04]  /*82e0*/  SHF.R.U32.HI R5, RZ, 0x15, R34 ;  /* 0x00000015ff057819 */ /* 0x002fe80000011622 */
[----:B------:R-:W-:Y:S01]  /*82f0*/  LOP3.LUT P1, RZ, R5, 0x3, R66, 0x48, !PT ;  /* 0x0000000305ff7812 */ /* 0x000fe20007824842 */
[----:B------:R-:W-:Y:S01]  /*8300*/  @!UPT UIADD3 URZ, UPT, UPT, URZ, URZ, URZ ;  /* 0x000000fffffff290 */ /* 0x000fe2000fffe0ff */
[----:B----4-:R-:W-:Y:S11]  /*8310*/  @P0 BRA `(.L_x_162) ;  /* 0x0000000000080947 */ /* 0x010ff60003800000 */
[----:B------:R-:W1:Y:S02]  /*8320*/  SYNCS.PHASECHK.TRANS64.TRYWAIT P0, [R74+URZ+0x3b0], R3 ;  /* 0x0003b0034a0075a7 */ /* 0x000e6400080011ff */
[----:B-1----:R-:W-:Y:S05]  /*8330*/  @!P0 BRA `(.L_x_163) ;  /* 0x0000004000988947 */ /* 0x002fea0003800000 */
.L_x_162:
[----:B------:R-:W-:Y:S05]  /*8340*/  @!P1 BRA `(.L_x_164) ;  /* 0x0000000000409947 */ /* 0x000fea0003800000 */
[----:B------:R-:W4:Y:S01]  /*8350*/  LDCU.64 UR8, c[0x4][0x70] ;  /* 0x01000e00ff0877ac */ /* 0x000f220008000a00 */
[----:B-1----:R-:W-:Y:S01]  /*8360*/  MOV R3, 0x0 ;  /* 0x0000000000037802 */ /* 0x002fe20000000f00 */
[----:B------:R-:W-:Y:S02]  /*8370*/  HFMA2 R12, -RZ, RZ, 0, 5.9604644775390625e-08 ;  /* 0x00000001ff0c7431 */ /* 0x000fe400000001ff */
[----:B------:R-:W-:Y:S02]  /*8380*/  IMAD.MOV.U32 R8, RZ, RZ, 0x192 ;  /* 0x00000192ff087424 */ /* 0x000fe400078e00ff */
[----:B------:R-:W-:Y:S01]  /*8390*/  IMAD.MOV.U32 R13, RZ, RZ, RZ ;  /* 0x000000ffff0d7224 */ /* 0x000fe200078e00ff */
[----:B------:R-:W1:Y:S01]  /*83a0*/  LDCU.64 UR6, c[0x4][0x78] ;  /* 0x01000f00ff0677ac */ /* 0x000e620008000a00 */
[----:B---3--:R-:W3:Y:S01]  /*83b0*/  LDC.64 R2, c[0x4][R3] ;  /* 0x0100000003027b82 */ /* 0x008ee20000000a00 */
[----:B------:R-:W5:Y:S01]  /*83c0*/  LDCU.64 UR4, c[0x4][0x10] ;  /* 0x01000200ff0477ac */ /* 0x000f620008000a00 */
[----:B----4-:R-:W-:Y:S01]  /*83d0*/  MOV R5, UR9 ;  /* 0x0000000900057c02 */ /* 0x010fe20008000f00 */
[----:B------:R-:W-:Y:S01]  /*83e0*/  IMAD.U32 R4, RZ, RZ, UR8 ;  /* 0x00000008ff047e24 */ /* 0x000fe2000f8e00ff */
[----:B-1----:R-:W-:Y:S01]  /*83f0*/  MOV R7, UR7 ;  /* 0x0000000700077c02 */ /* 0x002fe20008000f00 */
[----:B------:R-:W-:Y:S01]  /*8400*/  IMAD.U32 R6, RZ, RZ, UR6 ;  /* 0x00000006ff067e24 */ /* 0x000fe2000f8e00ff */
[----:B-----5:R-:W-:Y:S01]  /*8410*/  MOV R11, UR5 ;  /* 0x00000005000b7c02 */ /* 0x020fe20008000f00 */
[----:B------:R-:W-:Y:S02]  /*8420*/  IMAD.U32 R10, RZ, RZ, UR4 ;  /* 0x00000004ff0a7e24 */ /* 0x000fe4000f8e00ff */
[----:B------:R-:W-:Y:S07]  /*8430*/  LEPC R20, `(.L_x_164) ;  /* 0x000000001014794e */ /* 0x000fee0000000000 */
[----:B--23--:R-:W-:Y:S05]  /*8440*/  CALL.ABS.NOINC R2 ;  /* 0x0000000002007343 */ /* 0x00cfea0003c00000 */
.L_x_164:
[----:B------:R-:W-:Y:S05]  /*8450*/  WARPSYNC.ALL ;  /* 0x0000000000007948 */ /* 0x000fea0003800000 */
[----:B------:R-:W-:Y:S01]  /*8460*/  R2UR UR4, R34 ;  /* 0x00000000220472ca */ /* 0x000fe200000e0000 */
[--C-:B------:R-:W-:Y:S01]  /*8470*/  HADD2.F32 R20, -RZ, R40.reuse.H0_H0 ;  /* 0x20000028ff147230 */ /* 0x100fe20000004100 */
[----:B------:R-:W-:Y:S01]  /*8480*/  MOV R81, 0x10 ;  /* 0x0000001000517802 */ /* 0x000fe20000000f00 */
[----:B------:R-:W-:Y:S01]  /*8490*/  HADD2.F32 R21, -RZ, R40.H1_H1 ;  /* 0x30000028ff157230 */ /* 0x000fe20000004100 */
[----:B------:R-:W-:Y:S01]  /*84a0*/  LOP3.LUT P6, RZ, R65, 0x40, RZ, 0xc0, !PT ;  /* 0x0000004041ff7812 */ /* 0x000fe200078cc0ff */
[----:B------:R-:W-:Y:S01]  /*84b0*/  HADD2.F32 R36, -RZ, R41.H1_H1 ;  /* 0x30000029ff247230 */ /* 0x000fe20000004100 */
[----:B------:R-:W-:Y:S01]  /*84c0*/  ISETP.NE.AND P0, PT, R72, RZ, PT ;  /* 0x000000ff4800720c */ /* 0x000fe20003f05270 */
[----:B------:R-:W-:Y:S01]  /*84d0*/  HADD2.F32 R37, -RZ, R43.H0_H0 ;  /* 0x2000002bff257230 */ /* 0x000fe20000004100 */
[----:B------:R-:W-:Y:S01]  /*84e0*/  SEL R81, R81, 0xfffffff0, !P6 ;  /* 0xfffffff051517807 */ /* 0x000fe20007000000 */
[----:B------:R-:W-:Y:S03]  /*84f0*/  BSSY.RECONVERGENT B0, `(.L_x_165) ;  /* 0x000004f000007945 */ /* 0x000fe60003800200 */
[----:B------:R-:W-:Y:S01]  /*8500*/  IADD3 R79, PT, PT, R82, R81, RZ ;  /* 0x00000051524f7210 */ /* 0x000fe20007ffe0ff */
[----:B------:R-:W2:Y:S02]  /*8510*/  LDTM.x16 R4, tmem[UR4] ;  /* 0x00000004000479ee */ /* 0x000ea40008240000 */
[C---:B--2---:R-:W-:Y:S01]  /*8520*/  FMUL R0, R32.reuse, R4 ;  /* 0x0000000420007220 */ /* 0x044fe20000400000 */
[C---:B---3--:R-:W-:Y:S01]  /*8530*/  FMUL R2, R32.reuse, R5 ;  /* 0x0000000520027220 */ /* 0x048fe20000400000 */
[C---:B-1----:R-:W-:Y:S01]  /*8540*/  FMUL R3, R32.reuse, R6 ;  /* 0x0000000620037220 */ /* 0x042fe20000400000 */
[C---:B------:R-:W-:Y:S01]  /*8550*/  FMUL R7, R32.reuse, R7 ;  /* 0x0000000720077220 */ /* 0x040fe20000400000 */
[C---:B------:R-:W-:Y:S01]  /*8560*/  FFMA R0, R35.reuse, R20, R0 ;  /* 0x0000001423007223 */ /* 0x040fe20000000000 */
[----:B------:R-:W-:Y:S02]  /*8570*/  HADD2.F32 R20, -RZ, R41.H0_H0 ;  /* 0x20000029ff147230 */ /* 0x000fe40000004100 */
[C---:B------:R-:W-:Y:S01]  /*8580*/  FFMA R2, R35.reuse, R21, R2 ;  /* 0x0000001523027223 */ /* 0x040fe20000000002 */
[--C-:B------:R-:W-:Y:S02]  /*8590*/  HADD2.F32 R21, -RZ, R42.reuse.H0_H0 ;  /* 0x2000002aff157230 */ /* 0x100fe40000004100 */
[C---:B------:R-:W-:Y:S01]  /*85a0*/  FMUL R4, R32.reuse, R8 ;  /* 0x0000000820047220 */ /* 0x040fe20000400000 */
[C---:B------:R-:W-:Y:S01]  /*85b0*/  FMUL R5, R32.reuse, R9 ;  /* 0x0000000920057220 */ /* 0x040fe20000400000 */
[C---:B------:R-:W-:Y:S01]  /*85c0*/  FFMA R3, R35.reuse, R20, R3 ;  /* 0x0000001423037223 */ /* 0x040fe20000000003 */
[----:B------:R-:W-:Y:S02]  /*85d0*/  HADD2.F32 R20, -RZ, R42.H1_H1 ;  /* 0x3000002aff147230 */ /* 0x000fe40000004100 */
[C---:B------:R-:W-:Y:S01]  /*85e0*/  FFMA R7, R35.reuse, R36, R7 ;  /* 0x0000002423077223 */ /* 0x040fe20000000007 */
[C---:B------:R-:W-:Y:S01]  /*85f0*/  FMUL R6, R32.reuse, R10 ;  /* 0x0000000a20067220 */ /* 0x040fe20000400000 */
[----:B------:R-:W-:Y:S02]  /*8600*/  HADD2.F32 R36, -RZ, R43.H1_H1 ;  /* 0x3000002bff247230 */ /* 0x000fe40000004100 */
[C---:B------:R-:W-:Y:S01]  /*8610*/  FMUL R11, R32.reuse, R11 ;  /* 0x0000000b200b7220 */ /* 0x040fe20000400000 */
[C---:B------:R-:W-:Y:S01]  /*8620*/  FFMA R4, R35.reuse, R21, R4 ;  /* 0x0000001523047223 */ /* 0x040fe20000000004 */
[C---:B------:R-:W-:Y:S01]  /*8630*/  FFMA R5, R35.reuse, R20, R5 ;  /* 0x0000001423057223 */ /* 0x040fe20000000005 */
[C---:B------:R-:W-:Y:S01]  /*8640*/  FFMA R6, R35.reuse, R37, R6 ;  /* 0x0000002523067223 */ /* 0x040fe20000000006 */
[--C-:B------:R-:W-:Y:S02]  /*8650*/  HADD2.F32 R20, -RZ, R48.reuse.H0_H0 ;  /* 0x20000030ff147230 */ /* 0x100fe40000004100 */
[C---:B------:R-:W-:Y:S01]  /*8660*/  FFMA R11, R35.reuse, R36, R11 ;  /* 0x00000024230b7223 */ /* 0x040fe2000000000b */
[C---:B------:R-:W-:Y:S01]  /*8670*/  FMUL R8, R32.reuse, R12 ;  /* 0x0000000c20087220 */ /* 0x040fe20000400000 */
[----:B------:R-:W-:Y:S02]  /*8680*/  HADD2.F32 R36, -RZ, R48.H1_H1 ;  /* 0x30000030ff247230 */ /* 0x000fe40000004100 */
[C---:B------:R-:W-:Y:S01]  /*8690*/  FMUL R9, R32.reuse, R13 ;  /* 0x0000000d20097220 */ /* 0x040fe20000400000 */
[--C-:B------:R-:W-:Y:S02]  /*86a0*/  HADD2.F32 R21, -RZ, R49.reuse.H0_H0 ;  /* 0x20000031ff157230 */ /* 0x100fe40000004100 */
[C---:B------:R-:W-:Y:S01]  /*86b0*/  FMUL R10, R32.reuse, R14 ;  /* 0x0000000e200a7220 */ /* 0x040fe20000400000 */
[C---:B------:R-:W-:Y:S01]  /*86c0*/  FFMA R8, R35.reuse, R20, R8 ;  /* 0x0000001423087223 */ /* 0x040fe20000000008 */
[----:B------:R-:W-:Y:S02]  /*86d0*/  HADD2.F32 R20, -RZ, R49.H1_H1 ;  /* 0x30000031ff147230 */ /* 0x000fe40000004100 */
[C---:B------:R-:W-:Y:S01]  /*86e0*/  FFMA R9, R35.reuse, R36, R9 ;  /* 0x0000002423097223 */ /* 0x040fe20000000009 */
[C---:B------:R-:W-:Y:S01]  /*86f0*/  FMUL R15, R32.reuse, R15 ;  /* 0x0000000f200f7220 */ /* 0x040fe20000400000 */
[C---:B------:R-:W-:Y:S01]  /*8700*/  FFMA R10, R35.reuse, R21, R10 ;  /* 0x00000015230a7223 */ /* 0x040fe2000000000a */
[--C-:B------:R-:W-:Y:S02]  /*8710*/  HADD2.F32 R21, -RZ, R50.reuse.H0_H0 ;  /* 0x20000032ff157230 */ /* 0x100fe40000004100 */
[C---:B------:R-:W-:Y:S01]  /*8720*/  FMUL R12, R32.reuse, R16 ;  /* 0x00000010200c7220 */ /* 0x040fe20000400000 */
[----:B------:R-:W-:Y:S02]  /*8730*/  HADD2.F32 R36, -RZ, R50.H1_H1 ;  /* 0x30000032ff247230 */ /* 0x000fe40000004100 */
[C---:B------:R-:W-:Y:S01]  /*8740*/  FFMA R15, R35.reuse, R20, R15 ;  /* 0x00000014230f7223 */ /* 0x040fe2000000000f */
[C---:B------:R-:W-:Y:S01]  /*8750*/  FMUL R13, R32.reuse, R17 ;  /* 0x00000011200d7220 */ /* 0x040fe20000400000 */
[--C-:B------:R-:W-:Y:S02]  /*8760*/  HADD2.F32 R37, -RZ, R51.reuse.H0_H0 ;  /* 0x20000033ff257230 */ /* 0x100fe40000004100 */
[C---:B------:R-:W-:Y:S01]  /*8770*/  FMUL R14, R32.reuse, R18 ;  /* 0x00000012200e7220 */ /* 0x040fe20000400000 */
[----:B------:R-:W-:Y:S02]  /*8780*/  HADD2.F32 R20, -RZ, R51.H1_H1 ;  /* 0x30000033ff147230 */ /* 0x000fe40000004100 */
[----:B------:R-:W-:Y:S01]  /*8790*/  FMUL R19, R32, R19 ;  /* 0x0000001320137220 */ /* 0x000fe20000400000 */
[----:B------:R-:W-:Y:S01]  /*87a0*/  F2FP.F16.F32.PACK_AB R44, R2, R0 ;  /* 0x00000000022c723e */ /* 0x000fe200000000ff */
[----:B------:R-:W-:Y:S01]  /*87b0*/  FFMA R12, R35, R21, R12 ;  /* 0x00000015230c7223 */ /* 0x000fe2000000000c */
[----:B------:R-:W-:Y:S01]  /*87c0*/  F2FP.F16.F32.PACK_AB R45, R7, R3 ;  /* 0x00000003072d723e */ /* 0x000fe200000000ff */
[----:B------:R-:W-:Y:S01]  /*87d0*/  FFMA R13, R35, R36, R13 ;  /* 0x00000024230d7223 */ /* 0x000fe2000000000d */
[----:B------:R-:W-:Y:S01]  /*87e0*/  F2FP.F16.F32.PACK_AB R46, R5, R4 ;  /* 0x00000004052e723e */ /* 0x000fe200000000ff */
[----:B------:R-:W-:Y:S01]  /*87f0*/  FFMA R14, R35, R37, R14 ;  /* 0x00000025230e7223 */ /* 0x000fe2000000000e */
[----:B------:R-:W-:Y:S01]  /*8800*/  F2FP.F16.F32.PACK_AB R47, R11, R6 ;  /* 0x000000060b2f723e */ /* 0x000fe200000000ff */
[----:B------:R-:W-:Y:S01]  /*8810*/  FFMA R19, R35, R20, R19 ;  /* 0x0000001423137223 */ /* 0x000fe20000000013 */
[----:B------:R-:W-:Y:S02]  /*8820*/  F2FP.F16.F32.PACK_AB R84, R9, R8 ;  /* 0x000000080954723e */ /* 0x000fe400000000ff */
[----:B------:R-:W-:Y:S01]  /*8830*/  F2FP.F16.F32.PACK_AB R85, R15, R10 ;  /* 0x0000000a0f55723e */ /* 0x000fe200000000ff */
[----:B------:R1:W-:Y:S01]  /*8840*/  STS.128 [R77+UR48+0x500], R44 ;  /* 0x0005002c4d007988 */ /* 0x0003e20008000c30 */
[----:B------:R-:W-:Y:S02]  /*8850*/  F2FP.F16.F32.PACK_AB R86, R13, R12 ;  /* 0x0000000c0d56723e */ /* 0x000fe400000000ff */
[----:B------:R-:W-:Y:S05]  /*8860*/  F2FP.F16.F32.PACK_AB R87, R19, R14 ;  /* 0x0000000e1357723e */ /* 0x000fea00000000ff */
[----:B------:R1:W-:Y:S01]  /*8870*/  STS.128 [R79+0x500], R84 ;  /* 0x000500544f007388 */ /* 0x0003e20000000c00 */
[----:B------:R-:W-:Y:S01]  /*8880*/  @!PT LDS RZ, [RZ] ;  /* 0x00000000fffff984 */ /* 0x000fe20000000800 */
[----:B------:R-:W-:Y:S01]  /*8890*/  @!PT LDS RZ, [RZ] ;  /* 0x00000000fffff984 */ /* 0x000fe20000000800 */
[----:B------:R-:W-:Y:S01]  /*88a0*/  @!PT LDS RZ, [RZ] ;  /* 0x00000000fffff984 */ /* 0x000fe20000000800 */
[----:B------:R-:W-:Y:S01]  /*88b0*/  @!PT LDS RZ, [RZ] ;  /* 0x00000000fffff984 */ /* 0x000fe20000000800 */
[----:B------:R2:W-:Y:S07]  /*88c0*/  MEMBAR.ALL.CTA ;  /* 0x0000000000007992 */ /* 0x0005ee0000008000 */
[----:B--2---:R-:W2:Y:S02]  /*88d0*/  FENCE.VIEW.ASYNC.S ;  /* 0x00000000000073c6 */ /* 0x004ea40000000000 */
[----:B--2---:R-:W-:Y:S06]  /*88e0*/  BAR.SYNC.DEFER_BLOCKING 0x1, 0x80 ;  /* 0x0042000000007b1d */ /* 0x004fec0000010000 */
[----:B------:R-:W-:Y:S05]  /*88f0*/  @P0 BRA `(.L_x_166) ;  /* 0x0000000000380947 */ /* 0x000fea0003800000 */
[----:B------:R-:W-:Y:S02]  /*8900*/  UIADD3 UR4, UPT, UPT, UR48, 0x500, URZ ;  /* 0x0000050030047890 */ /* 0x000fe4000fffe0ff */
[----:B------:R-:W-:Y:S01]  /*8910*/  UIADD3 UR8, UP0, UPT, UR52, 0x680, URZ ;  /* 0x0000068034087890 */ /* 0x000fe2000ff1e0ff */
[----:B------:R-:W-:Y:S01]  /*8920*/  UMOV UR43, UR36 ;  /* 0x00000024002b7c82 */ /* 0x000fe20008000000 */
[----:B------:R-:W-:Y:S02]  /*8930*/  UIADD3 UR5, UPT, UPT, UR41, 0x40, URZ ;  /* 0x0000004029057890 */ /* 0x000fe4000fffe0ff */
[----:B------:R-:W-:Y:S01]  /*8940*/  MOV R67, UR4 ;  /* 0x0000000400437c02 */ /* 0x000fe20008000f00 */
[----:B------:R-:W-:Y:S02]  /*8950*/  UIADD3.X UR9, UPT, UPT, URZ, UR53, URZ, UP0, !UPT ;  /* 0x00000035ff097290 */ /* 0x000fe400087fe4ff */
[----:B------:R-:W-:Y:S01]  /*8960*/  UIADD3 UR4, UPT, UPT, UR48, 0xd00, URZ ;  /* 0x00000d0030047890 */ /* 0x000fe2000fffe0ff */
[----:B------:R-:W-:Y:S01]  /*8970*/  R2UR UR40, R67 ;  /* 0x00000000432872ca */ /* 0x000fe200000e0000 */
[----:B------:R-:W-:Y:S01]  /*8980*/  UMOV UR6, UR42 ;  /* 0x0000002a00067c82 */ /* 0x000fe20008000000 */
[----:B------:R-:W-:Y:S11]  /*8990*/  UMOV UR7, UR36 ;  /* 0x0000002400077c82 */ /* 0x000ff60008000000 */
[----:B------:R2:W-:Y:S01]  /*89a0*/  UTMASTG.3D [UR40], [UR8] ;  /* 0x00000028080073b5 */ /* 0x0005e20008010000 */
[----:B------:R2:W-:Y:S01]  /*89b0*/  UTMASTG.3D [UR4], [UR8] ;  /* 0x00000004080073b5 */ /* 0x0005e20008010000 */
[----:B------:R0:W-:Y:S01]  /*89c0*/  UTMACMDFLUSH ;  /* 0x00000000000079b7 */ /* 0x0001e20000000000 */
[----:B--2---:R-:W-:Y:S04]  /*89d0*/  DEPBAR.LE SB0, 0x1 ;  /* 0x000080400000791a */ /* 0x004fe80000000000 */
.L_x_166:
[----:B------:R-:W-:Y:S05]  /*89e0*/  BSYNC.RECONVERGENT B0 ;  /* 0x0000000000007941 */ /* 0x000fea0003800200 */
.L_x_165:
[----:B------:R-:W-:Y:S01]  /*89f0*/  BAR.SYNC.DEFER_BLOCKING 0x1, 0x80 ;  /* 0x0042000000007b1d */ /* 0x000fe20000010000 */
[----:B------:R-:W-:Y:S01]  /*8a00*/  ISETP.NE.AND P1, PT, R78, RZ, PT ;  /* 0x000000ff4e00720c */ /* 0x000fe20003f25270 */
[----:B------:R-:W-:Y:S01]  /*8a10*/  UISETP.NE.AND UP0, UPT, UR49, URZ, UPT ;  /* 0x000000ff3100728c */ /* 0x000fe2000bf05270 */
[----:B------:R-:W-:Y:S11]  /*8a20*/  LEA R3, R38, UR48, 0x3 ;  /* 0x0000003026037c11 */ /* 0x000ff6000f8e18ff */
[----:B------:R-:W-:Y:S01]  /*8a30*/  @P1 SHF.L.U32 R2, R71, 0x1f, RZ ;  /* 0x0000001f47021819 */ /* 0x000fe200000006ff */
[----:B------:R-:W-:Y:S06]  /*8a40*/  BRA.U !UP0, `(.L_x_167) ;  /* 0x0000000108247547 */ /* 0x000fec000b800000 */
[----:B------:R-:W-:Y:S01]  /*8a50*/  IMAD.U32 R5, RZ, RZ, UR51 ;  /* 0x00000033ff057e24 */ /* 0x000fe2000f8e00ff */
[----:B------:R-:W-:Y:S01]  /*8a60*/  MOV R0, UR37 ;  /* 0x0000002500007c02 */ /* 0x000fe20008000f00 */
[----:B------:R-:W-:Y:S03]  /*8a70*/  UIADD3 UR51, UPT, UPT, UR51, 0x1, URZ ;  /* 0x0000000133337890 */ /* 0x000fe6000fffe0ff */
[----:B------:R-:W-:Y:S01]  /*8a80*/  @P1 LEA R5, R5, UR48, 0x3 ;  /* 0x0000003005051c11 */ /* 0x000fe2000f8e18ff */
[----:B------:R-:W-:Y:S04]  /*8a90*/  UISETP.NE.AND UP0, UPT, UR51, 0x4, UPT ;  /* 0x000000043300788c */ /* 0x000fe8000bf05270 */
[----:B------:R-:W-:Y:S01]  /*8aa0*/  @P1 VIADD R5, R5, 0x360 ;  /* 0x0000036005051836 */ /* 0x000fe20000000000 */
[----:B------:R-:W-:Y:S04]  /*8ab0*/  USEL UR51, UR51, URZ, UP0 ;  /* 0x000000ff33337287 */ /* 0x000fe80008000000 */
[----:B------:R-:W-:Y:S04]  /*8ac0*/  @P1 PRMT R0, R0, 0x654, R5 ;  /* 0x0000065400001816 */ /* 0x000fe80000000005 */
[----:B------:R2:W-:Y:S04]  /*8ad0*/  @P1 SYNCS.ARRIVE.TRANS64.RED.A1T0 RZ, [R0+URZ], RZ ;  /* 0x000000ff00ff19a7 */ /* 0x0005e800081004ff */
.L_x_167:
[----:B------:R-:W3:Y:S01]  /*8ae0*/  @P1 SYNCS.PHASECHK.TRANS64.TRYWAIT P0, [R3+URZ+0x340], R2 ;  /* 0x00034002030015a7 */ /* 0x000ee200080011ff */
[----:B------:R-:W-:Y:S01]  /*8af0*/  BSSY B1, `(.L_x_168) ;  /* 0x0000012000017945 */ /* 0x000fe20003800000 */
[----:B---3--:R-:W-:Y:S03]  /*8b00*/  @P1 SEL R39, RZ, 0x1, !P0 ;  /* 0x00000001ff271807 */ /* 0x008fe60004000000 */
[----:B------:R-:W-:Y:S05]  /*8b10*/  @!P1 BRA `(.L_x_169) ;  /* 0x00000000003c9947 */ /* 0x000fea0003800000 */
[----:B------:R-:W-:Y:S01]  /*8b20*/  ISETP.NE.AND P1, PT, R80, RZ, PT ;  /* 0x000000ff5000720c */ /* 0x000fe20003f25270 */
[----:B------:R-:W-:Y:S01]  /*8b30*/  BSSY B0, `(.L_x_170) ;  /* 0x0000009000007945 */ /* 0x000fe20003800000 */
[----:B------:R-:W-:Y:S11]  /*8b40*/  ISETP.NE.AND P0, PT, R39, RZ, PT ;  /* 0x000000ff2700720c */ /* 0x000ff60003f05270 */
[----:B------:R-:W-:Y:S05]  /*8b50*/  @P1 IMAD R4, R38, 0x1000, R77 ;  /* 0x0000100026041824 */ /* 0x000fea00078e024d */
[----:B------:R-:W-:Y:S05]  /*8b60*/  @P1 IADD3 R2, PT, PT, R4, UR48, RZ ;  /* 0x0000003004021c10 */ /* 0x000fea000fffe0ff */
[----:B------:R-:W-:Y:S01]  /*8b70*/  @P1 IMAD.IADD R2, R81, 0x1, R2 ;  /* 0x0000000151021824 */ /* 0x000fe200078e0202 */
[----:B------:R-:W-:Y:S06]  /*8b80*/  @P0 BRA `(.L_x_171) ;  /* 0x00000000000c0947 */ /* 0x000fec0003800000 */
[----:B--2---:R-:W-:Y:S04]  /*8b90*/  SHF.L.U32 R0, R71, 0x1f, RZ ;  /* 0x0000001f47007819 */ /* 0x004fe800000006ff */
[----:B------:R-:W2:Y:S02]  /*8ba0*/  SYNCS.PHASECHK.TRANS64.TRYWAIT P0, [R3+URZ+0x340], R0 ;  /* 0x00034000030075a7 */ /* 0x000ea400080011ff */
[----:B--2---:R-:W-:Y:S05]  /*8bb0*/  @!P0 BRA `(.L_x_172) ;  /* 0x00000038008c8947 */ /* 0x004fea0003800000 */
.L_x_171:
[----:B------:R-:W-:Y:S05]  /*8bc0*/  BSYNC B0 ;  /* 0x0000000000007941 */ /* 0x000fea0003800000 */
.L_x_170:
[----:B------:R-:W-:Y:S02]  /*8bd0*/  ISETP.NE.AND P0, PT, R80, RZ, PT ;  /* 0x000000ff5000720c */ /* 0x000fe40003f05270 */
[----:B------:R-:W-:Y:S11]  /*8be0*/  IADD3 R38, PT, PT, R38, 0x1, RZ ;  /* 0x0000000126267810 */ /* 0x000ff60007ffe0ff */
[----:B------:R3:W4:Y:S04]  /*8bf0*/  @P0 LDS.128 R40, [R4+UR48+0x500] ;  /* 0x0005003004280984 */ /* 0x0007280008000c00 */
[----:B------:R3:W1:Y:S02]  /*8c00*/  @P0 LDS.128 R48, [R2+0x500] ;  /* 0x0005000002300984 */ /* 0x0006640000000c00 */
.L_x_169:
[----:B------:R-:W-:Y:S05]  /*8c10*/  BSYNC B1 ;  /* 0x0000000000017941 */ /* 0x000fea0003800000 */
.L_x_168:
[----:B--2---:R-:W-:Y:S05]  /*8c20*/  VIADD R3, R34, 0x10 ;  /* 0x0000001022037836 */ /* 0x004fea0000000000 */
[----:B------:R-:W-:Y:S04]  /*8c30*/  SHF.R.U32.HI R3, RZ, 0x15, R3 ;  /* 0x00000015ff037819 */ /* 0x000fe80000011603 */
[----:B------:R-:W-:Y:S11]  /*8c40*/  LOP3.LUT P0, RZ, R3, 0x3, R66, 0x48, !PT ;  /* 0x0000000303ff7812 */ /* 0x000ff60007804842 */
[----:B------:R-:W-:Y:S02]  /*8c50*/  @!UPT UIADD3 URZ, UPT, UPT, URZ, URZ, URZ ;  /* 0x000000fffffff290 */ /* 0x000fe4000fffe0ff */
[----:B------:R-:W-:Y:S05]  /*8c60*/  @!P0 BRA `(.L_x_173) ;  /* 0x0000000000408947 */ /* 0x000fea0003800000 */
[----:B------:R-:W2:Y:S01]  /*8c70*/  LDCU.64 UR8, c[0x4][0x70] ;  /* 0x01000e00ff0877ac */ /* 0x000ea20008000a00 */
[----:B------:R-:W-:Y:S01]  /*8c80*/  MOV R3, 0x0 ;  /* 0x0000000000037802 */ /* 0x000fe20000000f00 */
[----:B------:R-:W-:Y:S02]  /*8c90*/  HFMA2 R12, -RZ, RZ, 0, 5.9604644775390625e-08 ;  /* 0x00000001ff0c7431 */ /* 0x000fe400000001ff */
[----:B------:R-:W-:Y:S02]  /*8ca0*/  IMAD.MOV.U32 R8, RZ, RZ, 0x192 ;  /* 0x00000192ff087424 */ /* 0x000fe400078e00ff */
[----:B------:R-:W-:Y:S01]  /*8cb0*/  IMAD.MOV.U32 R13, RZ, RZ, RZ ;  /* 0x000000ffff0d7224 */ /* 0x000fe200078e00ff */
[----:B------:R-:W5:Y:S01]  /*8cc0*/  LDCU.64 UR6, c[0x4][0x78] ;  /* 0x01000f00ff0677ac */ /* 0x000f620008000a00 */
[----:B---3--:R-:W3:Y:S01]  /*8cd0*/  LDC.64 R2, c[0x4][R3] ;  /* 0x0100000003027b82 */ /* 0x008ee20000000a00 */
[----:B------:R-:W4:Y:S01]  /*8ce0*/  LDCU.64 UR4, c[0x4][0x10] ;  /* 0x01000200ff0477ac */ /* 0x000f220008000a00 */
[----:B--2---:R-:W-:Y:S01]  /*8cf0*/  MOV R5, UR9 ;  /* 0x0000000900057c02 */ /* 0x004fe20008000f00 */
[----:B------:R-:W-:Y:S01]  /*8d00*/  IMAD.U32 R4, RZ, RZ, UR8 ;  /* 0x00000008ff047e24 */ /* 0x000fe2000f8e00ff */
[----:B-----5:R-:W-:Y:S01]  /*8d10*/  MOV R7, UR7 ;  /* 0x0000000700077c02 */ /* 0x020fe20008000f00 */
[----:B------:R-:W-:Y:S01]  /*8d20*/  IMAD.U32 R6, RZ, RZ, UR6 ;  /* 0x00000006ff067e24 */ /* 0x000fe2000f8e00ff */
[----:B----4-:R-:W-:Y:S01]  /*8d30*/  MOV R11, UR5 ;  /* 0x00000005000b7c02 */ /* 0x010fe20008000f00 */
[----:B------:R-:W-:Y:S02]  /*8d40*/  IMAD.U32 R10, RZ, RZ, UR4 ;  /* 0x00000004ff0a7e24 */ /* 0x000fe4000f8e00ff */
[----:B------:R-:W-:Y:S07]  /*8d50*/  LEPC R20, `(.L_x_173) ;  /* 0x000000001014794e */ /* 0x000fee0000000000 */
[----:B-1-3--:R-:W-:Y:S05]  /*8d60*/  CALL.ABS.NOINC R2 ;  /* 0x0000000002007343 */ /* 0x00afea0003c00000 */
.L_x_173:
[----:B------:R-:W-:Y:S01]  /*8d70*/  ISETP.NE.AND P6, PT, R78, RZ, PT ;  /* 0x000000ff4e00720c */ /* 0x000fe20003fc5270 */
[----:B------:R-:W-:Y:S05]  /*8d80*/  WARPSYNC.ALL ;  /* 0x0000000000007948 */ /* 0x000fea0003800000 */
[----:B------:R-:W-:Y:S01]  /*8d90*/  R2UR UR4, R34 ;  /* 0x00000000220472ca */ /* 0x000fe200000e0000 */
[--C-:B----4-:R-:W-:Y:S01]  /*8da0*/  HADD2.F32 R20, -RZ, R40.reuse.H0_H0 ;  /* 0x20000028ff147230 */ /* 0x110fe20000004100 */
[----:B------:R-:W-:Y:S01]  /*8db0*/  ISETP.NE.AND P0, PT, R72, RZ, PT ;  /* 0x000000ff4800720c */ /* 0x000fe20003f05270 */
[----:B------:R-:W-:Y:S01]  /*8dc0*/  HADD2.F32 R21, -RZ, R40.H1_H1 ;  /* 0x30000028ff157230 */ /* 0x000fe20000004100 */
[----:B------:R-:W-:Y:S01]  /*8dd0*/  MOV R82, UR51 ;  /* 0x0000003300527c02 */ /* 0x000fe20008000f00 */
[--C-:B------:R-:W-:Y:S01]  /*8de0*/  HADD2.F32 R36, -RZ, R41.reuse.H1_H1 ;  /* 0x30000029ff247230 */ /* 0x100fe20000004100 */
[----:B------:R-:W-:Y:S01]  /*8df0*/  MOV R83, UR37 ;  /* 0x0000002500537c02 */ /* 0x000fe20008000f00 */
[----:B-1----:R-:W-:Y:S01]  /*8e00*/  HADD2.F32 R37, -RZ, R48.H0_H0 ;  /* 0x20000030ff257230 */ /* 0x002fe20000004100 */
[----:B------:R-:W-:Y:S01]  /*8e10*/  @P6 LEA R82, R82, UR48, 0x3 ;  /* 0x0000003052526c11 */ /* 0x000fe2000f8e18ff */
[----:B------:R-:W-:Y:S01]  /*8e20*/  BSSY.RECONVERGENT B0, `(.L_x_174) ;  /* 0x0000052000007945 */ /* 0x000fe20003800200 */
[----:B------:R-:W-:Y:S02]  /*8e30*/  @P6 SHF.L.U32 R88, R71, 0x1f, RZ ;  /* 0x0000001f47586819 */ /* 0x000fe400000006ff */
[----:B------:R-:W-:Y:S01]  /*8e40*/  @P6 IADD3 R82, PT, PT, R82, 0x360, RZ ;  /* 0x0000036052526810 */ /* 0x000fe20007ffe0ff */
[----:B---3--:R-:W1:Y:S03]  /*8e50*/  LDTM.x16 R4, tmem[UR4+0x10] ;  /* 0x00001004000479ee */ /* 0x008e660008240000 */
[----:B------:R-:W-:Y:S02]  /*8e60*/  @P6 PRMT R82, R83, 0x654, R82 ;  /* 0x0000065453526816 */ /* 0x000fe40000000052 */
[----:B------:R-:W-:Y:S01]  /*8e70*/  LEA R83, R38, UR48, 0x3 ;  /* 0x0000003026537c11 */ /* 0x000fe2000f8e18ff */
[C---:B-1----:R-:W-:Y:S01]  /*8e80*/  FMUL R0, R32.reuse, R4 ;  /* 0x0000000420007220 */ /* 0x042fe20000400000 */
[C---:B------:R-:W-:Y:S01]  /*8e90*/  FMUL R2, R32.reuse, R5 ;  /* 0x0000000520027220 */ /* 0x040fe20000400000 */
[C---:B------:R-:W-:Y:S01]  /*8ea0*/  FMUL R3, R32.reuse, R6 ;  /* 0x0000000620037220 */ /* 0x040fe20000400000 */
[C---:B------:R-:W-:Y:S01]  /*8eb0*/  FMUL R7, R32.reuse, R7 ;  /* 0x0000000720077220 */ /* 0x040fe20000400000 */
[C---:B------:R-:W-:Y:S01]  /*8ec0*/  FFMA R0, R35.reuse, R20, R0 ;  /* 0x0000001423007223 */ /* 0x040fe20000000000 */
[----:B------:R-:W-:Y:S02]  /*8ed0*/  HADD2.F32 R20, -RZ, R41.H0_H0 ;  /* 0x20000029ff147230 */ /* 0x000fe40000004100 */
[C---:B------:R-:W-:Y:S01]  /*8ee0*/  FFMA R2, R35.reuse, R21, R2 ;  /* 0x0000001523027223 */ /* 0x040fe20000000002 */
[C---:B------:R-:W-:Y:S01]  /*8ef0*/  FMUL R4, R32.reuse, R8 ;  /* 0x0000000820047220 */ /* 0x040fe20000400000 */
[C---:B------:R-:W-:Y:S01]  /*8f00*/  FMUL R5, R32.reuse, R9 ;  /* 0x0000000920057220 */ /* 0x040fe20000400000 */
[--C-:B------:R-:W-:Y:S02]  /*8f10*/  HADD2.F32 R21, -RZ, R43.reuse.H0_H0 ;  /* 0x2000002bff157230 */ /* 0x100fe40000004100 */
[C---:B------:R-:W-:Y:S01]  /*8f20*/  FFMA R3, R35.reuse, R20, R3 ;  /* 0x0000001423037223 */ /* 0x040fe20000000003 */
[--C-:B------:R-:W-:Y:S02]  /*8f30*/  HADD2.F32 R20, -RZ, R42.reuse.H0_H0 ;  /* 0x2000002aff147230 */ /* 0x100fe40000004100 */
[C---:B------:R-:W-:Y:S01]  /*8f40*/  FFMA R7, R35.reuse, R36, R7 ;  /* 0x0000002423077223 */ /* 0x040fe20000000007 */
[C---:B------:R-:W-:Y:S01]  /*8f50*/  FMUL R6, R32.reuse, R10 ;  /* 0x0000000a20067220 */ /* 0x040fe20000400000 */
[----:B------:R-:W-:Y:S02]  /*8f60*/  HADD2.F32 R36, -RZ, R43.H1_H1 ;  /* 0x3000002bff247230 */ /* 0x000fe40000004100 */
[C---:B------:R-:W-:Y:S01]  /*8f70*/  FMUL R11, R32.reuse, R11 ;  /* 0x0000000b200b7220 */ /* 0x040fe20000400000 */
[C---:B------:R-:W-:Y:S01]  /*8f80*/  FFMA R4, R35.reuse, R20, R4 ;  /* 0x0000001423047223 */ /* 0x040fe20000000004 */
[----:B------:R-:W-:Y:S02]  /*8f90*/  HADD2.F32 R20, -RZ, R42.H1_H1 ;  /* 0x3000002aff147230 */ /* 0x000fe40000004100 */
[C---:B------:R-:W-:Y:S01]  /*8fa0*/  FMUL R8, R32.reuse, R12 ;  /* 0x0000000c20087220 */ /* 0x040fe20000400000 */
[C---:B------:R-:W-:Y:S01]  /*8fb0*/  FMUL R9, R32.reuse, R13 ;  /* 0x0000000d20097220 */ /* 0x040fe20000400000 */
[C---:B------:R-:W-:Y:S01]  /*8fc0*/  FMUL R10, R32.reuse, R14 ;  /* 0x0000000e200a7220 */ /* 0x040fe20000400000 */
[C---:B------:R-:W-:Y:S01]  /*8fd0*/  FMUL R15, R32.reuse, R15 ;  /* 0x0000000f200f7220 */ /* 0x040fe20000400000 */
[C---:B------:R-:W-:Y:S01]  /*8fe0*/  FFMA R5, R35.reuse, R20, R5 ;  /* 0x0000001423057223 */ /* 0x040fe20000000005 */
[----:B------:R-:W-:Y:S02]  /*8ff0*/  HADD2.F32 R20, -RZ, R48.H1_H1 ;  /* 0x30000030ff147230 */ /* 0x000fe40000004100 */
[C---:B------:R-:W-:Y:S01]  /*9000*/  FFMA R6, R35.reuse, R21, R6 ;  /* 0x0000001523067223 */ /* 0x040fe20000000006 */
[C---:B------:R-:W-:Y:S01]  /*9010*/  FFMA R11, R35.reuse, R36, R11 ;  /* 0x00000024230b7223 */ /* 0x040fe2000000000b */
[C---:B------:R-:W-:Y:S01]  /*9020*/  FFMA R8, R35.reuse, R37, R8 ;  /* 0x0000002523087223 */ /* 0x040fe20000000008 */
[--C-:B------:R-:W-:Y:S02]  /*9030*/  HADD2.F32 R21, -RZ, R49.reuse.H0_H0 ;  /* 0x20000031ff157230 */ /* 0x100fe40000004100 */
[C---:B------:R-:W-:Y:S01]  /*9040*/  FFMA R9, R35.reuse, R20, R9 ;  /* 0x0000001423097223 */ /* 0x040fe20000000009 */
[----:B------:R-:W-:Y:S02]  /*9050*/  HADD2.F32 R20, -RZ, R49.H1_H1 ;  /* 0x30000031ff147230 */ /* 0x000fe40000004100 */
[C---:B------:R-:W-:Y:S01]  /*9060*/  FMUL R12, R32.reuse, R16 ;  /* 0x00000010200c7220 */ /* 0x040fe20000400000 */
[C---:B------:R-:W-:Y:S01]  /*9070*/  FMUL R13, R32.reuse, R17 ;  /* 0x00000011200d7220 */ /* 0x040fe20000400000 */
[C---:B------:R-:W-:Y:S01]  /*9080*/  FFMA R10, R35.reuse, R21, R10 ;  /* 0x00000015230a7223 */ /* 0x040fe2000000000a */
[--C-:B------:R-:W-:Y:S02]  /*9090*/  HADD2.F32 R21, -RZ, R50.reuse.H0_H0 ;  /* 0x20000032ff157230 */ /* 0x100fe40000004100 */
[C---:B------:R-:W-:Y:S01]  /*90a0*/  FFMA R15, R35.reuse, R20, R15 ;  /* 0x00000014230f7223 */ /* 0x040fe2000000000f */
[----:B------:R-:W-:Y:S02]  /*90b0*/  HADD2.F32 R20, -RZ, R50.H1_H1 ;  /* 0x30000032ff147230 */ /* 0x000fe40000004100 */
[C---:B------:R-:W-:Y:S01]  /*90c0*/  FMUL R14, R32.reuse, R18 ;  /* 0x00000012200e7220 */ /* 0x040fe20000400000 */
[--C-:B------:R-:W-:Y:S02]  /*90d0*/  HADD2.F32 R37, -RZ, R51.reuse.H0_H0 ;  /* 0x20000033ff257230 */ /* 0x100fe40000004100 */
[----:B------:R-:W-:Y:S01]  /*90e0*/  FMUL R19, R32, R19 ;  /* 0x0000001320137220 */ /* 0x000fe20000400000 */
[----:B------:R-:W-:Y:S01]  /*90f0*/  HADD2.F32 R36, -RZ, R51.H1_H1 ;  /* 0x30000033ff247230 */ /* 0x000fe20000004100 */
        /* <DEDUP_REMOVED lines=22> */
[----:B------:R-:W-:Y:S02]  /*9260*/  UIADD3 UR12, UP0, UPT, UR52, 0x680, URZ ;  /* 0x00000680340c7890 */ /* 0x000fe4000ff1e0ff */
[----:B------:R-:W-:Y:S02]  /*9270*/  UIADD3 UR9, UPT, UPT, UR41, 0x10, URZ ;  /* 0x0000001029097890 */ /* 0x000fe4000fffe0ff */
[----:B------:R-:W-:Y:S02]  /*9280*/  UIADD3 UR8, UPT, UPT, UR48, 0x1500, URZ ;  /* 0x0000150030087890 */ /* 0x000fe4000fffe0ff */
[----:B------:R-:W-:Y:S01]  /*9290*/  UIADD3.X UR13, UPT, UPT, URZ, UR53, URZ, UP0, !UPT ;  /* 0x00000035ff0d7290 */ /* 0x000fe200087fe4ff */
[----:B------:R-:W-:Y:S01]  /*92a0*/  UMOV UR10, UR42 ;  /* 0x0000002a000a7c82 */ /* 0x000fe20008000000 */
[----:B------:R-:W-:Y:S01]  /*92b0*/  UMOV UR11, UR36 ;  /* 0x00000024000b7c82 */ /* 0x000fe20008000000 */
[----:B------:R-:W-:Y:S02]  /*92c0*/  UIADD3 UR5, UPT, UPT, UR41, 0x50, URZ ;  /* 0x0000005029057890 */ /* 0x000fe4000fffe0ff */
[----:B------:R-:W-:Y:S01]  /*92d0*/  UIADD3 UR4, UPT, UPT, UR48, 0x1d00, URZ ;  /* 0x00001d0030047890 */ /* 0x000fe2000fffe0ff */
[----:B------:R-:W-:Y:S03]  /*92e0*/  UMOV UR6, UR42 ;  /* 0x0000002a00067c82 */ /* 0x000fe60008000000 */
[----:B------:R2:W-:Y:S01]  /*92f0*/  UTMASTG.3D [UR8], [UR12] ;  /* 0x000000080c0073b5 */ /* 0x0005e20008010000 */
[----:B------:R-:W-:Y:S04]  /*9300*/  UMOV UR7, UR36 ;  /* 0x0000002400077c82 */ /* 0x000fe80008000000 */
[----:B------:R2:W-:Y:S01]  /*9310*/  UTMASTG.3D [UR4], [UR12] ;  /* 0x000000040c0073b5 */ /* 0x0005e20008010000 */
[----:B------:R0:W-:Y:S01]  /*9320*/  UTMACMDFLUSH ;  /* 0x00000000000079b7 */ /* 0x0001e20000000000 */
[----:B--2---:R-:W-:Y:S04]  /*9330*/  DEPBAR.LE SB0, 0x1 ;  /* 0x000080400000791a */ /* 0x004fe80000000000 */
.L_x_175:
[----:B------:R-:W-:Y:S05]  /*9340*/  BSYNC.RECONVERGENT B0 ;  /* 0x0000000000007941 */ /* 0x000fea0003800200 */
.L_x_174:
[----:B------:R-:W-:Y:S01]  /*9350*/  BAR.SYNC.DEFER_BLOCKING 0x1, 0x80 ;  /* 0x0042000000007b1d */ /* 0x000fe20000010000 */
[----:B------:R-:W-:Y:S04]  /*9360*/  UIADD3 UR40, UPT, UPT, UR51, 0x1, URZ ;  /* 0x0000000133287890 */ /* 0x000fe8000fffe0ff */
[----:B------:R-:W-:Y:S04]  /*9370*/  UISETP.NE.AND UP0, UPT, UR40, 0x4, UPT ;  /* 0x000000042800788c */ /* 0x000fe8000bf05270 */
[----:B------:R-:W-:Y:S01]  /*9380*/  USEL UR40, UR40, URZ, UP0 ;  /* 0x000000ff28287287 */ /* 0x000fe20008000000 */
[----:B------:R2:W-:Y:S01]  /*9390*/  @P6 SYNCS.ARRIVE.TRANS64.RED.A1T0 RZ, [R82+URZ], RZ ;  /* 0x000000ff52ff69a7 */ /* 0x0005e200081004ff */
[----:B------:R-:W-:Y:S01]  /*93a0*/  BSSY B1, `(.L_x_176) ;  /* 0x0000013000017945 */ /* 0x000fe20003800000 */
[----:B------:R-:W3:Y:S02]  /*93b0*/  @P6 SYNCS.PHASECHK.TRANS64.TRYWAIT P0, [R83+URZ+0x340], R88 ;  /* 0x00034058530065a7 */ /* 0x000ee400080011ff */
[----:B---3--:R-:W-:Y:S01]  /*93c0*/  @P6 SEL R39, RZ, 0x1, !P0 ;  /* 0x00000001ff276807 */ /* 0x008fe20004000000 */
[----:B--2---:R-:W-:Y:S06]  /*93d0*/  @!P6 BRA `(.L_x_177) ;  /* 0x00000000003ce947 */ /* 0x004fec0003800000 */
[----:B------:R-:W-:Y:S01]  /*93e0*/  ISETP.NE.AND P1, PT, R80, RZ, PT ;  /* 0x000000ff5000720c */ /* 0x000fe20003f25270 */
[----:B------:R-:W-:Y:S01]  /*93f0*/  BSSY B0, `(.L_x_178) ;  /* 0x0000009000007945 */ /* 0x000fe20003800000 */
[----:B------:R-:W-:Y:S11]  /*9400*/  ISETP.NE.AND P0, PT, R39, RZ, PT ;  /* 0x000000ff2700720c */ /* 0x000ff60003f05270 */
[----:B------:R-:W-:Y:S05]  /*9410*/  @P1 IMAD R2, R38, 0x1000, R77 ;  /* 0x0000100026021824 */ /* 0x000fea00078e024d */
[----:B------:R-:W-:Y:S05]  /*9420*/  @P1 IADD3 R0, PT, PT, R2, UR48, RZ ;  /* 0x0000003002001c10 */ /* 0x000fea000fffe0ff */
[----:B------:R-:W-:Y:S01]  /*9430*/  @P1 IMAD.IADD R0, R81, 0x1, R0 ;  /* 0x0000000151001824 */ /* 0x000fe200078e0200 */
[----:B------:R-:W-:Y:S06]  /*9440*/  @P0 BRA `(.L_x_179) ;  /* 0x00000000000c0947 */ /* 0x000fec0003800000 */
[----:B------:R-:W-:Y:S04]  /*9450*/  SHF.L.U32 R4, R71, 0x1f, RZ ;  /* 0x0000001f47047819 */ /* 0x000fe800000006ff */
[----:B------:R-:W2:Y:S02]  /*9460*/  SYNCS.PHASECHK.TRANS64.TRYWAIT P0, [R83+URZ+0x340], R4 ;  /* 0x00034004530075a7 */ /* 0x000ea400080011ff */
[----:B--2---:R-:W-:Y:S05]  /*9470*/  @!P0 BRA `(.L_x_180) ;  /* 0x0000003000708947 */ /* 0x004fea0003800000 */
.L_x_179:
[----:B------:R-:W-:Y:S05]  /*9480*/  BSYNC B0 ;  /* 0x0000000000007941 */ /* 0x000fea0003800000 */
.L_x_178:
[----:B------:R-:W-:Y:S02]  /*9490*/  ISETP.NE.AND P0, PT, R80, RZ, PT ;  /* 0x000000ff5000720c */ /* 0x000fe40003f05270 */
[----:B------:R-:W-:Y:S11]  /*94a0*/  IADD3 R38, PT, PT, R38, 0x1, RZ ;  /* 0x0000000126267810 */ /* 0x000ff60007ffe0ff */
[----:B------:R3:W4:Y:S04]  /*94b0*/  @P0 LDS.128 R40, [R2+UR48+0x500] ;  /* 0x0005003002280984 */ /* 0x0007280008000c00 */
[----:B------:R3:W1:Y:S02]  /*94c0*/  @P0 LDS.128 R48, [R0+0x500] ;  /* 0x0005000000300984 */ /* 0x0006640000000c00 */
.L_x_177:
[----:B------:R-:W-:Y:S05]  /*94d0*/  BSYNC B1 ;  /* 0x0000000000017941 */ /* 0x000fea0003800000 */
.L_x_176:
[----:B------:R-:W-:Y:S05]  /*94e0*/  VIADD R3, R34, 0x20 ;  /* 0x0000002022037836 */ /* 0x000fea0000000000 */
[----:B------:R-:W-:Y:S04]  /*94f0*/  SHF.R.U32.HI R3, RZ, 0x15, R3 ;  /* 0x00000015ff037819 */ /* 0x000fe80000011603 */
[----:B------:R-:W-:Y:S11]  /*9500*/  LOP3.LUT P0, RZ, R3, 0x3, R66, 0x48, !PT ;  /* 0x0000000303ff7812 */ /* 0x000ff60007804842 */
[----:B------:R-:W-:Y:S02]  /*9510*/  @!UPT UIADD3 URZ, UPT, UPT, URZ, URZ, URZ ;  /* 0x000000fffffff290 */ /* 0x000fe4000fffe0ff */
[----:B------:R-:W-:Y:S05]  /*9520*/  @!P0 BRA `(.L_x_181) ;  /* 0x0000000000408947 */ /* 0x000fea0003800000 */
[----:B------:R-:W5:Y:S01]  /*9530*/  LDCU.64 UR8, c[0x4][0x70] ;  /* 0x01000e00ff0877ac */ /* 0x000f620008000a00 */
[----:B------:R-:W-:Y:S01]  /*9540*/  MOV R3, 0x0 ;  /* 0x0000000000037802 */ /* 0x000fe20000000f00 */
[----:B------:R-:W-:Y:S02]  /*9550*/  HFMA2 R12, -RZ, RZ, 0, 5.9604644775390625e-08 ;  /* 0x00000001ff0c7431 */ /* 0x000fe400000001ff */
[----:B------:R-:W-:Y:S02]  /*9560*/  IMAD.MOV.U32 R8, RZ, RZ, 0x192 ;  /* 0x00000192ff087424 */ /* 0x000fe400078e00ff */
[----:B------:R-:W-:Y:S01]  /*9570*/  IMAD.MOV.U32 R13, RZ, RZ, RZ ;  /* 0x000000ffff0d7224 */ /* 0x000fe200078e00ff */
[----:B------:R-:W4:Y:S01]  /*9580*/  LDCU.64 UR6, c[0x4][0x78] ;  /* 0x01000f00ff0677ac */ /* 0x000f220008000a00 */
[----:B---3--:R-:W3:Y:S01]  /*9590*/  LDC.64 R2, c[0x4][R3] ;  /* 0x0100000003027b82 */ /* 0x008ee20000000a00 */
[----:B------:R-:W1:Y:S01]  /*95a0*/  LDCU.64 UR4, c[0x4][0x10] ;  /* 0x01000200ff0477ac */ /* 0x000e620008000a00 */
[----:B-----5:R-:W-:Y:S01]  /*95b0*/  MOV R5, UR9 ;  /* 0x0000000900057c02 */ /* 0x020fe20008000f00 */
[----:B--2---:R-:W-:Y:S01]  /*95c0*/  IMAD.U32 R4, RZ, RZ, UR8 ;  /* 0x00000008ff047e24 */ /* 0x004fe2000f8e00ff */
[----:B----4-:R-:W-:Y:S01]  /*95d0*/  MOV R7, UR7 ;  /* 0x0000000700077c02 */ /* 0x010fe20008000f00 */
[----:B------:R-:W-:Y:S01]  /*95e0*/  IMAD.U32 R6, RZ, RZ, UR6 ;  /* 0x00000006ff067e24 */ /* 0x000fe2000f8e00ff */
[----:B-1----:R-:W-:Y:S01]  /*95f0*/  MOV R11, UR5 ;  /* 0x00000005000b7c02 */ /* 0x002fe20008000f00 */
[----:B------:R-:W-:Y:S02]  /*9600*/  IMAD.U32 R10, RZ, RZ, UR4 ;  /* 0x00000004ff0a7e24 */ /* 0x000fe4000f8e00ff */
[----:B------:R-:W-:Y:S07]  /*9610*/  LEPC R20, `(.L_x_181) ;  /* 0x000000001014794e */ /* 0x000fee0000000000 */
[----:B---3--:R-:W-:Y:S05]  /*9620*/  CALL.ABS.NOINC R2 ;  /* 0x0000000002007343 */ /* 0x008fea0003c00000 */
.L_x_181:
        /* <DEDUP_REMOVED lines=8> */
[----:B--2---:R-:W-:Y:S01]  /*96b0*/  MOV R83, UR37 ;  /* 0x0000002500537c02 */ /* 0x004fe20008000f00 */
[----:B-1----:R-:W-:Y:S01]  /*96c0*/  HADD2.F32 R37, -RZ, R48.H0_H0 ;  /* 0x20000030ff257230 */ /* 0x002fe20000004100 */
[----:B------:R-:W-:Y:S01]  /*96d0*/  @P6 LEA R82, R82, UR48, 0x3 ;  /* 0x0000003052526c11 */ /* 0x000fe2000f8e18ff */
[----:B------:R-:W-:Y:S01]  /*96e0*/  BSSY.RECONVERGENT B0, `(.L_x_182) ;  /* 0x0000052000007945 */ /* 0x000fe20003800200 */
[----:B------:R-:W-:Y:S02]  /*96f0*/  LEA R88, R38, UR48, 0x3 ;  /* 0x0000003026587c11 */ /* 0x000fe4000f8e18ff */
[----:B------:R-:W-:Y:S01]  /*9700*/  @P6 IADD3 R82, PT, PT, R82, 0x360, RZ ;  /* 0x0000036052526810 */ /* 0x000fe20007ffe0ff */
[----:B------:R-:W3:Y:S03]  /*9710*/  LDTM.x16 R4, tmem[UR4+0x20] ;  /* 0x00002004000479ee */ /* 0x000ee60008240000 */
[----:B------:R-:W-:Y:S02]  /*9720*/  @P6 PRMT R82, R83, 0x654, R82 ;  /* 0x0000065453526816 */ /* 0x000fe40000000052 */
[----:B------:R-:W-:Y:S01]  /*9730*/  @P6 SHF.L.U32 R83, R71, 0x1f, RZ ;  /* 0x0000001f47536819 */ /* 0x000fe200000006ff */
[C---:B---3--:R-:W-:Y:S01]  /*9740*/  FMUL R0, R32.reuse, R4 ;  /* 0x0000000420007220 */ /* 0x048fe20000400000 */
        /* <DEDUP_REMOVED lines=75> */
.L_x_183:
[----:B------:R-:W-:Y:S05]  /*9c00*/  BSYNC.RECONVERGENT B0 ;  /* 0x0000000000007941 */ /* 0x000fea0003800200 */
.L_x_182:
        /* <DEDUP_REMOVED lines=19> */
.L_x_187:
[----:B------:R-:W-:Y:S05]  /*9d40*/  BSYNC B0 ;  /* 0x0000000000007941 */ /* 0x000fea0003800000 */
.L_x_186:
[----:B------:R-:W-:Y:S11]  /*9d50*/  ISETP.NE.AND P0, PT, R80, RZ, PT ;  /* 0x000000ff5000720c */ /* 0x000ff60003f05270 */
[----:B------:R-:W-:Y:S02]  /*9d60*/  @!UPT UIADD3 URZ, UPT, UPT, URZ, URZ, URZ ;  /* 0x000000fffffff290 */ /* 0x000fe4000fffe0ff */
[----:B------:R3:W4:Y:S04]  /*9d70*/  @P0 LDS.128 R40, [R38+UR48+0x500] ;  /* 0x0005003026280984 */ /* 0x0007280008000c00 */
[----:B------:R3:W1:Y:S02]  /*9d80*/  @P0 LDS.128 R48, [R81+0x500] ;  /* 0x0005000051300984 */ /* 0x0006640000000c00 */
.L_x_185:
[----:B------:R-:W-:Y:S05]  /*9d90*/  BSYNC B1 ;  /* 0x0000000000017941 */ /* 0x000fea0003800000 */
.L_x_184:
        /* <DEDUP_REMOVED lines=11> */
[----:B------:R-:W1:Y:S01]  /*9e50*/  LDC.64 R2, c[0x4][R3] ;  /* 0x0100000003027b82 */ /* 0x000e620000000a00 */
[----:B------:R-:W3:Y:S01]  /*9e60*/  LDCU.64 UR4, c[0x4][0x10] ;  /* 0x01000200ff0477ac */ /* 0x000ee20008000a00 */
[----:B--2---:R-:W-:Y:S01]  /*9e70*/  MOV R5, UR9 ;  /* 0x0000000900057c02 */ /* 0x004fe20008000f00 */
[----:B------:R-:W-:Y:S01]  /*9e80*/  IMAD.U32 R4, RZ, RZ, UR8 ;  /* 0x00000008ff047e24 */ /* 0x000fe2000f8e00ff */
[----:B-----5:R-:W-:Y:S01]  /*9e90*/  MOV R7, UR7 ;  /* 0x0000000700077c02 */ /* 0x020fe20008000f00 */
[----:B------:R-:W-:Y:S01]  /*9ea0*/  IMAD.U32 R6, RZ, RZ, UR6 ;  /* 0x00000006ff067e24 */ /* 0x000fe2000f8e00ff */
[----:B---3--:R-:W-:Y:S01]  /*9eb0*/  MOV R11, UR5 ;  /* 0x00000005000b7c02 */ /* 0x008fe20008000f00 */
[----:B------:R-:W-:Y:S02]  /*9ec0*/  IMAD.U32 R10, RZ, RZ, UR4 ;  /* 0x00000004ff0a7e24 */ /* 0x000fe4000f8e00ff */
[----:B------:R-:W-:Y:S07]  /*9ed0*/  LEPC R20, `(.L_x_189) ;  /* 0x000000001014794e */ /* 0x000fee0000000000 */
[----:B-1--4-:R-:W-:Y:S05]  /*9ee0*/  CALL.ABS.NOINC R2 ;  /* 0x0000000002007343 */ /* 0x012fea0003c00000 */
.L_x_189:
[----:B------:R-:W-:Y:S01]  /*9ef0*/  ISETP.NE.AND P0, PT, R72, RZ, PT ;  /* 0x000000ff4800720c */ /* 0x000fe20003f05270 */
[----:B------:R-:W-:Y:S05]  /*9f00*/  WARPSYNC.ALL ;  /* 0x0000000000007948 */ /* 0x000fea0003800000 */
[----:B------:R-:W-:Y:S01]  /*9f10*/  R2UR UR4, R34 ;  /* 0x00000000220472ca */ /* 0x000fe200000e0000 */
[--C-:B----4-:R-:W-:Y:S01]  /*9f20*/  HADD2.F32 R20, -RZ, R40.reuse.H0_H0 ;  /* 0x20000028ff147230 */ /* 0x110fe20000004100 */
[----:B------:R-:W-:Y:S01]  /*9f30*/  IADD3 R74, PT, PT, R74, 0x3d0, RZ ;  /* 0x000003d04a4a7810 */ /* 0x000fe20007ffe0ff */
[----:B------:R-:W-:Y:S01]  /*9f40*/  HADD2.F32 R36, -RZ, R40.H1_H1 ;  /* 0x30000028ff247230 */ /* 0x000fe20000004100 */
[----:B------:R-:W-:Y:S01]  /*9f50*/  BSSY.RECONVERGENT B0, `(.L_x_190) ;  /* 0x0000053000007945 */ /* 0x000fe20003800200 */
[--C-:B------:R-:W-:Y:S01]  /*9f60*/  HADD2.F32 R21, -RZ, R41.reuse.H0_H0 ;  /* 0x20000029ff157230 */ /* 0x100fe20000004100 */
[----:B------:R-:W-:Y:S01]  /*9f70*/  LOP3.LUT R74, R74, 0xfefffff8, RZ, 0xc0, !PT ;  /* 0xfefffff84a4a7812 */ /* 0x000fe200078ec0ff */
[----:B---3--:R-:W-:Y:S02]  /*9f80*/  HADD2.F32 R38, -RZ, R41.H1_H1 ;  /* 0x30000029ff267230 */ /* 0x008fe40000004100 */
[--C-:B------:R-:W-:Y:S02]  /*9f90*/  HADD2.F32 R37, -RZ, R42.reuse.H0_H0 ;  /* 0x2000002aff257230 */ /* 0x100fe40000004100 */
[----:B------:R-:W-:Y:S02]  /*9fa0*/  HADD2.F32 R40, -RZ, R42.H1_H1 ;  /* 0x3000002aff287230 */ /* 0x000fe40000004100 */
[----:B------:R-:W2:Y:S01]  /*9fb0*/  LDTM.x16 R4, tmem[UR4+0x30] ;  /* 0x00003004000479ee */ /* 0x000ea20008240000 */
[----:B------:R-:W-:Y:S01]  /*9fc0*/  NOP ;  /* 0x0000000000007918 */ /* 0x000fe20000000000 */
[----:B--2---:R2:W-:Y:S01]  /*9fd0*/  SYNCS.ARRIVE.TRANS64.RED.A1T0 RZ, [R74+URZ], RZ ;  /* 0x000000ff4aff79a7 */ /* 0x0045e200081004ff */
[--C-:B------:R-:W-:Y:S02]  /*9fe0*/  HADD2.F32 R39, -RZ, R43.reuse.H0_H0 ;  /* 0x2000002bff277230 */ /* 0x100fe40000004100 */
[----:B------:R-:W-:Y:S02]  /*9ff0*/  HADD2.F32 R42, -RZ, R43.H1_H1 ;  /* 0x3000002bff2a7230 */ /* 0x000fe40000004100 */
[--C-:B-1----:R-:W-:Y:S02]  /*a000*/  HADD2.F32 R41, -RZ, R48.reuse.H0_H0 ;  /* 0x20000030ff297230 */ /* 0x102fe40000004100 */
[----:B------:R-:W-:Y:S02]  /*a010*/  HADD2.F32 R43, -RZ, R48.H1_H1 ;  /* 0x30000030ff2b7230 */ /* 0x000fe40000004100 */
[--C-:B------:R-:W-:Y:S02]  /*a020*/  HADD2.F32 R44, -RZ, R49.reuse.H0_H0 ;  /* 0x20000031ff2c7230 */ /* 0x100fe40000004100 */
[----:B------:R-:W-:Y:S02]  /*a030*/  HADD2.F32 R46, -RZ, R49.H1_H1 ;  /* 0x30000031ff2e7230 */ /* 0x000fe40000004100 */
[--C-:B------:R-:W-:Y:S02]  /*a040*/  HADD2.F32 R45, -RZ, R50.reuse.H0_H0 ;  /* 0x20000032ff2d7230 */ /* 0x100fe40000004100 */
[----:B------:R-:W-:Y:S02]  /*a050*/  HADD2.F32 R48, -RZ, R50.H1_H1 ;  /* 0x30000032ff307230 */ /* 0x000fe40000004100 */
[--C-:B------:R-:W-:Y:S02]  /*a060*/  HADD2.F32 R47, -RZ, R51.reuse.H0_H0 ;  /* 0x20000033ff2f7230 */ /* 0x100fe40000004100 */
[----:B------:R-:W-:Y:S02]  /*a070*/  HADD2.F32 R50, -RZ, R51.H1_H1 ;  /* 0x30000033ff327230 */ /* 0x000fe40000004100 */
[C---:B------:R-:W-:Y:S01]  /*a080*/  FMUL R4, R32.reuse, R4 ;  /* 0x0000000420047220 */ /* 0x040fe20000400000 */
[C---:B------:R-:W-:Y:S01]  /*a090*/  FMUL R5, R32.reuse, R5 ;  /* 0x0000000520057220 */ /* 0x040fe20000400000 */
[C---:B------:R-:W-:Y:S01]  /*a0a0*/  FMUL R6, R32.reuse, R6 ;  /* 0x0000000620067220 */ /* 0x040fe20000400000 */
[C---:B------:R-:W-:Y:S01]  /*a0b0*/  FMUL R7, R32.reuse, R7 ;  /* 0x0000000720077220 */ /* 0x040fe20000400000 */
[C---:B------:R-:W-:Y:S01]  /*a0c0*/  FFMA R4, R35.reuse, R20, R4 ;  /* 0x0000001423047223 */ /* 0x040fe20000000004 */
        /* <DEDUP_REMOVED lines=21> */
[----:B------:R-:W-:Y:S01]  /*a220*/  FFMA R15, R35, R46, R15 ;  /* 0x0000002e230f7223 */ /* 0x000fe2000000000f */
        /* <DEDUP_REMOVED lines=20> */
[----:B-1----:R-:W1:Y:S02]  /*a370*/  FENCE.VIEW.ASYNC.S ;  /* 0x00000000000073c6 */ /* 0x002e640000000000 */
[----:B-1----:R-:W-:Y:S06]  /*a380*/  BAR.SYNC.DEFER_BLOCKING 0x1, 0x80 ;  /* 0x0042000000007b1d */ /* 0x002fec0000010000 */
        /* <DEDUP_REMOVED lines=14> */
[----:B-1----:R-:W-:Y:S04]  /*a470*/  DEPBAR.LE SB0, 0x1 ;  /* 0x000080400000791a */ /* 0x002fe80000000000 */
.L_x_191:
[----:B------:R-:W-:Y:S05]  /*a480*/  BSYNC.RECONVERGENT B0 ;  /* 0x0000000000007941 */ /* 0x000fea0003800200 */
.L_x_190:
[----:B------:R-:W-:Y:S01]  /*a490*/  BAR.SYNC.DEFER_BLOCKING 0x1, 0x80 ;  /* 0x0042000000007b1d */ /* 0x000fe20000010000 */
[----:B------:R-:W-:Y:S01]  /*a4a0*/  UISETP.NE.AND UP0, UPT, UR49, -0x4, UPT ;  /* 0xfffffffc3100788c */ /* 0x000fe2000bf05270 */
[----:B------:R-:W-:Y:S08]  /*a4b0*/  IADD3 R0, PT, PT, R30, 0x1, RZ ;  /* 0x000000011e007810 */ /* 0x000ff00007ffe0ff */
[----:B------:R-:W-:Y:S05]  /*a4c0*/  BRA.U !UP0, `(.L_x_192) ;  /* 0x0000000108287547 */ /* 0x000fea000b800000 */
[----:B------:R-:W-:Y:S01]  /*a4d0*/  ISETP.NE.AND P0, PT, R78, RZ, PT ;  /* 0x000000ff4e00720c */ /* 0x000fe20003f05270 */
[----:B------:R-:W-:Y:S01]  /*a4e0*/  IMAD.U32 R3, RZ, RZ, UR51 ;  /* 0x00000033ff037e24 */ /* 0x000fe2000f8e00ff */
[----:B------:R-:W-:Y:S01]  /*a4f0*/  UIADD3 UR51, UPT, UPT, UR51, 0x1, URZ ;  /* 0x0000000133337890 */ /* 0x000fe2000fffe0ff */
[----:B------:R-:W-:Y:S03]  /*a500*/  IMAD.U32 R2, RZ, RZ, UR37 ;  /* 0x00000025ff027e24 */ /* 0x000fe6000f8e00ff */
[----:B------:R-:W-:Y:S04]  /*a510*/  UISETP.NE.AND UP0, UPT, UR51, 0x4, UPT ;  /* 0x000000043300788c */ /* 0x000fe8000bf05270 */
[----:B------:R-:W-:Y:S03]  /*a520*/  USEL UR51, UR51, URZ, UP0 ;  /* 0x000000ff33337287 */ /* 0x000fe60008000000 */
[----:B------:R-:W-:Y:S05]  /*a530*/  @P0 LEA R3, R3, UR48, 0x3 ;  /* 0x0000003003030c11 */ /* 0x000fea000f8e18ff */
[----:B------:R-:W-:Y:S05]  /*a540*/  @P0 VIADD R3, R3, 0x360 ;  /* 0x0000036003030836 */ /* 0x000fea0000000000 */
[----:B------:R-:W-:Y:S04]  /*a550*/  @P0 PRMT R2, R2, 0x654, R3 ;  /* 0x0000065402020816 */ /* 0x000fe80000000003 */
[----:B------:R1:W-:Y:S03]  /*a560*/  @P0 SYNCS.ARRIVE.TRANS64.RED.A1T0 RZ, [R2+URZ], RZ ;  /* 0x000000ff02ff09a7 */ /* 0x0003e600081004ff */
.L_x_192:
[----:B------:R-:W-:Y:S01]  /*a570*/  ISETP.NE.AND P2, PT, R73, RZ, PT ;  /* 0x000000ff4900720c */ /* 0x000fe20003f45270 */
[----:B------:R-:W-:Y:S01]  /*a580*/  UIADD3 UR49, UPT, UPT, UR49, 0x4, URZ ;  /* 0x0000000431317890 */ /* 0x000fe2000fffe0ff */
[----:B------:R-:W-:Y:S01]  /*a590*/  ISETP.NE.AND P0, PT, R76, 0x2, PT ;  /* 0x000000024c00780c */ /* 0x000fe20003f05270 */
[----:B------:R-:W-:Y:S01]  /*a5a0*/  IMAD.IADD R20, R29, 0x1, R58 ;  /* 0x000000011d147824 */ /* 0x000fe200078e023a */
[----:B------:R-:W-:Y:S01]  /*a5b0*/  ISETP.NE.AND P1, PT, R0, 0x4, PT ;  /* 0x000000040000780c */ /* 0x000fe20003f25270 */
[----:B------:R-:W-:Y:S01]  /*a5c0*/  IMAD.IADD R21, R31, 0x1, R60 ;  /* 0x000000011f157824 */ /* 0x000fe200078e023c */
[----:B-1----:R-:W-:Y:S02]  /*a5d0*/  SEL R2, RZ, 0x1, P0 ;  /* 0x00000001ff027807 */ /* 0x002fe40000000000 */
[----:B------:R-:W-:Y:S02]  /*a5e0*/  SEL R3, RZ, 0x1, P1 ;  /* 0x00000001ff037807 */ /* 0x000fe40000800000 */
[----:B------:R-:W-:Y:S02]  /*a5f0*/  LOP3.LUT R69, R69, R2, RZ, 0x3c, !PT ;  /* 0x0000000245457212 */ /* 0x000fe400078e3cff */
[----:B------:R-:W-:Y:S02]  /*a600*/  LOP3.LUT R70, R70, R3, RZ, 0x3c, !PT ;  /* 0x0000000346467212 */ /* 0x000fe400078e3cff */
[----:B------:R-:W-:Y:S02]  /*a610*/  @P2 R2UR UR36, R68 ;  /* 0x00000000442422ca */ /* 0x000fe400000e0000 */
[----:B------:R-:W-:Y:S02]  /*a620*/  SEL R76, R76, RZ, P0 ;  /* 0x000000ff4c4c7207 */ /* 0x000fe40000000000 */
[----:B------:R-:W-:Y:S01]  /*a630*/  SEL R30, R0, RZ, P1 ;  /* 0x000000ff001e7207 */ /* 0x000fe20000800000 */
[----:B------:R-:W-:Y:S10]  /*a640*/  @P2 BRA `(.L_x_193) ;  /* 0xffffffcc00d42947 */ /* 0x000ff4000383ffff */
[----:B------:R-:W-:-:S09]  /*a650*/  UISETP.NE.AND UP0, UPT, UR50, URZ, UPT ;  /* 0x000000ff3200728c */ /* 0x000fd2000bf05270 */
[----:B------:R-:W-:Y:S05]  /*a660*/  BRA.U !UP0, `(.L_x_194) ;  /* 0x0000000108487547 */ /* 0x000fea000b800000 */
[----:B------:R-:W1:Y:S02]  /*a670*/  LDCU.64 UR4, c[0x0][0x890] ;  /* 0x00011200ff0477ac */ /* 0x000e640008000a00 */
[----:B-1----:R-:W-:-:S04]  /*a680*/  UISETP.NE.U32.AND UP0, UPT, UR4, URZ, UPT ;  /* 0x000000ff0400728c */ /* 0x002fc8000bf05070 */
[----:B------:R-:W-:-:S09]  /*a690*/  UISETP.NE.AND.EX UP0, UPT, UR5, URZ, UPT, UP0 ;  /* 0x000000ff0500728c */ /* 0x000fd2000bf05300 */
[----:B------:R-:W-:Y:S05]  /*a6a0*/  BRA.U UP0, `(.L_x_195) ;  /* 0x00000001000c7547 */ /* 0x000fea000b800000 */
[----:B------:R-:W-:-:S13]  /*a6b0*/  FSETP.NEU.AND P0, PT, R35, RZ, PT ;  /* 0x000000ff2300720b */ /* 0x000fda0003f0d000 */
[----:B------:R-:W-:Y:S05]  /*a6c0*/  @!P0 EXIT ;  /* 0x000000000000894d */ /* 0x000fea0003800000 */
[----:B------:R-:W-:Y:S05]  /*a6d0*/  BRA `(.L_x_194) ;  /* 0x00000000002c7947 */ /* 0x000fea0003800000 */
.L_x_195:
[----:B------:R-:W-:Y:S01]  /*a6e0*/  ISETP.NE.AND P0, PT, R75, RZ, PT ;  /* 0x000000ff4b00720c */ /* 0x000fe20003f05270 */
[----:B------:R-:W-:-:S12]  /*a6f0*/  BSSY.RECONVERGENT B0, `(.L_x_194) ;  /* 0x0000009000007945 */ /* 0x000fd80003800200 */
[----:B------:R-:W-:Y:S05]  /*a700*/  @P0 BRA `(.L_x_196) ;  /* 0x0000000000140947 */ /* 0x000fea0003800000 */
[----:B------:R-:W1:Y:S02]  /*a710*/  LDCU.64 UR4, c[0x0][0x888] ;  /* 0x00011100ff0477ac */ /* 0x000e640008000a00 */
[----:B-1----:R-:W-:-:S04]  /*a720*/  ISETP.NE.U32.AND P0, PT, RZ, UR4, PT ;  /* 0x00000004ff007c0c */ /* 0x002fc8000bf05070 */
[----:B------:R-:W-:-:S13]  /*a730*/  ISETP.NE.AND.EX P0, PT, RZ, UR5, PT, P0 ;  /* 0x00000005ff007c0c */ /* 0x000fda000bf05300 */
[----:B------:R-:W-:Y:S05]  /*a740*/  @!P0 EXIT ;  /* 0x000000000000894d */ /* 0x000fea0003800000 */
[----:B------:R-:W-:Y:S05]  /*a750*/  BRA `(.L_x_197) ;  /* 0x0000000000087947 */ /* 0x000fea0003800000 */
.L_x_196:
[----:B------:R-:W-:-:S13]  /*a760*/  FSETP.NEU.AND P0, PT, R35, RZ, PT ;  /* 0x000000ff2300720b */ /* 0x000fda0003f0d000 */
[----:B------:R-:W-:Y:S05]  /*a770*/  @!P0 EXIT ;  /* 0x000000000000894d */ /* 0x000fea0003800000 */
.L_x_197:
[----:B------:R-:W-:Y:S05]  /*a780*/  BSYNC.RECONVERGENT B0 ;  /* 0x0000000000007941 */ /* 0x000fea0003800200 */
.L_x_194:
[----:B------:R-:W-:Y:S01]  /*a790*/  ULEA UR4, UR51, UR48, 0x3 ;  /* 0x0000003033047291 */ /* 0x000fe2000f8e18ff */
[----:B------:R-:W-:-:S04]  /*a7a0*/  DEPBAR.LE SB0, 0x0 ;  /* 0x000080000000791a */ /* 0x000fc80000000000 */
[----:B------:R-:W-:-:S04]  /*a7b0*/  UIADD3 UR4, UPT, UPT, UR4, 0x360, URZ ;  /* 0x0000036004047890 */ /* 0x000fc8000fffe0ff */
[----:B------:R-:W-:-:S09]  /*a7c0*/  UPRMT UR4, UR37, 0x654, UR4 ;  /* 0x0000065425047896 */ /* 0x000fd20008000004 */
[----:B------:R-:W-:Y:S01]  /*a7d0*/  SYNCS.ARRIVE.TRANS64.RED.A1T0 RZ, [UR4], RZ ;  /* 0x000000ffffff79a7 */ /* 0x000fe20008100404 */
[----:B------:R-:W-:Y:S05]  /*a7e0*/  EXIT ;  /* 0x000000000000794d */ /* 0x000fea0003800000 */
.L_x_25:
[----:B--2---:R2:W4:Y:S02]  /*a7f0*/  SYNCS.PHASECHK.TRANS64.TRYWAIT P0, [R3+URZ+0x400], R2 ;  /* 0x00040002030075a7 */ /* 0x00452400080011ff */
[----:B----4-:R-:W-:Y:S05]  /*a800*/  @!P0 NANOSLEEP.SYNCS 0x989680 ;  /* 0x009896800000895d */ /* 0x010fea0003900000 */
[----:B------:R-:W4:Y:S02]  /*a810*/  @!P0 SYNCS.PHASECHK.TRANS64 P0, [R3+URZ+0x400], R2 ;  /* 0x00040002030085a7 */ /* 0x000f2400080010ff */
[----:B----4-:R-:W-:Y:S05]  /*a820*/  @!P0 BRA `(.L_x_25) ;  /* 0xfffffffc00f08947 */ /* 0x010fea000383ffff */
[----:B------:R-:W-:Y:S05]  /*a830*/  BRA `(.L_x_198) ;  /* 0xffffff7400807947 */ /* 0x000fea000383ffff */
.L_x_28:
[----:B-1----:R-:W-:-:S07]  /*a840*/  MOV R2, UR33 ;  /* 0x0000002100027c02 */ /* 0x002fce0008000f00 */
.L_x_199:
[----:B-1----:R1:W2:Y:S02]  /*a850*/  SYNCS.PHASECHK.TRANS64.TRYWAIT P0, [R2+URZ+0x1a0], R5 ;  /* 0x0001a005020075a7 */ /* 0x0022a400080011ff */
[----:B--2---:R-:W-:Y:S05]  /*a860*/  @!P0 NANOSLEEP.SYNCS 0x989680 ;  /* 0x009896800000895d */ /* 0x004fea0003900000 */
[----:B------:R-:W2:Y:S02]  /*a870*/  @!P0 SYNCS.PHASECHK.TRANS64 P0, [R2+URZ+0x1a0], R5 ;  /* 0x0001a005020085a7 */ /* 0x000ea400080010ff */
[----:B--2---:R-:W-:Y:S05]  /*a880*/  @!P0 BRA `(.L_x_199) ;  /* 0xfffffffc00f08947 */ /* 0x004fea000383ffff */
[----:B------:R-:W-:Y:S05]  /*a890*/  BRA `(.L_x_27) ;  /* 0xffffff7400e47947 */ /* 0x000fea000383ffff */
.L_x_35:
[----:B-1----:R-:W-:-:S07]  /*a8a0*/  MOV R2, UR17 ;  /* 0x0000001100027c02 */ /* 0x002fce0008000f00 */
.L_x_200:
[----:B-1----:R1:W2:Y:S02]  /*a8b0*/  SYNCS.PHASECHK.TRANS64.TRYWAIT P0, [R2+URZ+0x1a0], R5 ;  /* 0x0001a005020075a7 */ /* 0x0022a400080011ff */
[----:B--2---:R-:W-:Y:S05]  /*a8c0*/  @!P0 NANOSLEEP.SYNCS 0x989680 ;  /* 0x009896800000895d */ /* 0x004fea0003900000 */
[----:B------:R-:W2:Y:S02]  /*a8d0*/  @!P0 SYNCS.PHASECHK.TRANS64 P0, [R2+URZ+0x1a0], R5 ;  /* 0x0001a005020085a7 */ /* 0x000ea400080010ff */
[----:B--2---:R-:W-:Y:S05]  /*a8e0*/  @!P0 BRA `(.L_x_200) ;  /* 0xfffffffc00f08947 */ /* 0x004fea000383ffff */
[----:B------:R-:W-:Y:S05]  /*a8f0*/  BRA `(.L_x_34) ;  /* 0xffffff78009c7947 */ /* 0x000fea000383ffff */
.L_x_40:
[----:B-1----:R1:W2:Y:S02]  /*a900*/  SYNCS.PHASECHK.TRANS64.TRYWAIT P0, [R2+URZ+0x390], R3 ;  /* 0x00039003020075a7 */ /* 0x0022a400080011ff */
[----:B--2---:R-:W-:Y:S05]  /*a910*/  @!P0 NANOSLEEP.SYNCS 0x989680 ;  /* 0x009896800000895d */ /* 0x004fea0003900000 */
[----:B------:R-:W2:Y:S02]  /*a920*/  @!P0 SYNCS.PHASECHK.TRANS64 P0, [R2+URZ+0x390], R3 ;  /* 0x00039003020085a7 */ /* 0x000ea400080010ff */
[----:B--2---:R-:W-:Y:S05]  /*a930*/  @!P0 BRA `(.L_x_40) ;  /* 0xfffffffc00f08947 */ /* 0x004fea000383ffff */
[----:B------:R-:W-:Y:S05]  /*a940*/  BRA `(.L_x_201) ;  /* 0xffffff7c003c7947 */ /* 0x000fea000383ffff */
.L_x_44:
[----:B---3--:R-:W-:-:S07]  /*a950*/  MOV R0, UR4 ;  /* 0x0000000400007c02 */ /* 0x008fce0008000f00 */
.L_x_202:
[----:B-1----:R1:W2:Y:S02]  /*a960*/  SYNCS.PHASECHK.TRANS64.TRYWAIT P0, [R0+URZ], R3 ;  /* 0x00000003000075a7 */ /* 0x0022a400080011ff */
[----:B--2---:R-:W-:Y:S05]  /*a970*/  @!P0 NANOSLEEP.SYNCS 0x989680 ;  /* 0x009896800000895d */ /* 0x004fea0003900000 */
[----:B------:R-:W2:Y:S02]  /*a980*/  @!P0 SYNCS.PHASECHK.TRANS64 P0, [R0+URZ], R3 ;  /* 0x00000003000085a7 */ /* 0x000ea400080010ff */
[----:B--2---:R-:W-:Y:S05]  /*a990*/  @!P0 BRA `(.L_x_202) ;  /* 0xfffffffc00f08947 */ /* 0x004fea000383ffff */
[----:B------:R-:W-:Y:S05]  /*a9a0*/  BRA `(.L_x_203) ;  /* 0xffffff8000ac7947 */ /* 0x000fea000383ffff */
.L_x_45:
[----:B---3--:R-:W-:-:S07]  /*a9b0*/  MOV R0, UR4 ;  /* 0x0000000400007c02 */ /* 0x008fce0008000f00 */
.L_x_204:
[----:B-1----:R1:W2:Y:S02]  /*a9c0*/  SYNCS.PHASECHK.TRANS64.TRYWAIT P0, [R0+URZ], R3 ;  /* 0x00000003000075a7 */ /* 0x0022a400080011ff */
[----:B--2---:R-:W-:Y:S05]  /*a9d0*/  @!P0 NANOSLEEP.SYNCS 0x989680 ;  /* 0x009896800000895d */ /* 0x004fea0003900000 */
[----:B------:R-:W2:Y:S02]  /*a9e0*/  @!P0 SYNCS.PHASECHK.TRANS64 P0, [R0+URZ], R3 ;  /* 0x00000003000085a7 */ /* 0x000ea400080010ff */
[----:B--2---:R-:W-:Y:S05]  /*a9f0*/  @!P0 BRA `(.L_x_204) ;  /* 0xfffffffc00f08947 */ /* 0x004fea000383ffff */
[----:B------:R-:W-:Y:S05]  /*aa00*/  BRA `(.L_x_205) ;  /* 0xffffff8000b87947 */ /* 0x000fea000383ffff */
.L_x_46:
[----:B---3--:R-:W-:-:S07]  /*aa10*/  MOV R0, UR4 ;  /* 0x0000000400007c02 */ /* 0x008fce0008000f00 */
.L_x_206:
[----:B-1----:R1:W2:Y:S02]  /*aa20*/  SYNCS.PHASECHK.TRANS64.TRYWAIT P0, [R0+URZ], R3 ;  /* 0x00000003000075a7 */ /* 0x0022a400080011ff */
[----:B--2---:R-:W-:Y:S05]  /*aa30*/  @!P0 NANOSLEEP.SYNCS 0x989680 ;  /* 0x009896800000895d */ /* 0x004fea0003900000 */
[----:B------:R-:W2:Y:S02]  /*aa40*/  @!P0 SYNCS.PHASECHK.TRANS64 P0, [R0+URZ], R3 ;  /* 0x00000003000085a7 */ /* 0x000ea400080010ff */
[----:B--2---:R-:W-:Y:S05]  /*aa50*/  @!P0 BRA `(.L_x_206) ;  /* 0xfffffffc00f08947 */ /* 0x004fea000383ffff */
[----:B------:R-:W-:Y:S05]  /*aa60*/  BRA `(.L_x_207) ;  /* 0xffffff8000c47947 */ /* 0x000fea000383ffff */
.L_x_47:
[----:B---3--:R-:W-:-:S07]  /*aa70*/  MOV R0, UR4 ;  /* 0x0000000400007c02 */ /* 0x008fce0008000f00 */
.L_x_208:
[----:B-1----:R1:W2:Y:S02]  /*aa80*/  SYNCS.PHASECHK.TRANS64.TRYWAIT P0, [R0+URZ], R3 ;  /* 0x00000003000075a7 */ /* 0x0022a400080011ff */
[----:B--2---:R-:W-:Y:S05]  /*aa90*/  @!P0 NANOSLEEP.SYNCS 0x989680 ;  /* 0x009896800000895d */ /* 0x004fea0003900000 */
[----:B------:R-:W2:Y:S02]  /*aaa0*/  @!P0 SYNCS.PHASECHK.TRANS64 P0, [R0+URZ], R3 ;  /* 0x00000003000085a7 */ /* 0x000ea400080010ff */
[----:B--2---:R-:W-:Y:S05]  /*aab0*/  @!P0 BRA `(.L_x_208) ;  /* 0xfffffffc00f08947 */ /* 0x004fea000383ffff */
[----:B------:R-:W-:Y:S05]  /*aac0*/  BRA `(.L_x_209) ;  /* 0xffffff8000d07947 */ /* 0x000fea000383ffff */
.L_x_48:
[----:B---3--:R-:W-:-:S07]  /*aad0*/  MOV R0, UR4 ;  /* 0x0000000400007c02 */ /* 0x008fce0008000f00 */
.L_x_210:
[----:B-1----:R1:W2:Y:S02]  /*aae0*/  SYNCS.PHASECHK.TRANS64.TRYWAIT P0, [R0+URZ], R3 ;  /* 0x00000003000075a7 */ /* 0x0022a400080011ff */
[----:B--2---:R-:W-:Y:S05]  /*aaf0*/  @!P0 NANOSLEEP.SYNCS 0x989680 ;  /* 0x009896800000895d */ /* 0x004fea0003900000 */
[----:B------:R-:W2:Y:S02]  /*ab00*/  @!P0 SYNCS.PHASECHK.TRANS64 P0, [R0+URZ], R3 ;  /* 0x00000003000085a7 */ /* 0x000ea400080010ff */
[----:B--2---:R-:W-:Y:S05]  /*ab10*/  @!P0 BRA `(.L_x_210) ;  /* 0xfffffffc00f08947 */ /* 0x004fea000383ffff */
[----:B------:R-:W-:Y:S05]  /*ab20*/  BRA `(.L_x_211) ;  /* 0xffffff8000dc7947 */ /* 0x000fea000383ffff */
.L_x_49:
[----:B---3--:R-:W-:-:S07]  /*ab30*/  MOV R0, UR4 ;  /* 0x0000000400007c02 */ /* 0x008fce0008000f00 */
.L_x_212:
[----:B-1----:R1:W2:Y:S02]  /*ab40*/  SYNCS.PHASECHK.TRANS64.TRYWAIT P0, [R0+URZ], R3 ;  /* 0x00000003000075a7 */ /* 0x0022a400080011ff */
[----:B--2---:R-:W-:Y:S05]  /*ab50*/  @!P0 NANOSLEEP.SYNCS 0x989680 ;  /* 0x009896800000895d */ /* 0x004fea0003900000 */
[----:B------:R-:W2:Y:S02]  /*ab60*/  @!P0 SYNCS.PHASECHK.TRANS64 P0, [R0+URZ], R3 ;  /* 0x00000003000085a7 */ /* 0x000ea400080010ff */
[----:B--2---:R-:W-:Y:S05]  /*ab70*/  @!P0 BRA `(.L_x_212) ;  /* 0xfffffffc00f08947 */ /* 0x004fea000383ffff */
[----:B------:R-:W-:Y:S05]  /*ab80*/  BRA `(.L_x_213) ;  /* 0xffffff8000e87947 */ /* 0x000fea000383ffff */
.L_x_50:
[----:B---3--:R-:W-:-:S07]  /*ab90*/  MOV R0, UR4 ;  /* 0x0000000400007c02 */ /* 0x008fce0008000f00 */
.L_x_214:
[----:B-1----:R1:W2:Y:S02]  /*aba0*/  SYNCS.PHASECHK.TRANS64.TRYWAIT P0, [R0+URZ], R3 ;  /* 0x00000003000075a7 */ /* 0x0022a400080011ff */
[----:B--2---:R-:W-:Y:S05]  /*abb0*/  @!P0 NANOSLEEP.SYNCS 0x989680 ;  /* 0x009896800000895d */ /* 0x004fea0003900000 */
[----:B------:R-:W2:Y:S02]  /*abc0*/  @!P0 SYNCS.PHASECHK.TRANS64 P0, [R0+URZ], R3 ;  /* 0x00000003000085a7 */ /* 0x000ea400080010ff */
[----:B--2---:R-:W-:Y:S05]  /*abd0*/  @!P0 BRA `(.L_x_214) ;  /* 0xfffffffc00f08947 */ /* 0x004fea000383ffff */
[----:B------:R-:W-:Y:S05]  /*abe0*/  BRA `(.L_x_215) ;  /* 0xffffff8000f47947 */ /* 0x000fea000383ffff */
.L_x_51:
[----:B---3--:R-:W-:-:S07]  /*abf0*/  MOV R0, UR4 ;  /* 0x0000000400007c02 */ /* 0x008fce0008000f00 */
.L_x_216:
[----:B-1----:R1:W2:Y:S02]  /*ac00*/  SYNCS.PHASECHK.TRANS64.TRYWAIT P0, [R0+URZ], R3 ;  /* 0x00000003000075a7 */ /* 0x0022a400080011ff */
[----:B--2---:R-:W-:Y:S05]  /*ac10*/  @!P0 NANOSLEEP.SYNCS 0x989680 ;  /* 0x009896800000895d */ /* 0x004fea0003900000 */
[----:B------:R-:W2:Y:S02]  /*ac20*/  @!P0 SYNCS.PHASECHK.TRANS64 P0, [R0+URZ], R3 ;  /* 0x00000003000085a7 */ /* 0x000ea400080010ff */
[----:B--2---:R-:W-:Y:S05]  /*ac30*/  @!P0 BRA `(.L_x_216) ;  /* 0xfffffffc00f08947 */ /* 0x004fea000383ffff */
[----:B------:R-:W-:Y:S05]  /*ac40*/  BRA `(.L_x_217) ;  /* 0xffffff8400007947 */ /* 0x000fea000383ffff */
.L_x_52:
[----:B---3--:R-:W-:-:S07]  /*ac50*/  MOV R0, UR4 ;  /* 0x0000000400007c02 */ /* 0x008fce0008000f00 */
.L_x_218:
[----:B-1----:R1:W2:Y:S02]  /*ac60*/  SYNCS.PHASECHK.TRANS64.TRYWAIT P0, [R0+URZ], R3 ;  /* 0x00000003000075a7 */ /* 0x0022a400080011ff */
[----:B--2---:R-:W-:Y:S05]  /*ac70*/  @!P0 NANOSLEEP.SYNCS 0x989680 ;  /* 0x009896800000895d */ /* 0x004fea0003900000 */
[----:B------:R-:W2:Y:S02]  /*ac80*/  @!P0 SYNCS.PHASECHK.TRANS64 P0, [R0+URZ], R3 ;  /* 0x00000003000085a7 */ /* 0x000ea400080010ff */
[----:B--2---:R-:W-:Y:S05]  /*ac90*/  @!P0 BRA `(.L_x_218) ;  /* 0xfffffffc00f08947 */ /* 0x004fea000383ffff */
[----:B------:R-:W-:Y:S05]  /*aca0*/  BRA `(.L_x_219) ;  /* 0xffffff84000c7947 */ /* 0x000fea000383ffff */
.L_x_53:
[----:B---3--:R-:W-:-:S07]  /*acb0*/  MOV R0, UR4 ;  /* 0x0000000400007c02 */ /* 0x008fce0008000f00 */
.L_x_220:
[----:B-1----:R1:W2:Y:S02]  /*acc0*/  SYNCS.PHASECHK.TRANS64.TRYWAIT P0, [R0+URZ], R3 ;  /* 0x00000003000075a7 */ /* 0x0022a400080011ff */
[----:B--2---:R-:W-:Y:S05]  /*acd0*/  @!P0 NANOSLEEP.SYNCS 0x989680 ;  /* 0x009896800000895d */ /* 0x004fea0003900000 */
[----:B------:R-:W2:Y:S02]  /*ace0*/  @!P0 SYNCS.PHASECHK.TRANS64 P0, [R0+URZ], R3 ;  /* 0x00000003000085a7 */ /* 0x000ea400080010ff */
[----:B--2---:R-:W-:Y:S05]  /*acf0*/  @!P0 BRA `(.L_x_220) ;  /* 0xfffffffc00f08947 */ /* 0x004fea000383ffff */
[----:B------:R-:W-:Y:S05]  /*ad00*/  BRA `(.L_x_221) ;  /* 0xffffff8400187947 */ /* 0x000fea000383ffff */
.L_x_54:
[----:B---3--:R-:W-:-:S07]  /*ad10*/  MOV R0, UR4 ;  /* 0x0000000400007c02 */ /* 0x008fce0008000f00 */
.L_x_222:
[----:B-1----:R1:W2:Y:S02]  /*ad20*/  SYNCS.PHASECHK.TRANS64.TRYWAIT P0, [R0+URZ], R3 ;  /* 0x00000003000075a7 */ /* 0x0022a400080011ff */
[----:B--2---:R-:W-:Y:S05]  /*ad30*/  @!P0 NANOSLEEP.SYNCS 0x989680 ;  /* 0x009896800000895d */ /* 0x004fea0003900000 */
[----:B------:R-:W2:Y:S02]  /*ad40*/  @!P0 SYNCS.PHASECHK.TRANS64 P0, [R0+URZ], R3 ;  /* 0x00000003000085a7 */ /* 0x000ea400080010ff */
[----:B--2---:R-:W-:Y:S05]  /*ad50*/  @!P0 BRA `(.L_x_222) ;  /* 0xfffffffc00f08947 */ /* 0x004fea000383ffff */
[----:B------:R-:W-:Y:S05]  /*ad60*/  BRA `(.L_x_223) ;  /* 0xffffff8400247947 */ /* 0x000fea000383ffff */
.L_x_55:
[----:B---3--:R-:W-:-:S07]  /*ad70*/  MOV R0, UR4 ;  /* 0x0000000400007c02 */ /* 0x008fce0008000f00 */
.L_x_224:
[----:B-1----:R1:W2:Y:S02]  /*ad80*/  SYNCS.PHASECHK.TRANS64.TRYWAIT P0, [R0+URZ], R3 ;  /* 0x00000003000075a7 */ /* 0x0022a400080011ff */
[----:B--2---:R-:W-:Y:S05]  /*ad90*/  @!P0 NANOSLEEP.SYNCS 0x989680 ;  /* 0x009896800000895d */ /* 0x004fea0003900000 */
[----:B------:R-:W2:Y:S02]  /*ada0*/  @!P0 SYNCS.PHASECHK.TRANS64 P0, [R0+URZ], R3 ;  /* 0x00000003000085a7 */ /* 0x000ea400080010ff */
[----:B--2---:R-:W-:Y:S05]  /*adb0*/  @!P0 BRA `(.L_x_224) ;  /* 0xfffffffc00f08947 */ /* 0x004fea000383ffff */
[----:B------:R-:W-:Y:S05]  /*adc0*/  BRA `(.L_x_225) ;  /* 0xffffff8400307947 */ /* 0x000fea000383ffff */
.L_x_56:
[----:B---3--:R-:W-:-:S07]  /*add0*/  MOV R0, UR4 ;  /* 0x0000000400007c02 */ /* 0x008fce0008000f00 */
.L_x_226:
[----:B-1----:R1:W2:Y:S02]  /*ade0*/  SYNCS.PHASECHK.TRANS64.TRYWAIT P0, [R0+URZ], R3 ;  /* 0x00000003000075a7 */ /* 0x0022a400080011ff */
[----:B--2---:R-:W-:Y:S05]  /*adf0*/  @!P0 NANOSLEEP.SYNCS 0x989680 ;  /* 0x009896800000895d */ /* 0x004fea0003900000 */
[----:B------:R-:W2:Y:S02]  /*ae00*/  @!P0 SYNCS.PHASECHK.TRANS64 P0, [R0+URZ], R3 ;  /* 0x00000003000085a7 */ /* 0x000ea400080010ff */
[----:B--2---:R-:W-:Y:S05]  /*ae10*/  @!P0 BRA `(.L_x_226) ;  /* 0xfffffffc00f08947 */ /* 0x004fea000383ffff */
[----:B------:R-:W-:Y:S05]  /*ae20*/  BRA `(.L_x_227) ;  /* 0xffffff84003c7947 */ /* 0x000fea000383ffff */
.L_x_57:
[----:B---3--:R-:W-:-:S07]  /*ae30*/  MOV R0, UR4 ;  /* 0x0000000400007c02 */ /* 0x008fce0008000f00 */
.L_x_228:
[----:B-1----:R1:W2:Y:S02]  /*ae40*/  SYNCS.PHASECHK.TRANS64.TRYWAIT P0, [R0+URZ], R3 ;  /* 0x00000003000075a7 */ /* 0x0022a400080011ff */
[----:B--2---:R-:W-:Y:S05]  /*ae50*/  @!P0 NANOSLEEP.SYNCS 0x989680 ;  /* 0x009896800000895d */ /* 0x004fea0003900000 */
[----:B------:R-:W2:Y:S02]  /*ae60*/  @!P0 SYNCS.PHASECHK.TRANS64 P0, [R0+URZ], R3 ;  /* 0x00000003000085a7 */ /* 0x000ea400080010ff */
[----:B--2---:R-:W-:Y:S05]  /*ae70*/  @!P0 BRA `(.L_x_228) ;  /* 0xfffffffc00f08947 */ /* 0x004fea000383ffff */
[----:B------:R-:W-:Y:S05]  /*ae80*/  BRA `(.L_x_229) ;  /* 0xffffff8400487947 */ /* 0x000fea000383ffff */
.L_x_58:
[----:B---3--:R-:W-:-:S07]  /*ae90*/  MOV R0, UR4 ;  /* 0x0000000400007c02 */ /* 0x008fce0008000f00 */
.L_x_230:
[----:B-1----:R1:W2:Y:S02]  /*aea0*/  SYNCS.PHASECHK.TRANS64.TRYWAIT P0, [R0+URZ], R3 ;  /* 0x00000003000075a7 */ /* 0x0022a400080011ff */
[----:B--2---:R-:W-:Y:S05]  /*aeb0*/  @!P0 NANOSLEEP.SYNCS 0x989680 ;  /* 0x009896800000895d */ /* 0x004fea0003900000 */
[----:B------:R-:W2:Y:S02]  /*aec0*/  @!P0 SYNCS.PHASECHK.TRANS64 P0, [R0+URZ], R3 ;  /* 0x00000003000085a7 */ /* 0x000ea400080010ff */
[----:B--2---:R-:W-:Y:S05]  /*aed0*/  @!P0 BRA `(.L_x_230) ;  /* 0xfffffffc00f08947 */ /* 0x004fea000383ffff */
[----:B------:R-:W-:Y:S05]  /*aee0*/  BRA `(.L_x_231) ;  /* 0xffffff8400547947 */ /* 0x000fea000383ffff */
.L_x_59:
[----:B---3--:R-:W-:-:S07]  /*aef0*/  MOV R0, UR4 ;  /* 0x0000000400007c02 */ /* 0x008fce0008000f00 */
.L_x_232:
[----:B-1----:R1:W2:Y:S02]  /*af00*/  SYNCS.PHASECHK.TRANS64.TRYWAIT P0, [R0+URZ], R3 ;  /* 0x00000003000075a7 */ /* 0x0022a400080011ff */
[----:B--2---:R-:W-:Y:S05]  /*af10*/  @!P0 NANOSLEEP.SYNCS 0x989680 ;  /* 0x009896800000895d */ /* 0x004fea0003900000 */
[----:B------:R-:W2:Y:S02]  /*af20*/  @!P0 SYNCS.PHASECHK.TRANS64 P0, [R0+URZ], R3 ;  /* 0x00000003000085a7 */ /* 0x000ea400080010ff */
[----:B--2---:R-:W-:Y:S05]  /*af30*/  @!P0 BRA `(.L_x_232) ;  /* 0xfffffffc00f08947 */ /* 0x004fea000383ffff */
[----:B------:R-:W-:Y:S05]  /*af40*/  BRA `(.L_x_233) ;  /* 0xffffff8400607947 */ /* 0x000fea000383ffff */
.L_x_60:
[----:B---3--:R-:W-:-:S07]  /*af50*/  MOV R0, UR4 ;  /* 0x0000000400007c02 */ /* 0x008fce0008000f00 */
.L_x_234:
[----:B-1----:R1:W2:Y:S02]  /*af60*/  SYNCS.PHASECHK.TRANS64.TRYWAIT P0, [R0+URZ], R3 ;  /* 0x00000003000075a7 */ /* 0x0022a400080011ff */
[----:B--2---:R-:W-:Y:S05]  /*af70*/  @!P0 NANOSLEEP.SYNCS 0x989680 ;  /* 0x009896800000895d */ /* 0x004fea0003900000 */
[----:B------:R-:W2:Y:S02]  /*af80*/  @!P0 SYNCS.PHASECHK.TRANS64 P0, [R0+URZ], R3 ;  /* 0x00000003000085a7 */ /* 0x000ea400080010ff */
[----:B--2---:R-:W-:Y:S05]  /*af90*/  @!P0 BRA `(.L_x_234) ;  /* 0xfffffffc00f08947 */ /* 0x004fea000383ffff */
[----:B------:R-:W-:Y:S05]  /*afa0*/  BRA `(.L_x_235) ;  /* 0xffffff84006c7947 */ /* 0x000fea000383ffff */
.L_x_61:
[----:B---3--:R-:W-:-:S07]  /*afb0*/  MOV R0, UR4 ;  /* 0x0000000400007c02 */ /* 0x008fce0008000f00 */
.L_x_236:
[----:B-1----:R1:W2:Y:S02]  /*afc0*/  SYNCS.PHASECHK.TRANS64.TRYWAIT P0, [R0+URZ], R3 ;  /* 0x00000003000075a7 */ /* 0x0022a400080011ff */
[----:B--2---:R-:W-:Y:S05]  /*afd0*/  @!P0 NANOSLEEP.SYNCS 0x989680 ;  /* 0x009896800000895d */ /* 0x004fea0003900000 */
[----:B------:R-:W2:Y:S02]  /*afe0*/  @!P0 SYNCS.PHASECHK.TRANS64 P0, [R0+URZ], R3 ;  /* 0x00000003000085a7 */ /* 0x000ea400080010ff */
[----:B--2---:R-:W-:Y:S05]  /*aff0*/  @!P0 BRA `(.L_x_236) ;  /* 0xfffffffc00f08947 */ /* 0x004fea000383ffff */
[----:B------:R-:W-:Y:S05]  /*b000*/  BRA `(.L_x_237) ;  /* 0xffffff8400787947 */ /* 0x000fea000383ffff */
.L_x_62:
[----:B---3--:R-:W-:-:S07]  /*b010*/  MOV R0, UR4 ;  /* 0x0000000400007c02 */ /* 0x008fce0008000f00 */
.L_x_238:
[----:B-1----:R1:W2:Y:S02]  /*b020*/  SYNCS.PHASECHK.TRANS64.TRYWAIT P0, [R0+URZ], R3 ;  /* 0x00000003000075a7 */ /* 0x0022a400080011ff */
[----:B--2---:R-:W-:Y:S05]  /*b030*/  @!P0 NANOSLEEP.SYNCS 0x989680 ;  /* 0x009896800000895d */ /* 0x004fea0003900000 */
[----:B------:R-:W2:Y:S02]  /*b040*/  @!P0 SYNCS.PHASECHK.TRANS64 P0, [R0+URZ], R3 ;  /* 0x00000003000085a7 */ /* 0x000ea400080010ff */
[----:B--2---:R-:W-:Y:S05]  /*b050*/  @!P0 BRA `(.L_x_238) ;  /* 0xfffffffc00f08947 */ /* 0x004fea000383ffff */
[----:B------:R-:W-:Y:S05]  /*b060*/  BRA `(.L_x_239) ;  /* 0xffffff8400847947 */ /* 0x000fea000383ffff */
.L_x_63:
[----:B---3--:R-:W-:-:S07]  /*b070*/  MOV R0, UR4 ;  /* 0x0000000400007c02 */ /* 0x008fce0008000f00 */
.L_x_240:
[----:B-1----:R1:W2:Y:S02]  /*b080*/  SYNCS.PHASECHK.TRANS64.TRYWAIT P0, [R0+URZ], R3 ;  /* 0x00000003000075a7 */ /* 0x0022a400080011ff */
[----:B--2---:R-:W-:Y:S05]  /*b090*/  @!P0 NANOSLEEP.SYNCS 0x989680 ;  /* 0x009896800000895d */ /* 0x004fea0003900000 */
[----:B------:R-:W2:Y:S02]  /*b0a0*/  @!P0 SYNCS.PHASECHK.TRANS64 P0, [R0+URZ], R3 ;  /* 0x00000003000085a7 */ /* 0x000ea400080010ff */
[----:B--2---:R-:W-:Y:S05]  /*b0b0*/  @!P0 BRA `(.L_x_240) ;  /* 0xfffffffc00f08947 */ /* 0x004fea000383ffff */
[----:B------:R-:W-:Y:S05]  /*b0c0*/  BRA `(.L_x_241) ;  /* 0xffffff8400907947 */ /* 0x000fea000383ffff */
.L_x_64:
[----:B---3--:R-:W-:-:S07]  /*b0d0*/  MOV R0, UR4 ;  /* 0x0000000400007c02 */ /* 0x008fce0008000f00 */
.L_x_242:
[----:B-1----:R1:W2:Y:S02]  /*b0e0*/  SYNCS.PHASECHK.TRANS64.TRYWAIT P0, [R0+URZ], R3 ;  /* 0x00000003000075a7 */ /* 0x0022a400080011ff */
[----:B--2---:R-:W-:Y:S05]  /*b0f0*/  @!P0 NANOSLEEP.SYNCS 0x989680 ;  /* 0x009896800000895d */ /* 0x004fea0003900000 */
[----:B------:R-:W2:Y:S02]  /*b100*/  @!P0 SYNCS.PHASECHK.TRANS64 P0, [R0+URZ], R3 ;  /* 0x00000003000085a7 */ /* 0x000ea400080010ff */
[----:B--2---:R-:W-:Y:S05]  /*b110*/  @!P0 BRA `(.L_x_242) ;  /* 0xfffffffc00f08947 */ /* 0x004fea000383ffff */
[----:B------:R-:W-:Y:S05]  /*b120*/  BRA `(.L_x_243) ;  /* 0xffffff84009c7947 */ /* 0x000fea000383ffff */
.L_x_65:
[----:B---3--:R-:W-:-:S07]  /*b130*/  MOV R0, UR4 ;  /* 0x0000000400007c02 */ /* 0x008fce0008000f00 */
.L_x_244:
[----:B-1----:R1:W2:Y:S02]  /*b140*/  SYNCS.PHASECHK.TRANS64.TRYWAIT P0, [R0+URZ], R3 ;  /* 0x00000003000075a7 */ /* 0x0022a400080011ff */
[----:B--2---:R-:W-:Y:S05]  /*b150*/  @!P0 NANOSLEEP.SYNCS 0x989680 ;  /* 0x009896800000895d */ /* 0x004fea0003900000 */
[----:B------:R-:W2:Y:S02]  /*b160*/  @!P0 SYNCS.PHASECHK.TRANS64 P0, [R0+URZ], R3 ;  /* 0x00000003000085a7 */ /* 0x000ea400080010ff */
[----:B--2---:R-:W-:Y:S05]  /*b170*/  @!P0 BRA `(.L_x_244) ;  /* 0xfffffffc00f08947 */ /* 0x004fea000383ffff */
[----:B------:R-:W-:Y:S05]  /*b180*/  BRA `(.L_x_245) ;  /* 0xffffff8400a87947 */ /* 0x000fea000383ffff */
.L_x_66:
[----:B---3--:R-:W-:-:S07]  /*b190*/  MOV R0, UR4 ;  /* 0x0000000400007c02 */ /* 0x008fce0008000f00 */
.L_x_246:
[----:B-1----:R1:W2:Y:S02]  /*b1a0*/  SYNCS.PHASECHK.TRANS64.TRYWAIT P0, [R0+URZ], R3 ;  /* 0x00000003000075a7 */ /* 0x0022a400080011ff */
[----:B--2---:R-:W-:Y:S05]  /*b1b0*/  @!P0 NANOSLEEP.SYNCS 0x989680 ;  /* 0x009896800000895d */ /* 0x004fea0003900000 */
[----:B------:R-:W2:Y:S02]  /*b1c0*/  @!P0 SYNCS.PHASECHK.TRANS64 P0, [R0+URZ], R3 ;  /* 0x00000003000085a7 */ /* 0x000ea400080010ff */
[----:B--2---:R-:W-:Y:S05]  /*b1d0*/  @!P0 BRA `(.L_x_246) ;  /* 0xfffffffc00f08947 */ /* 0x004fea000383ffff */
[----:B------:R-:W-:Y:S05]  /*b1e0*/  BRA `(.L_x_247) ;  /* 0xffffff8400b47947 */ /* 0x000fea000383ffff */
.L_x_67:
[----:B---3--:R-:W-:-:S07]  /*b1f0*/  MOV R0, UR4 ;  /* 0x0000000400007c02 */ /* 0x008fce0008000f00 */
.L_x_248:
[----:B-1----:R1:W2:Y:S02]  /*b200*/  SYNCS.PHASECHK.TRANS64.TRYWAIT P0, [R0+URZ], R3 ;  /* 0x00000003000075a7 */ /* 0x0022a400080011ff */
[----:B--2---:R-:W-:Y:S05]  /*b210*/  @!P0 NANOSLEEP.SYNCS 0x989680 ;  /* 0x009896800000895d */ /* 0x004fea0003900000 */
[----:B------:R-:W2:Y:S02]  /*b220*/  @!P0 SYNCS.PHASECHK.TRANS64 P0, [R0+URZ], R3 ;  /* 0x00000003000085a7 */ /* 0x000ea400080010ff */
[----:B--2---:R-:W-:Y:S05]  /*b230*/  @!P0 BRA `(.L_x_248) ;  /* 0xfffffffc00f08947 */ /* 0x004fea000383ffff */
[----:B------:R-:W-:Y:S05]  /*b240*/  BRA `(.L_x_249) ;  /* 0xffffff8400c07947 */ /* 0x000fea000383ffff */
.L_x_68:
[----:B---3--:R-:W-:-:S07]  /*b250*/  MOV R0, UR4 ;  /* 0x0000000400007c02 */ /* 0x008fce0008000f00 */
.L_x_250:
[----:B-1----:R1:W2:Y:S02]  /*b260*/  SYNCS.PHASECHK.TRANS64.TRYWAIT P0, [R0+URZ], R3 ;  /* 0x00000003000075a7 */ /* 0x0022a400080011ff */
[----:B--2---:R-:W-:Y:S05]  /*b270*/  @!P0 NANOSLEEP.SYNCS 0x989680 ;  /* 0x009896800000895d */ /* 0x004fea0003900000 */
[----:B------:R-:W2:Y:S02]  /*b280*/  @!P0 SYNCS.PHASECHK.TRANS64 P0, [R0+URZ], R3 ;  /* 0x00000003000085a7 */ /* 0x000ea400080010ff */
[----:B--2---:R-:W-:Y:S05]  /*b290*/  @!P0 BRA `(.L_x_250) ;  /* 0xfffffffc00f08947 */ /* 0x004fea000383ffff */
[----:B------:R-:W-:Y:S05]  /*b2a0*/  BRA `(.L_x_251) ;  /* 0xffffff8400cc7947 */ /* 0x000fea000383ffff */
.L_x_69:
[----:B---3--:R-:W-:-:S07]  /*b2b0*/  MOV R0, UR4 ;  /* 0x0000000400007c02 */ /* 0x008fce0008000f00 */
.L_x_252:
[----:B-1----:R1:W2:Y:S02]  /*b2c0*/  SYNCS.PHASECHK.TRANS64.TRYWAIT P0, [R0+URZ], R3 ;  /* 0x00000003000075a7 */ /* 0x0022a400080011ff */
[----:B--2---:R-:W-:Y:S05]  /*b2d0*/  @!P0 NANOSLEEP.SYNCS 0x989680 ;  /* 0x009896800000895d */ /* 0x004fea0003900000 */
[----:B------:R-:W2:Y:S02]  /*b2e0*/  @!P0 SYNCS.PHASECHK.TRANS64 P0, [R0+URZ], R3 ;  /* 0x00000003000085a7 */ /* 0x000ea400080010ff */
[----:B--2---:R-:W-:Y:S05]  /*b2f0*/  @!P0 BRA `(.L_x_252) ;  /* 0xfffffffc00f08947 */ /* 0x004fea000383ffff */
[----:B------:R-:W-:Y:S05]  /*b300*/  BRA `(.L_x_253) ;  /* 0xffffff8400d87947 */ /* 0x000fea000383ffff */
.L_x_70:
[----:B---3--:R-:W-:-:S07]  /*b310*/  MOV R0, UR4 ;  /* 0x0000000400007c02 */ /* 0x008fce0008000f00 */
.L_x_254:
[----:B-1----:R1:W2:Y:S02]  /*b320*/  SYNCS.PHASECHK.TRANS64.TRYWAIT P0, [R0+URZ], R3 ;  /* 0x00000003000075a7 */ /* 0x0022a400080011ff */
[----:B--2---:R-:W-:Y:S05]  /*b330*/  @!P0 NANOSLEEP.SYNCS 0x989680 ;  /* 0x009896800000895d */ /* 0x004fea0003900000 */
[----:B------:R-:W2:Y:S02]  /*b340*/  @!P0 SYNCS.PHASECHK.TRANS64 P0, [R0+URZ], R3 ;  /* 0x00000003000085a7 */ /* 0x000ea400080010ff */
[----:B--2---:R-:W-:Y:S05]  /*b350*/  @!P0 BRA `(.L_x_254) ;  /* 0xfffffffc00f08947 */ /* 0x004fea000383ffff */
[----:B------:R-:W-:Y:S05]  /*b360*/  BRA `(.L_x_255) ;  /* 0xffffff8400e47947 */ /* 0x000fea000383ffff */
.L_x_71:
[----:B---3--:R-:W-:-:S07]  /*b370*/  MOV R0, UR4 ;  /* 0x0000000400007c02 */ /* 0x008fce0008000f00 */
.L_x_256:
[----:B-1----:R1:W2:Y:S02]  /*b380*/  SYNCS.PHASECHK.TRANS64.TRYWAIT P0, [R0+URZ], R3 ;  /* 0x00000003000075a7 */ /* 0x0022a400080011ff */
[----:B--2---:R-:W-:Y:S05]  /*b390*/  @!P0 NANOSLEEP.SYNCS 0x989680 ;  /* 0x009896800000895d */ /* 0x004fea0003900000 */
[----:B------:R-:W2:Y:S02]  /*b3a0*/  @!P0 SYNCS.PHASECHK.TRANS64 P0, [R0+URZ], R3 ;  /* 0x00000003000085a7 */ /* 0x000ea400080010ff */
[----:B--2---:R-:W-:Y:S05]  /*b3b0*/  @!P0 BRA `(.L_x_256) ;  /* 0xfffffffc00f08947 */ /* 0x004fea000383ffff */
[----:B------:R-:W-:Y:S05]  /*b3c0*/  BRA `(.L_x_257) ;  /* 0xffffff8400f07947 */ /* 0x000fea000383ffff */
.L_x_72:
[----:B---3--:R-:W-:-:S07]  /*b3d0*/  MOV R0, UR4 ;  /* 0x0000000400007c02 */ /* 0x008fce0008000f00 */
.L_x_258:
[----:B-1----:R1:W2:Y:S02]  /*b3e0*/  SYNCS.PHASECHK.TRANS64.TRYWAIT P0, [R0+URZ], R3 ;  /* 0x00000003000075a7 */ /* 0x0022a400080011ff */
[----:B--2---:R-:W-:Y:S05]  /*b3f0*/  @!P0 NANOSLEEP.SYNCS 0x989680 ;  /* 0x009896800000895d */ /* 0x004fea0003900000 */
[----:B------:R-:W2:Y:S02]  /*b400*/  @!P0 SYNCS.PHASECHK.TRANS64 P0, [R0+URZ], R3 ;  /* 0x00000003000085a7 */ /* 0x000ea400080010ff */
[----:B--2---:R-:W-:Y:S05]  /*b410*/  @!P0 BRA `(.L_x_258) ;  /* 0xfffffffc00f08947 */ /* 0x004fea000383ffff */
[----:B------:R-:W-:Y:S05]  /*b420*/  BRA `(.L_x_259) ;  /* 0xffffff8400fc7947 */ /* 0x000fea000383ffff */
.L_x_73:
[----:B---3--:R-:W-:-:S07]  /*b430*/  MOV R0, UR4 ;  /* 0x0000000400007c02 */ /* 0x008fce0008000f00 */
.L_x_260:
[----:B-1----:R1:W2:Y:S02]  /*b440*/  SYNCS.PHASECHK.TRANS64.TRYWAIT P0, [R0+URZ], R3 ;  /* 0x00000003000075a7 */ /* 0x0022a400080011ff */
[----:B--2---:R-:W-:Y:S05]  /*b450*/  @!P0 NANOSLEEP.SYNCS 0x989680 ;  /* 0x009896800000895d */ /* 0x004fea0003900000 */
[----:B------:R-:W2:Y:S02]  /*b460*/  @!P0 SYNCS.PHASECHK.TRANS64 P0, [R0+URZ], R3 ;  /* 0x00000003000085a7 */ /* 0x000ea400080010ff */
[----:B--2---:R-:W-:Y:S05]  /*b470*/  @!P0 BRA `(.L_x_260) ;  /* 0xfffffffc00f08947 */ /* 0x004fea000383ffff */
[----:B------:R-:W-:Y:S05]  /*b480*/  BRA `(.L_x_261) ;  /* 0xffffff8800087947 */ /* 0x000fea000383ffff */
.L_x_74:
[----:B---3--:R-:W-:-:S07]  /*b490*/  MOV R0, UR4 ;  /* 0x0000000400007c02 */ /* 0x008fce0008000f00 */
.L_x_262:
[----:B-1----:R1:W2:Y:S02]  /*b4a0*/  SYNCS.PHASECHK.TRANS64.TRYWAIT P0, [R0+URZ], R3 ;  /* 0x00000003000075a7 */ /* 0x0022a400080011ff */
[----:B--2---:R-:W-:Y:S05]  /*b4b0*/  @!P0 NANOSLEEP.SYNCS 0x989680 ;  /* 0x009896800000895d */ /* 0x004fea0003900000 */
[----:B------:R-:W2:Y:S02]  /*b4c0*/  @!P0 SYNCS.PHASECHK.TRANS64 P0, [R0+URZ], R3 ;  /* 0x00000003000085a7 */ /* 0x000ea400080010ff */
[----:B--2---:R-:W-:Y:S05]  /*b4d0*/  @!P0 BRA `(.L_x_262) ;  /* 0xfffffffc00f08947 */ /* 0x004fea000383ffff */
[----:B------:R-:W-:Y:S05]  /*b4e0*/  BRA `(.L_x_263) ;  /* 0xffffff8800147947 */ /* 0x000fea000383ffff */
.L_x_75:
[----:B---3--:R-:W-:-:S07]  /*b4f0*/  MOV R0, UR4 ;  /* 0x0000000400007c02 */ /* 0x008fce0008000f00 */
.L_x_264:
[----:B-1----:R1:W2:Y:S02]  /*b500*/  SYNCS.PHASECHK.TRANS64.TRYWAIT P0, [R0+URZ], R3 ;  /* 0x00000003000075a7 */ /* 0x0022a400080011ff */
[----:B--2---:R-:W-:Y:S05]  /*b510*/  @!P0 NANOSLEEP.SYNCS 0x989680 ;  /* 0x009896800000895d */ /* 0x004fea0003900000 */
[----:B------:R-:W2:Y:S02]  /*b520*/  @!P0 SYNCS.PHASECHK.TRANS64 P0, [R0+URZ], R3 ;  /* 0x00000003000085a7 */ /* 0x000ea400080010ff */
[----:B--2---:R-:W-:Y:S05]  /*b530*/  @!P0 BRA `(.L_x_264) ;  /* 0xfffffffc00f08947 */ /* 0x004fea000383ffff */
[----:B------:R-:W-:Y:S05]  /*b540*/  BRA `(.L_x_265) ;  /* 0xffffff8800207947 */ /* 0x000fea000383ffff */
.L_x_76:
[----:B---3--:R-:W-:-:S07]  /*b550*/  MOV R0, UR4 ;  /* 0x0000000400007c02 */ /* 0x008fce0008000f00 */
.L_x_266:
[----:B-1----:R1:W2:Y:S02]  /*b560*/  SYNCS.PHASECHK.TRANS64.TRYWAIT P0, [R0+URZ], R3 ;  /* 0x00000003000075a7 */ /* 0x0022a400080011ff */
[----:B--2---:R-:W-:Y:S05]  /*b570*/  @!P0 NANOSLEEP.SYNCS 0x989680 ;  /* 0x009896800000895d */ /* 0x004fea0003900000 */
[----:B------:R-:W2:Y:S02]  /*b580*/  @!P0 SYNCS.PHASECHK.TRANS64 P0, [R0+URZ], R3 ;  /* 0x00000003000085a7 */ /* 0x000ea400080010ff */
[----:B--2---:R-:W-:Y:S05]  /*b590*/  @!P0 BRA `(.L_x_266) ;  /* 0xfffffffc00f08947 */ /* 0x004fea000383ffff */
[----:B------:R-:W-:Y:S05]  /*b5a0*/  BRA `(.L_x_267) ;  /* 0xffffff88002c7947 */ /* 0x000fea000383ffff */
.L_x_77:
[----:B---3--:R-:W-:-:S07]  /*b5b0*/  MOV R0, UR4 ;  /* 0x0000000400007c02 */ /* 0x008fce0008000f00 */
.L_x_268:
[----:B-1----:R1:W2:Y:S02]  /*b5c0*/  SYNCS.PHASECHK.TRANS64.TRYWAIT P0, [R0+URZ], R3 ;  /* 0x00000003000075a7 */ /* 0x0022a400080011ff */
[----:B--2---:R-:W-:Y:S05]  /*b5d0*/  @!P0 NANOSLEEP.SYNCS 0x989680 ;  /* 0x009896800000895d */ /* 0x004fea0003900000 */
[----:B------:R-:W2:Y:S02]  /*b5e0*/  @!P0 SYNCS.PHASECHK.TRANS64 P0, [R0+URZ], R3 ;  /* 0x00000003000085a7 */ /* 0x000ea400080010ff */
[----:B--2---:R-:W-:Y:S05]  /*b5f0*/  @!P0 BRA `(.L_x_268) ;  /* 0xfffffffc00f08947 */ /* 0x004fea000383ffff */
[----:B------:R-:W-:Y:S05]  /*b600*/  BRA `(.L_x_269) ;  /* 0xffffff8800387947 */ /* 0x000fea000383ffff */
.L_x_78:
[----:B---3--:R-:W-:-:S07]  /*b610*/  MOV R0, UR4 ;  /* 0x0000000400007c02 */ /* 0x008fce0008000f00 */
.L_x_270:
[----:B-1----:R1:W2:Y:S02]  /*b620*/  SYNCS.PHASECHK.TRANS64.TRYWAIT P0, [R0+URZ], R3 ;  /* 0x00000003000075a7 */ /* 0x0022a400080011ff */
[----:B--2---:R-:W-:Y:S05]  /*b630*/  @!P0 NANOSLEEP.SYNCS 0x989680 ;  /* 0x009896800000895d */ /* 0x004fea0003900000 */
[----:B------:R-:W2:Y:S02]  /*b640*/  @!P0 SYNCS.PHASECHK.TRANS64 P0, [R0+URZ], R3 ;  /* 0x00000003000085a7 */ /* 0x000ea400080010ff */
[----:B--2---:R-:W-:Y:S05]  /*b650*/  @!P0 BRA `(.L_x_270) ;  /* 0xfffffffc00f08947 */ /* 0x004fea000383ffff */
[----:B------:R-:W-:Y:S05]  /*b660*/  BRA `(.L_x_271) ;  /* 0xffffff8800447947 */ /* 0x000fea000383ffff */
.L_x_79:
[----:B---3--:R-:W-:-:S07]  /*b670*/  MOV R0, UR4 ;  /* 0x0000000400007c02 */ /* 0x008fce0008000f00 */
.L_x_272:
[----:B-1----:R1:W2:Y:S02]  /*b680*/  SYNCS.PHASECHK.TRANS64.TRYWAIT P0, [R0+URZ], R3 ;  /* 0x00000003000075a7 */ /* 0x0022a400080011ff */
[----:B--2---:R-:W-:Y:S05]  /*b690*/  @!P0 NANOSLEEP.SYNCS 0x989680 ;  /* 0x009896800000895d */ /* 0x004fea0003900000 */
[----:B------:R-:W2:Y:S02]  /*b6a0*/  @!P0 SYNCS.PHASECHK.TRANS64 P0, [R0+URZ], R3 ;  /* 0x00000003000085a7 */ /* 0x000ea400080010ff */
[----:B--2---:R-:W-:Y:S05]  /*b6b0*/  @!P0 BRA `(.L_x_272) ;  /* 0xfffffffc00f08947 */ /* 0x004fea000383ffff */
[----:B------:R-:W-:Y:S05]  /*b6c0*/  BRA `(.L_x_273) ;  /* 0xffffff8800507947 */ /* 0x000fea000383ffff */
.L_x_80:
[----:B---3--:R-:W-:-:S07]  /*b6d0*/  MOV R0, UR4 ;  /* 0x0000000400007c02 */ /* 0x008fce0008000f00 */
.L_x_274:
[----:B-1----:R1:W2:Y:S02]  /*b6e0*/  SYNCS.PHASECHK.TRANS64.TRYWAIT P0, [R0+URZ], R3 ;  /* 0x00000003000075a7 */ /* 0x0022a400080011ff */
[----:B--2---:R-:W-:Y:S05]  /*b6f0*/  @!P0 NANOSLEEP.SYNCS 0x989680 ;  /* 0x009896800000895d */ /* 0x004fea0003900000 */
[----:B------:R-:W2:Y:S02]  /*b700*/  @!P0 SYNCS.PHASECHK.TRANS64 P0, [R0+URZ], R3 ;  /* 0x00000003000085a7 */ /* 0x000ea400080010ff */
[----:B--2---:R-:W-:Y:S05]  /*b710*/  @!P0 BRA `(.L_x_274) ;  /* 0xfffffffc00f08947 */ /* 0x004fea000383ffff */
[----:B------:R-:W-:Y:S05]  /*b720*/  BRA `(.L_x_275) ;  /* 0xffffff88005c7947 */ /* 0x000fea000383ffff */
.L_x_81:
[----:B---3--:R-:W-:-:S07]  /*b730*/  MOV R0, UR4 ;  /* 0x0000000400007c02 */ /* 0x008fce0008000f00 */
.L_x_276:
[----:B-1----:R1:W2:Y:S02]  /*b740*/  SYNCS.PHASECHK.TRANS64.TRYWAIT P0, [R0+URZ], R3 ;  /* 0x00000003000075a7 */ /* 0x0022a400080011ff */
[----:B--2---:R-:W-:Y:S05]  /*b750*/  @!P0 NANOSLEEP.SYNCS 0x989680 ;  /* 0x009896800000895d */ /* 0x004fea0003900000 */
[----:B------:R-:W2:Y:S02]  /*b760*/  @!P0 SYNCS.PHASECHK.TRANS64 P0, [R0+URZ], R3 ;  /* 0x00000003000085a7 */ /* 0x000ea400080010ff */
[----:B--2---:R-:W-:Y:S05]  /*b770*/  @!P0 BRA `(.L_x_276) ;  /* 0xfffffffc00f08947 */ /* 0x004fea000383ffff */
[----:B------:R-:W-:Y:S05]  /*b780*/  BRA `(.L_x_277) ;  /* 0xffffff8800687947 */ /* 0x000fea000383ffff */
.L_x_82:
[----:B---3--:R-:W-:-:S07]  /*b790*/  MOV R0, UR4 ;  /* 0x0000000400007c02 */ /* 0x008fce0008000f00 */
.L_x_278:
[----:B-1----:R1:W2:Y:S02]  /*b7a0*/  SYNCS.PHASECHK.TRANS64.TRYWAIT P0, [R0+URZ], R3 ;  /* 0x00000003000075a7 */ /* 0x0022a400080011ff */
[----:B--2---:R-:W-:Y:S05]  /*b7b0*/  @!P0 NANOSLEEP.SYNCS 0x989680 ;  /* 0x009896800000895d */ /* 0x004fea0003900000 */
[----:B------:R-:W2:Y:S02]  /*b7c0*/  @!P0 SYNCS.PHASECHK.TRANS64 P0, [R0+URZ], R3 ;  /* 0x00000003000085a7 */ /* 0x000ea400080010ff */
[----:B--2---:R-:W-:Y:S05]  /*b7d0*/  @!P0 BRA `(.L_x_278) ;  /* 0xfffffffc00f08947 */ /* 0x004fea000383ffff */
[----:B------:R-:W-:Y:S05]  /*b7e0*/  BRA `(.L_x_279) ;  /* 0xffffff8800747947 */ /* 0x000fea000383ffff */
.L_x_83:
[----:B---3--:R-:W-:-:S07]  /*b7f0*/  MOV R0, UR4 ;  /* 0x0000000400007c02 */ /* 0x008fce0008000f00 */
.L_x_280:
[----:B-1----:R1:W2:Y:S02]  /*b800*/  SYNCS.PHASECHK.TRANS64.TRYWAIT P0, [R0+URZ], R3 ;  /* 0x00000003000075a7 */ /* 0x0022a400080011ff */
[----:B--2---:R-:W-:Y:S05]  /*b810*/  @!P0 NANOSLEEP.SYNCS 0x989680 ;  /* 0x009896800000895d */ /* 0x004fea0003900000 */
[----:B------:R-:W2:Y:S02]  /*b820*/  @!P0 SYNCS.PHASECHK.TRANS64 P0, [R0+URZ], R3 ;  /* 0x00000003000085a7 */ /* 0x000ea400080010ff */
[----:B--2---:R-:W-:Y:S05]  /*b830*/  @!P0 BRA `(.L_x_280) ;  /* 0xfffffffc00f08947 */ /* 0x004fea000383ffff */
[----:B------:R-:W-:Y:S05]  /*b840*/  BRA `(.L_x_281) ;  /* 0xffffff8800807947 */ /* 0x000fea000383ffff */
.L_x_84:
[----:B---3--:R-:W-:-:S07]  /*b850*/  MOV R0, UR4 ;  /* 0x0000000400007c02 */ /* 0x008fce0008000f00 */
.L_x_282:
[----:B-1----:R1:W2:Y:S02]  /*b860*/  SYNCS.PHASECHK.TRANS64.TRYWAIT P0, [R0+URZ], R3 ;  /* 0x00000003000075a7 */ /* 0x0022a400080011ff */
[----:B--2---:R-:W-:Y:S05]  /*b870*/  @!P0 NANOSLEEP.SYNCS 0x989680 ;  /* 0x009896800000895d */ /* 0x004fea0003900000 */
[----:B------:R-:W2:Y:S02]  /*b880*/  @!P0 SYNCS.PHASECHK.TRANS64 P0, [R0+URZ], R3 ;  /* 0x00000003000085a7 */ /* 0x000ea400080010ff */
[----:B--2---:R-:W-:Y:S05]  /*b890*/  @!P0 BRA `(.L_x_282) ;  /* 0xfffffffc00f08947 */ /* 0x004fea000383ffff */
[----:B------:R-:W-:Y:S05]  /*b8a0*/  BRA `(.L_x_283) ;  /* 0xffffff88008c7947 */ /* 0x000fea000383ffff */
.L_x_85:
[----:B---3--:R-:W-:-:S07]  /*b8b0*/  MOV R0, UR4 ;  /* 0x0000000400007c02 */ /* 0x008fce0008000f00 */
.L_x_284:
[----:B-1----:R1:W2:Y:S02]  /*b8c0*/  SYNCS.PHASECHK.TRANS64.TRYWAIT P0, [R0+URZ], R3 ;  /* 0x00000003000075a7 */ /* 0x0022a400080011ff */
[----:B--2---:R-:W-:Y:S05]  /*b8d0*/  @!P0 NANOSLEEP.SYNCS 0x989680 ;  /* 0x009896800000895d */ /* 0x004fea0003900000 */
[----:B------:R-:W2:Y:S02]  /*b8e0*/  @!P0 SYNCS.PHASECHK.TRANS64 P0, [R0+URZ], R3 ;  /* 0x00000003000085a7 */ /* 0x000ea400080010ff */
[----:B--2---:R-:W-:Y:S05]  /*b8f0*/  @!P0 BRA `(.L_x_284) ;  /* 0xfffffffc00f08947 */ /* 0x004fea000383ffff */
[----:B------:R-:W-:Y:S05]  /*b900*/  BRA `(.L_x_285) ;  /* 0xffffff8800987947 */ /* 0x000fea000383ffff */
.L_x_86:
[----:B---3--:R-:W-:-:S07]  /*b910*/  MOV R0, UR4 ;  /* 0x0000000400007c02 */ /* 0x008fce0008000f00 */
.L_x_286:
[----:B-1----:R1:W2:Y:S02]  /*b920*/  SYNCS.PHASECHK.TRANS64.TRYWAIT P0, [R0+URZ], R3 ;  /* 0x00000003000075a7 */ /* 0x0022a400080011ff */
[----:B--2---:R-:W-:Y:S05]  /*b930*/  @!P0 NANOSLEEP.SYNCS 0x989680 ;  /* 0x009896800000895d */ /* 0x004fea0003900000 */
[----:B------:R-:W2:Y:S02]  /*b940*/  @!P0 SYNCS.PHASECHK.TRANS64 P0, [R0+URZ], R3 ;  /* 0x00000003000085a7 */ /* 0x000ea400080010ff */
[----:B--2---:R-:W-:Y:S05]  /*b950*/  @!P0 BRA `(.L_x_286) ;  /* 0xfffffffc00f08947 */ /* 0x004fea000383ffff */
[----:B------:R-:W-:Y:S05]  /*b960*/  BRA `(.L_x_287) ;  /* 0xffffff8800a47947 */ /* 0x000fea000383ffff */
.L_x_87:
[----:B---3--:R-:W-:-:S07]  /*b970*/  MOV R0, UR4 ;  /* 0x0000000400007c02 */ /* 0x008fce0008000f00 */
.L_x_288:
[----:B-1----:R1:W2:Y:S02]  /*b980*/  SYNCS.PHASECHK.TRANS64.TRYWAIT P0, [R0+URZ], R3 ;  /* 0x00000003000075a7 */ /* 0x0022a400080011ff */
[----:B--2---:R-:W-:Y:S05]  /*b990*/  @!P0 NANOSLEEP.SYNCS 0x989680 ;  /* 0x009896800000895d */ /* 0x004fea0003900000 */
[----:B------:R-:W2:Y:S02]  /*b9a0*/  @!P0 SYNCS.PHASECHK.TRANS64 P0, [R0+URZ], R3 ;  /* 0x00000003000085a7 */ /* 0x000ea400080010ff */
[----:B--2---:R-:W-:Y:S05]  /*b9b0*/  @!P0 BRA `(.L_x_288) ;  /* 0xfffffffc00f08947 */ /* 0x004fea000383ffff */
[----:B------:R-:W-:Y:S05]  /*b9c0*/  BRA `(.L_x_289) ;  /* 0xffffff8800b07947 */ /* 0x000fea000383ffff */
.L_x_88:
[----:B---3--:R-:W-:-:S07]  /*b9d0*/  MOV R0, UR4 ;  /* 0x0000000400007c02 */ /* 0x008fce0008000f00 */
.L_x_290:
[----:B-1----:R1:W2:Y:S02]  /*b9e0*/  SYNCS.PHASECHK.TRANS64.TRYWAIT P0, [R0+URZ], R3 ;  /* 0x00000003000075a7 */ /* 0x0022a400080011ff */
[----:B--2---:R-:W-:Y:S05]  /*b9f0*/  @!P0 NANOSLEEP.SYNCS 0x989680 ;  /* 0x009896800000895d */ /* 0x004fea0003900000 */
[----:B------:R-:W2:Y:S02]  /*ba00*/  @!P0 SYNCS.PHASECHK.TRANS64 P0, [R0+URZ], R3 ;  /* 0x00000003000085a7 */ /* 0x000ea400080010ff */
[----:B--2---:R-:W-:Y:S05]  /*ba10*/  @!P0 BRA `(.L_x_290) ;  /* 0xfffffffc00f08947 */ /* 0x004fea000383ffff */
[----:B------:R-:W-:Y:S05]  /*ba20*/  BRA `(.L_x_291) ;  /* 0xffffff8800bc7947 */ /* 0x000fea000383ffff */
.L_x_89:
[----:B---3--:R-:W-:-:S07]  /*ba30*/  MOV R0, UR4 ;  /* 0x0000000400007c02 */ /* 0x008fce0008000f00 */
.L_x_292:
[----:B-1----:R1:W2:Y:S02]  /*ba40*/  SYNCS.PHASECHK.TRANS64.TRYWAIT P0, [R0+URZ], R3 ;  /* 0x00000003000075a7 */ /* 0x0022a400080011ff */
[----:B--2---:R-:W-:Y:S05]  /*ba50*/  @!P0 NANOSLEEP.SYNCS 0x989680 ;  /* 0x009896800000895d */ /* 0x004fea0003900000 */
[----:B------:R-:W2:Y:S02]  /*ba60*/  @!P0 SYNCS.PHASECHK.TRANS64 P0, [R0+URZ], R3 ;  /* 0x00000003000085a7 */ /* 0x000ea400080010ff */
[----:B--2---:R-:W-:Y:S05]  /*ba70*/  @!P0 BRA `(.L_x_292) ;  /* 0xfffffffc00f08947 */ /* 0x004fea000383ffff */
[----:B------:R-:W-:Y:S05]  /*ba80*/  BRA `(.L_x_293) ;  /* 0xffffff8800c87947 */ /* 0x000fea000383ffff */
.L_x_90:
[----:B---3--:R-:W-:-:S07]  /*ba90*/  MOV R0, UR4 ;  /* 0x0000000400007c02 */ /* 0x008fce0008000f00 */
.L_x_294:
[----:B-1----:R1:W2:Y:S02]  /*baa0*/  SYNCS.PHASECHK.TRANS64.TRYWAIT P0, [R0+URZ], R3 ;  /* 0x00000003000075a7 */ /* 0x0022a400080011ff */
[----:B--2---:R-:W-:Y:S05]  /*bab0*/  @!P0 NANOSLEEP.SYNCS 0x989680 ;  /* 0x009896800000895d */ /* 0x004fea0003900000 */
[----:B------:R-:W2:Y:S02]  /*bac0*/  @!P0 SYNCS.PHASECHK.TRANS64 P0, [R0+URZ], R3 ;  /* 0x00000003000085a7 */ /* 0x000ea400080010ff */
[----:B--2---:R-:W-:Y:S05]  /*bad0*/  @!P0 BRA `(.L_x_294) ;  /* 0xfffffffc00f08947 */ /* 0x004fea000383ffff */
[----:B------:R-:W-:Y:S05]  /*bae0*/  BRA `(.L_x_295) ;  /* 0xffffff8800d47947 */ /* 0x000fea000383ffff */
.L_x_91:
[----:B---3--:R-:W-:-:S07]  /*baf0*/  MOV R0, UR4 ;  /* 0x0000000400007c02 */ /* 0x008fce0008000f00 */
.L_x_296:
[----:B-1----:R1:W2:Y:S02]  /*bb00*/  SYNCS.PHASECHK.TRANS64.TRYWAIT P0, [R0+URZ], R3 ;  /* 0x00000003000075a7 */ /* 0x0022a400080011ff */
[----:B--2---:R-:W-:Y:S05]  /*bb10*/  @!P0 NANOSLEEP.SYNCS 0x989680 ;  /* 0x009896800000895d */ /* 0x004fea0003900000 */
[----:B------:R-:W2:Y:S02]  /*bb20*/  @!P0 SYNCS.PHASECHK.TRANS64 P0, [R0+URZ], R3 ;  /* 0x00000003000085a7 */ /* 0x000ea400080010ff */
[----:B--2---:R-:W-:Y:S05]  /*bb30*/  @!P0 BRA `(.L_x_296) ;  /* 0xfffffffc00f08947 */ /* 0x004fea000383ffff */
[----:B------:R-:W-:Y:S05]  /*bb40*/  BRA `(.L_x_297) ;  /* 0xffffff8800e07947 */ /* 0x000fea000383ffff */
.L_x_92:
[----:B---3--:R-:W-:-:S07]  /*bb50*/  MOV R0, UR4 ;  /* 0x0000000400007c02 */ /* 0x008fce0008000f00 */
.L_x_298:
[----:B-1----:R1:W2:Y:S02]  /*bb60*/  SYNCS.PHASECHK.TRANS64.TRYWAIT P0, [R0+URZ], R3 ;  /* 0x00000003000075a7 */ /* 0x0022a400080011ff */
[----:B--2---:R-:W-:Y:S05]  /*bb70*/  @!P0 NANOSLEEP.SYNCS 0x989680 ;  /* 0x009896800000895d */ /* 0x004fea0003900000 */
[----:B------:R-:W2:Y:S02]  /*bb80*/  @!P0 SYNCS.PHASECHK.TRANS64 P0, [R0+URZ], R3 ;  /* 0x00000003000085a7 */ /* 0x000ea400080010ff */
[----:B--2---:R-:W-:Y:S05]  /*bb90*/  @!P0 BRA `(.L_x_298) ;  /* 0xfffffffc00f08947 */ /* 0x004fea000383ffff */
[----:B------:R-:W-:Y:S05]  /*bba0*/  BRA `(.L_x_299) ;  /* 0xffffff8800ec7947 */ /* 0x000fea000383ffff */
.L_x_93:
[----:B---3--:R-:W-:-:S07]  /*bbb0*/  MOV R0, UR4 ;  /* 0x0000000400007c02 */ /* 0x008fce0008000f00 */
.L_x_300:
[----:B-1----:R1:W2:Y:S02]  /*bbc0*/  SYNCS.PHASECHK.TRANS64.TRYWAIT P0, [R0+URZ], R3 ;  /* 0x00000003000075a7 */ /* 0x0022a400080011ff */
[----:B--2---:R-:W-:Y:S05]  /*bbd0*/  @!P0 NANOSLEEP.SYNCS 0x989680 ;  /* 0x009896800000895d */ /* 0x004fea0003900000 */
[----:B------:R-:W2:Y:S02]  /*bbe0*/  @!P0 SYNCS.PHASECHK.TRANS64 P0, [R0+URZ], R3 ;  /* 0x00000003000085a7 */ /* 0x000ea400080010ff */
[----:B--2---:R-:W-:Y:S05]  /*bbf0*/  @!P0 BRA `(.L_x_300) ;  /* 0xfffffffc00f08947 */ /* 0x004fea000383ffff */
[----:B------:R-:W-:Y:S05]  /*bc00*/  BRA `(.L_x_301) ;  /* 0xffffff8800f87947 */ /* 0x000fea000383ffff */
.L_x_94:
[----:B---3--:R-:W-:-:S07]  /*bc10*/  MOV R0, UR4 ;  /* 0x0000000400007c02 */ /* 0x008fce0008000f00 */
.L_x_302:
[----:B-1----:R1:W2:Y:S02]  /*bc20*/  SYNCS.PHASECHK.TRANS64.TRYWAIT P0, [R0+URZ], R3 ;  /* 0x00000003000075a7 */ /* 0x0022a400080011ff */
[----:B--2---:R-:W-:Y:S05]  /*bc30*/  @!P0 NANOSLEEP.SYNCS 0x989680 ;  /* 0x009896800000895d */ /* 0x004fea0003900000 */
[----:B------:R-:W2:Y:S02]  /*bc40*/  @!P0 SYNCS.PHASECHK.TRANS64 P0, [R0+URZ], R3 ;  /* 0x00000003000085a7 */ /* 0x000ea400080010ff */
[----:B--2---:R-:W-:Y:S05]  /*bc50*/  @!P0 BRA `(.L_x_302) ;  /* 0xfffffffc00f08947 */ /* 0x004fea000383ffff */
[----:B------:R-:W-:Y:S05]  /*bc60*/  BRA `(.L_x_303) ;  /* 0xffffff8c00047947 */ /* 0x000fea000383ffff */
.L_x_97:
[----:B-1----:R1:W2:Y:S02]  /*bc70*/  SYNCS.PHASECHK.TRANS64.TRYWAIT P0, [R0+URZ+0x3f0], R5 ;  /* 0x0003f005000075a7 */ /* 0x0022a400080011ff */
[----:B--2---:R-:W-:Y:S05]  /*bc80*/  @!P0 NANOSLEEP.SYNCS 0x989680 ;  /* 0x009896800000895d */ /* 0x004fea0003900000 */
[----:B------:R-:W2:Y:S02]  /*bc90*/  @!P0 SYNCS.PHASECHK.TRANS64 P0, [R0+URZ+0x3f0], R5 ;  /* 0x0003f005000085a7 */ /* 0x000ea400080010ff */
[----:B--2---:R-:W-:Y:S05]  /*bca0*/  @!P0 BRA `(.L_x_97) ;  /* 0xfffffffc00f08947 */ /* 0x004fea000383ffff */
[----:B------:R-:W-:Y:S05]  /*bcb0*/  BRA `(.L_x_304) ;  /* 0xffffff8c00647947 */ /* 0x000fea000383ffff */
.L_x_98:
[----:B------:R-:W-:-:S07]  /*bcc0*/  MOV R0, UR5 ;  /* 0x0000000500007c02 */ /* 0x000fce0008000f00 */
.L_x_305:
[----:B-1----:R1:W2:Y:S02]  /*bcd0*/  SYNCS.PHASECHK.TRANS64.TRYWAIT P0, [R0+URZ+0x3a0], R7 ;  /* 0x0003a007000075a7 */ /* 0x0022a400080011ff */
[----:B--2---:R-:W-:Y:S05]  /*bce0*/  @!P0 NANOSLEEP.SYNCS 0x989680 ;  /* 0x009896800000895d */ /* 0x004fea0003900000 */
[----:B------:R-:W2:Y:S02]  /*bcf0*/  @!P0 SYNCS.PHASECHK.TRANS64 P0, [R0+URZ+0x3a0], R7 ;  /* 0x0003a007000085a7 */ /* 0x000ea400080010ff */
[----:B--2---:R-:W-:Y:S05]  /*bd00*/  @!P0 BRA `(.L_x_305) ;  /* 0xfffffffc00f08947 */ /* 0x004fea000383ffff */
[----:B------:R-:W-:Y:S05]  /*bd10*/  BRA `(.L_x_306) ;  /* 0xffffff8c00747947 */ /* 0x000fea000383ffff */
.L_x_99:
[----:B-1----:R1:W2:Y:S02]  /*bd20*/  SYNCS.PHASECHK.TRANS64.TRYWAIT P1, [R0+URZ+0x390], R5 ;  /* 0x00039005000075a7 */ /* 0x0022a400080211ff */
[----:B--2---:R-:W-:Y:S05]  /*bd30*/  @!P1 NANOSLEEP.SYNCS 0x989680 ;  /* 0x009896800000995d */ /* 0x004fea0003900000 */
[----:B------:R-:W2:Y:S02]  /*bd40*/  @!P1 SYNCS.PHASECHK.TRANS64 P1, [R0+URZ+0x390], R5 ;  /* 0x00039005000095a7 */ /* 0x000ea400080210ff */
[----:B--2---:R-:W-:Y:S05]  /*bd50*/  @!P1 BRA `(.L_x_99) ;  /* 0xfffffffc00f09947 */ /* 0x004fea000383ffff */
[----:B------:R-:W-:Y:S05]  /*bd60*/  BRA `(.L_x_307) ;  /* 0xffffff8c00a47947 */ /* 0x000fea000383ffff */
.L_x_102:
[----:B------:R-:W-:-:S07]  /*bd70*/  MOV R0, UR5 ;  /* 0x0000000500007c02 */ /* 0x000fce0008000f00 */
.L_x_308:
[----:B-1----:R1:W2:Y:S02]  /*bd80*/  SYNCS.PHASECHK.TRANS64.TRYWAIT P0, [R0+URZ+0x3a0], R3 ;  /* 0x0003a003000075a7 */ /* 0x0022a400080011ff */
[----:B--2---:R-:W-:Y:S05]  /*bd90*/  @!P0 NANOSLEEP.SYNCS 0x989680 ;  /* 0x009896800000895d */ /* 0x004fea0003900000 */
[----:B------:R-:W2:Y:S02]  /*bda0*/  @!P0 SYNCS.PHASECHK.TRANS64 P0, [R0+URZ+0x3a0], R3 ;  /* 0x0003a003000085a7 */ /* 0x000ea400080010ff */
[----:B--2---:R-:W-:Y:S05]  /*bdb0*/  @!P0 BRA `(.L_x_308) ;  /* 0xfffffffc00f08947 */ /* 0x004fea000383ffff */
[----:B------:R-:W-:Y:S05]  /*bdc0*/  BRA `(.L_x_101) ;  /* 0xffffff8c00f87947 */ /* 0x000fea000383ffff */
.L_x_111:
[----:B-1----:R-:W-:-:S04]  /*bdd0*/  MOV R4, UR6 ;  /* 0x0000000600047c02 */ /* 0x002fc80008000f00 */
[----:B------:R1:W2:Y:S03]  /*bde0*/  SYNCS.PHASECHK.TRANS64.TRYWAIT P0, [R4+URZ+0x8], R5 ;  /* 0x00000805040075a7 */ /* 0x0002a600080011ff */
[----:B--2---:R-:W-:Y:S05]  /*bdf0*/  @!P0 NANOSLEEP.SYNCS 0x989680 ;  /* 0x009896800000895d */ /* 0x004fea0003900000 */
[----:B------:R-:W2:Y:S02]  /*be00*/  @!P0 SYNCS.PHASECHK.TRANS64 P0, [R4+URZ+0x8], R5 ;  /* 0x00000805040085a7 */ /* 0x000ea400080010ff */
[----:B--2---:R-:W-:Y:S05]  /*be10*/  @!P0 BRA `(.L_x_111) ;  /* 0xfffffffc00ec8947 */ /* 0x004fea000383ffff */
[----:B------:R-:W-:Y:S05]  /*be20*/  BRA `(.L_x_110) ;  /* 0xffffff9000ac7947 */ /* 0x000fea000383ffff */
.L_x_113:
[----:B------:R-:W-:Y:S01]  /*be30*/  BSSY B0, `(.L_x_309) ;  /* 0x0000006000007945 */ /* 0x000fe20003800000 */
[----:B------:R-:W-:-:S07]  /*be40*/  MOV R15, 0xffffffff ;  /* 0xffffffff000f7802 */ /* 0x000fce0000000f00 */
[----:B-1---5:R-:W-:Y:S05]  /*be50*/  WARPSYNC.COLLECTIVE R15, `(.L_x_310) ;  /* 0x000000000f0c7348 */ /* 0x022fea0003c00000 */
[----:B------:R-:W-:Y:S02]  /*be60*/  ELECT P6, UR79, PT ;  /* 0x00000000004f782f */ /* 0x000fe400038c0000 */
[----:B------:R-:W-:Y:S01]  /*be70*/  MOV R14, UR79 ;  /* 0x0000004f000e7c02 */ /* 0x000fe20008000f00 */
[----:B-1---5:R-:W-:Y:S10]  /*be80*/  ENDCOLLECTIVE ;  /* 0x000000000000791b */ /* 0x022ff40003800000 */
.L_x_310:
[----:B------:R-:W-:Y:S05]  /*be90*/  BSYNC B0 ;  /* 0x0000000000007941 */ /* 0x000fea0003800000 */
.L_x_309:
[----:B------:R-:W-:Y:S05]  /*bea0*/  BRA `(.L_x_311) ;  /* 0xffffff9000dc7947 */ /* 0x000fea000383ffff */
.L_x_115:
[----:B-1----:R-:W-:-:S04]  /*beb0*/  MOV R2, UR6 ;  /* 0x0000000600027c02 */ /* 0x002fc80008000f00 */
[----:B------:R1:W2:Y:S03]  /*bec0*/  SYNCS.PHASECHK.TRANS64.TRYWAIT P0, [R2+URZ+0x8], R3 ;  /* 0x00000803020075a7 */ /* 0x0002a600080011ff */
[----:B--2---:R-:W-:Y:S05]  /*bed0*/  @!P0 NANOSLEEP.SYNCS 0x989680 ;  /* 0x009896800000895d */ /* 0x004fea0003900000 */
[----:B------:R-:W2:Y:S02]  /*bee0*/  @!P0 SYNCS.PHASECHK.TRANS64 P0, [R2+URZ+0x8], R3 ;  /* 0x00000803020085a7 */ /* 0x000ea400080010ff */
[----:B--2---:R-:W-:Y:S05]  /*bef0*/  @!P0 BRA `(.L_x_115) ;  /* 0xfffffffc00ec8947 */ /* 0x004fea000383ffff */
[----:B------:R-:W-:Y:S05]  /*bf00*/  BRA `(.L_x_114) ;  /* 0xffffff9000e07947 */ /* 0x000fea000383ffff */
.L_x_116:
[----:B-1----:R1:W2:Y:S02]  /*bf10*/  SYNCS.PHASECHK.TRANS64.TRYWAIT P0, [R0+URZ+0x390], R5 ;  /* 0x00039005000075a7 */ /* 0x0022a400080011ff */
[----:B--2---:R-:W-:Y:S05]  /*bf20*/  @!P0 NANOSLEEP.SYNCS 0x989680 ;  /* 0x009896800000895d */ /* 0x004fea0003900000 */
[----:B------:R-:W2:Y:S02]  /*bf30*/  @!P0 SYNCS.PHASECHK.TRANS64 P0, [R0+URZ+0x390], R5 ;  /* 0x00039005000085a7 */ /* 0x000ea400080010ff */
[----:B--2---:R-:W-:Y:S05]  /*bf40*/  @!P0 BRA `(.L_x_116) ;  /* 0xfffffffc00f08947 */ /* 0x004fea000383ffff */
[----:B------:R-:W-:Y:S05]  /*bf50*/  BRA `(.L_x_312) ;  /* 0xffffff9400b47947 */ /* 0x000fea000383ffff */
.L_x_118:
[----:B------:R-:W-:-:S07]  /*bf60*/  MOV R0, UR11 ;  /* 0x0000000b00007c02 */ /* 0x000fce0008000f00 */
.L_x_313:
[----:B-1----:R1:W2:Y:S02]  /*bf70*/  SYNCS.PHASECHK.TRANS64.TRYWAIT P0, [R0+URZ+0x3d0], R5 ;  /* 0x0003d005000075a7 */ /* 0x0022a400080011ff */
[----:B--2---:R-:W-:Y:S05]  /*bf80*/  @!P0 NANOSLEEP.SYNCS 0x989680 ;  /* 0x009896800000895d */ /* 0x004fea0003900000 */
[----:B------:R-:W2:Y:S02]  /*bf90*/  @!P0 SYNCS.PHASECHK.TRANS64 P0, [R0+URZ+0x3d0], R5 ;  /* 0x0003d005000085a7 */ /* 0x000ea400080010ff */
[----:B--2---:R-:W-:Y:S05]  /*bfa0*/  @!P0 BRA `(.L_x_313) ;  /* 0xfffffffc00f08947 */ /* 0x004fea000383ffff */
[----:B------:R-:W-:Y:S05]  /*bfb0*/  BRA `(.L_x_314) ;  /* 0xffffff9400fc7947 */ /* 0x000fea000383ffff */
.L_x_121:
[----:B------:R-:W-:Y:S07]  /*bfc0*/  MOV R0, UR9 ;  /* 0x0000000900007c02 */ /* 0x000fee0008000f00 */
.L_x_315:
[----:B-1----:R1:W2:Y:S02]  /*bfd0*/  SYNCS.PHASECHK.TRANS64.TRYWAIT P0, [R0+URZ], R5 ;  /* 0x00000005000075a7 */ /* 0x0022a400080011ff */
[----:B--2---:R-:W-:Y:S05]  /*bfe0*/  @!P0 NANOSLEEP.SYNCS 0x989680 ;  /* 0x009896800000895d */ /* 0x004fea0003900000 */
[----:B------:R-:W2:Y:S02]  /*bff0*/  @!P0 SYNCS.PHASECHK.TRANS64 P0, [R0+URZ], R5 ;  /* 0x00000005000085a7 */ /* 0x000ea400080010ff */
[----:B--2---:R-:W-:Y:S05]  /*c000*/  @!P0 BRA `(.L_x_315) ;  /* 0xfffffffc00f08947 */ /* 0x004fea000383ffff */
[----:B------:R-:W-:Y:S05]  /*c010*/  BRA `(.L_x_120) ;  /* 0xffffff9800147947 */ /* 0x000fea000383ffff */
.L_x_125:
[----:B-1----:R-:W-:-:S07]  /*c020*/  MOV R0, UR7 ;  /* 0x0000000700007c02 */ /* 0x002fce0008000f00 */
.L_x_316:
[----:B-1----:R1:W2:Y:S02]  /*c030*/  SYNCS.PHASECHK.TRANS64.TRYWAIT P0, [R0+URZ], R3 ;  /* 0x00000003000075a7 */ /* 0x0022a400080011ff */
[----:B--2---:R-:W-:Y:S05]  /*c040*/  @!P0 NANOSLEEP.SYNCS 0x989680 ;  /* 0x009896800000895d */ /* 0x004fea0003900000 */
[----:B------:R-:W2:Y:S02]  /*c050*/  @!P0 SYNCS.PHASECHK.TRANS64 P0, [R0+URZ], R3 ;  /* 0x00000003000085a7 */ /* 0x000ea400080010ff */
[----:B--2---:R-:W-:Y:S05]  /*c060*/  @!P0 BRA `(.L_x_316) ;  /* 0xfffffffc00f08947 */ /* 0x004fea000383ffff */
[----:B------:R-:W-:Y:S05]  /*c070*/  BRA `(.L_x_317) ;  /* 0xffffff9800cc7947 */ /* 0x000fea000383ffff */
.L_x_126:
[----:B------:R-:W-:-:S07]  /*c080*/  MOV R0, UR7 ;  /* 0x0000000700007c02 */ /* 0x000fce0008000f00 */
.L_x_318:
[----:B-1----:R1:W2:Y:S02]  /*c090*/  SYNCS.PHASECHK.TRANS64.TRYWAIT P0, [R0+URZ], R3 ;  /* 0x00000003000075a7 */ /* 0x0022a400080011ff */
[----:B--2---:R-:W-:Y:S05]  /*c0a0*/  @!P0 NANOSLEEP.SYNCS 0x989680 ;  /* 0x009896800000895d */ /* 0x004fea0003900000 */
[----:B------:R-:W2:Y:S02]  /*c0b0*/  @!P0 SYNCS.PHASECHK.TRANS64 P0, [R0+URZ], R3 ;  /* 0x00000003000085a7 */ /* 0x000ea400080010ff */
[----:B--2---:R-:W-:Y:S05]  /*c0c0*/  @!P0 BRA `(.L_x_318) ;  /* 0xfffffffc00f08947 */ /* 0x004fea000383ffff */
[----:B------:R-:W-:Y:S05]  /*c0d0*/  BRA `(.L_x_319) ;  /* 0xffffff9800d87947 */ /* 0x000fea000383ffff */
.L_x_127:
[----:B------:R-:W-:-:S07]  /*c0e0*/  MOV R0, UR7 ;  /* 0x0000000700007c02 */ /* 0x000fce0008000f00 */
.L_x_320:
[----:B-1----:R1:W2:Y:S02]  /*c0f0*/  SYNCS.PHASECHK.TRANS64.TRYWAIT P0, [R0+URZ], R3 ;  /* 0x00000003000075a7 */ /* 0x0022a400080011ff */
[----:B--2---:R-:W-:Y:S05]  /*c100*/  @!P0 NANOSLEEP.SYNCS 0x989680 ;  /* 0x009896800000895d */ /* 0x004fea0003900000 */
[----:B------:R-:W2:Y:S02]  /*c110*/  @!P0 SYNCS.PHASECHK.TRANS64 P0, [R0+URZ], R3 ;  /* 0x00000003000085a7 */ /* 0x000ea400080010ff */
[----:B--2---:R-:W-:Y:S05]  /*c120*/  @!P0 BRA `(.L_x_320) ;  /* 0xfffffffc00f08947 */ /* 0x004fea000383ffff */
[----:B------:R-:W-:Y:S05]  /*c130*/  BRA `(.L_x_321) ;  /* 0xffffff9800e47947 */ /* 0x000fea000383ffff */
.L_x_130:
[----:B------:R-:W-:-:S07]  /*c140*/  MOV R0, UR8 ;  /* 0x0000000800007c02 */ /* 0x000fce0008000f00 */
.L_x_322:
[----:B-1----:R1:W2:Y:S02]  /*c150*/  SYNCS.PHASECHK.TRANS64.TRYWAIT P1, [R0+URZ+0x410], R3 ;  /* 0x00041003000075a7 */ /* 0x0022a400080211ff */
[----:B--2---:R-:W-:Y:S05]  /*c160*/  @!P1 NANOSLEEP.SYNCS 0x989680 ;  /* 0x009896800000995d */ /* 0x004fea0003900000 */
[----:B------:R-:W2:Y:S02]  /*c170*/  @!P1 SYNCS.PHASECHK.TRANS64 P1, [R0+URZ+0x410], R3 ;  /* 0x00041003000095a7 */ /* 0x000ea400080210ff */
[----:B--2---:R-:W-:Y:S05]  /*c180*/  @!P1 BRA `(.L_x_322) ;  /* 0xfffffffc00f09947 */ /* 0x004fea000383ffff */
[----:B------:R-:W-:Y:S05]  /*c190*/  BRA `(.L_x_323) ;  /* 0xffffff9c00307947 */ /* 0x000fea000383ffff */
.L_x_135:
[----:B--2---:R2:W4:Y:S02]  /*c1a0*/  SYNCS.PHASECHK.TRANS64.TRYWAIT P0, [R0+URZ+0x390], R3 ;  /* 0x00039003000075a7 */ /* 0x00452400080011ff */
[----:B----4-:R-:W-:Y:S05]  /*c1b0*/  @!P0 NANOSLEEP.SYNCS 0x989680 ;  /* 0x009896800000895d */ /* 0x010fea0003900000 */
[----:B------:R-:W4:Y:S02]  /*c1c0*/  @!P0 SYNCS.PHASECHK.TRANS64 P0, [R0+URZ+0x390], R3 ;  /* 0x00039003000085a7 */ /* 0x000f2400080010ff */
[----:B----4-:R-:W-:Y:S05]  /*c1d0*/  @!P0 BRA `(.L_x_135) ;  /* 0xfffffffc00f08947 */ /* 0x010fea000383ffff */
[----:B------:R-:W-:Y:S05]  /*c1e0*/  BRA `(.L_x_324) ;  /* 0xffffffa000447947 */ /* 0x000fea000383ffff */
.L_x_138:
[----:B------:R-:W-:Y:S07]  /*c1f0*/  MOV R0, UR7 ;  /* 0x0000000700007c02 */ /* 0x000fee0008000f00 */
.L_x_325:
[----:B--2---:R2:W4:Y:S02]  /*c200*/  SYNCS.PHASECHK.TRANS64.TRYWAIT P0, [R0+URZ+0x388], R3 ;  /* 0x00038803000075a7 */ /* 0x00452400080011ff */
[----:B----4-:R-:W-:Y:S05]  /*c210*/  @!P0 NANOSLEEP.SYNCS 0x989680 ;  /* 0x009896800000895d */ /* 0x010fea0003900000 */
[----:B------:R-:W4:Y:S02]  /*c220*/  @!P0 SYNCS.PHASECHK.TRANS64 P0, [R0+URZ+0x388], R3 ;  /* 0x00038803000085a7 */ /* 0x000f2400080010ff */
[----:B----4-:R-:W-:Y:S05]  /*c230*/  @!P0 BRA `(.L_x_325) ;  /* 0xfffffffc00f08947 */ /* 0x010fea000383ffff */
[----:B------:R-:W-:Y:S05]  /*c240*/  BRA `(.L_x_137) ;  /* 0xffffffa400247947 */ /* 0x000fea000383ffff */
.L_x_141:
[----:B------:R-:W-:Y:S07]  /*c250*/  MOV R3, UR7 ;  /* 0x0000000700037c02 */ /* 0x000fee0008000f00 */
.L_x_326:
[----:B-1----:R1:W2:Y:S02]  /*c260*/  SYNCS.PHASECHK.TRANS64.TRYWAIT P0, [R3+URZ+0x360], R12 ;  /* 0x0003600c030075a7 */ /* 0x0022a400080011ff */
[----:B--2---:R-:W-:Y:S05]  /*c270*/  @!P0 NANOSLEEP.SYNCS 0x989680 ;  /* 0x009896800000895d */ /* 0x004fea0003900000 */
[----:B------:R-:W2:Y:S02]  /*c280*/  @!P0 SYNCS.PHASECHK.TRANS64 P0, [R3+URZ+0x360], R12 ;  /* 0x0003600c030085a7 */ /* 0x000ea400080010ff */
[----:B--2---:R-:W-:Y:S05]  /*c290*/  @!P0 BRA `(.L_x_326) ;  /* 0xfffffffc00f08947 */ /* 0x004fea000383ffff */
[----:B------:R-:W-:Y:S05]  /*c2a0*/  BRA `(.L_x_327) ;  /* 0xffffffa4009c7947 */ /* 0x000fea000383ffff */
.L_x_142:
[----:B-1----:R-:W-:Y:S07]  /*c2b0*/  MOV R3, UR7 ;  /* 0x0000000700037c02 */ /* 0x002fee0008000f00 */
.L_x_328:
[----:B-1----:R1:W2:Y:S02]  /*c2c0*/  SYNCS.PHASECHK.TRANS64.TRYWAIT P0, [R3+URZ+0x368], R12 ;  /* 0x0003680c030075a7 */ /* 0x0022a400080011ff */
[----:B--2---:R-:W-:Y:S05]  /*c2d0*/  @!P0 NANOSLEEP.SYNCS 0x989680 ;  /* 0x009896800000895d */ /* 0x004fea0003900000 */
[----:B------:R-:W2:Y:S02]  /*c2e0*/  @!P0 SYNCS.PHASECHK.TRANS64 P0, [R3+URZ+0x368], R12 ;  /* 0x0003680c030085a7 */ /* 0x000ea400080010ff */
[----:B--2---:R-:W-:Y:S05]  /*c2f0*/  @!P0 BRA `(.L_x_328) ;  /* 0xfffffffc00f08947 */ /* 0x004fea000383ffff */
[----:B------:R-:W-:Y:S05]  /*c300*/  BRA `(.L_x_329) ;  /* 0xffffffa400f87947 */ /* 0x000fea000383ffff */
.L_x_143:
[----:B-1----:R-:W-:Y:S07]  /*c310*/  MOV R3, UR7 ;  /* 0x0000000700037c02 */ /* 0x002fee0008000f00 */
.L_x_330:
[----:B-1----:R1:W2:Y:S02]  /*c320*/  SYNCS.PHASECHK.TRANS64.TRYWAIT P0, [R3+URZ+0x370], R12 ;  /* 0x0003700c030075a7 */ /* 0x0022a400080011ff */
[----:B--2---:R-:W-:Y:S05]  /*c330*/  @!P0 NANOSLEEP.SYNCS 0x989680 ;  /* 0x009896800000895d */ /* 0x004fea0003900000 */
[----:B------:R-:W2:Y:S02]  /*c340*/  @!P0 SYNCS.PHASECHK.TRANS64 P0, [R3+URZ+0x370], R12 ;  /* 0x0003700c030085a7 */ /* 0x000ea400080010ff */
[----:B--2---:R-:W-:Y:S05]  /*c350*/  @!P0 BRA `(.L_x_330) ;  /* 0xfffffffc00f08947 */ /* 0x004fea000383ffff */
[----:B------:R-:W-:Y:S05]  /*c360*/  BRA `(.L_x_331) ;  /* 0xffffffa800547947 */ /* 0x000fea000383ffff */
.L_x_144:
[----:B------:R-:W-:Y:S07]  /*c370*/  MOV R3, UR7 ;  /* 0x0000000700037c02 */ /* 0x000fee0008000f00 */
.L_x_332:
[----:B-1----:R1:W2:Y:S02]  /*c380*/  SYNCS.PHASECHK.TRANS64.TRYWAIT P0, [R3+URZ+0x378], R12 ;  /* 0x0003780c030075a7 */ /* 0x0022a400080011ff */
[----:B--2---:R-:W-:Y:S05]  /*c390*/  @!P0 NANOSLEEP.SYNCS 0x989680 ;  /* 0x009896800000895d */ /* 0x004fea0003900000 */
[----:B------:R-:W2:Y:S02]  /*c3a0*/  @!P0 SYNCS.PHASECHK.TRANS64 P0, [R3+URZ+0x378], R12 ;  /* 0x0003780c030085a7 */ /* 0x000ea400080010ff */
[----:B--2---:R-:W-:Y:S05]  /*c3b0*/  @!P0 BRA `(.L_x_332) ;  /* 0xfffffffc00f08947 */ /* 0x004fea000383ffff */
[----:B------:R-:W-:Y:S05]  /*c3c0*/  BRA `(.L_x_333) ;  /* 0xffffffa800f47947 */ /* 0x000fea000383ffff */
.L_x_146:
[----:B------:R-:W-:-:S07]  /*c3d0*/  MOV R0, UR7 ;  /* 0x0000000700007c02 */ /* 0x000fce0008000f00 */
.L_x_334:
[----:B-1----:R1:W4:Y:S02]  /*c3e0*/  SYNCS.PHASECHK.TRANS64.TRYWAIT P0, [R0+URZ+0x360], R3 ;  /* 0x00036003000075a7 */ /* 0x00232400080011ff */
[----:B----4-:R-:W-:Y:S05]  /*c3f0*/  @!P0 NANOSLEEP.SYNCS 0x989680 ;  /* 0x009896800000895d */ /* 0x010fea0003900000 */
[----:B------:R-:W4:Y:S02]  /*c400*/  @!P0 SYNCS.PHASECHK.TRANS64 P0, [R0+URZ+0x360], R3 ;  /* 0x00036003000085a7 */ /* 0x000f2400080010ff */
[----:B----4-:R-:W-:Y:S05]  /*c410*/  @!P0 BRA `(.L_x_334) ;  /* 0xfffffffc00f08947 */ /* 0x010fea000383ffff */
[----:B------:R-:W-:Y:S05]  /*c420*/  BRA `(.L_x_335) ;  /* 0xffffffac007c7947 */ /* 0x000fea000383ffff */
.L_x_147:
[----:B-1----:R-:W-:-:S07]  /*c430*/  MOV R0, UR7 ;  /* 0x0000000700007c02 */ /* 0x002fce0008000f00 */
.L_x_336:
[----:B-1----:R1:W4:Y:S02]  /*c440*/  SYNCS.PHASECHK.TRANS64.TRYWAIT P0, [R0+URZ+0x368], R3 ;  /* 0x00036803000075a7 */ /* 0x00232400080011ff */
[----:B----4-:R-:W-:Y:S05]  /*c450*/  @!P0 NANOSLEEP.SYNCS 0x989680 ;  /* 0x009896800000895d */ /* 0x010fea0003900000 */
[----:B------:R-:W4:Y:S02]  /*c460*/  @!P0 SYNCS.PHASECHK.TRANS64 P0, [R0+URZ+0x368], R3 ;  /* 0x00036803000085a7 */ /* 0x000f2400080010ff */
[----:B----4-:R-:W-:Y:S05]  /*c470*/  @!P0 BRA `(.L_x_336) ;  /* 0xfffffffc00f08947 */ /* 0x010fea000383ffff */
[----:B------:R-:W-:Y:S05]  /*c480*/  BRA `(.L_x_337) ;  /* 0xffffffac006c7947 */ /* 0x000fea000383ffff */
.L_x_148:
[----:B-1----:R-:W-:-:S07]  /*c490*/  MOV R0, UR7 ;  /* 0x0000000700007c02 */ /* 0x002fce0008000f00 */
.L_x_338:
[----:B-1----:R1:W4:Y:S02]  /*c4a0*/  SYNCS.PHASECHK.TRANS64.TRYWAIT P0, [R0+URZ+0x370], R3 ;  /* 0x00037003000075a7 */ /* 0x00232400080011ff */
[----:B----4-:R-:W-:Y:S05]  /*c4b0*/  @!P0 NANOSLEEP.SYNCS 0x989680 ;  /* 0x009896800000895d */ /* 0x010fea0003900000 */
[----:B------:R-:W4:Y:S02]  /*c4c0*/  @!P0 SYNCS.PHASECHK.TRANS64 P0, [R0+URZ+0x370], R3 ;  /* 0x00037003000085a7 */ /* 0x000f2400080010ff */
[----:B----4-:R-:W-:Y:S05]  /*c4d0*/  @!P0 BRA `(.L_x_338) ;  /* 0xfffffffc00f08947 */ /* 0x010fea000383ffff */
[----:B------:R-:W-:Y:S05]  /*c4e0*/  BRA `(.L_x_339) ;  /* 0xffffffac005c7947 */ /* 0x000fea000383ffff */
.L_x_150:
[----:B--2---:R2:W3:Y:S02]  /*c4f0*/  SYNCS.PHASECHK.TRANS64.TRYWAIT P0, [R0+URZ+0x390], R3 ;  /* 0x00039003000075a7 */ /* 0x0044e400080011ff */
[----:B---3--:R-:W-:Y:S05]  /*c500*/  @!P0 NANOSLEEP.SYNCS 0x989680 ;  /* 0x009896800000895d */ /* 0x008fea0003900000 */
[----:B------:R-:W3:Y:S02]  /*c510*/  @!P0 SYNCS.PHASECHK.TRANS64 P0, [R0+URZ+0x390], R3 ;  /* 0x00039003000085a7 */ /* 0x000ee400080010ff */
[----:B---3--:R-:W-:Y:S05]  /*c520*/  @!P0 BRA `(.L_x_150) ;  /* 0xfffffffc00f08947 */ /* 0x008fea000383ffff */
[----:B------:R-:W-:Y:S05]  /*c530*/  BRA `(.L_x_340) ;  /* 0xffffffb0002c7947 */ /* 0x000fea000383ffff */
.L_x_161:
[----:B-1----:R-:W-:Y:S04]  /*c540*/  MOV R0, UR48 ;  /* 0x0000003000007c02 */ /* 0x002fe80008000f00 */
[----:B------:R1:W3:Y:S03]  /*c550*/  SYNCS.PHASECHK.TRANS64.TRYWAIT P1, [R0+URZ+0x340], R5 ;  /* 0x00034005000075a7 */ /* 0x0002e600080211ff */
[----:B---3--:R-:W-:Y:S05]  /*c560*/  @!P1 NANOSLEEP.SYNCS 0x989680 ;  /* 0x009896800000995d */ /* 0x008fea0003900000 */
[----:B------:R-:W3:Y:S02]  /*c570*/  @!P1 SYNCS.PHASECHK.TRANS64 P1, [R0+URZ+0x340], R5 ;  /* 0x00034005000095a7 */ /* 0x000ee400080210ff */
[----:B---3--:R-:W-:Y:S05]  /*c580*/  @!P1 BRA `(.L_x_161) ;  /* 0xfffffffc00ec9947 */ /* 0x008fea000383ffff */
[----:B------:R-:W-:Y:S05]  /*c590*/  BRA `(.L_x_160) ;  /* 0xffffffbc00347947 */ /* 0x000fea000383ffff */
.L_x_163:
[----:B-1----:R1:W4:Y:S02]  /*c5a0*/  SYNCS.PHASECHK.TRANS64.TRYWAIT P0, [R74+URZ+0x3b0], R3 ;  /* 0x0003b0034a0075a7 */ /* 0x00232400080011ff */
[----:B----4-:R-:W-:Y:S05]  /*c5b0*/  @!P0 NANOSLEEP.SYNCS 0x989680 ;  /* 0x009896800000895d */ /* 0x010fea0003900000 */
[----:B------:R-:W4:Y:S02]  /*c5c0*/  @!P0 SYNCS.PHASECHK.TRANS64 P0, [R74+URZ+0x3b0], R3 ;  /* 0x0003b0034a0085a7 */ /* 0x000f2400080010ff */
[----:B----4-:R-:W-:Y:S05]  /*c5d0*/  @!P0 BRA `(.L_x_163) ;  /* 0xfffffffc00f08947 */ /* 0x010fea000383ffff */
[----:B------:R-:W-:Y:S05]  /*c5e0*/  BRA `(.L_x_162) ;  /* 0xffffffbc00547947 */ /* 0x000fea000383ffff */
.L_x_172:
[----:B--2---:R2:W3:Y:S02]  /*c5f0*/  SYNCS.PHASECHK.TRANS64.TRYWAIT P0, [R3+URZ+0x340], R0 ;  /* 0x00034000030075a7 */ /* 0x0044e400080011ff */
[----:B---3--:R-:W-:Y:S05]  /*c600*/  @!P0 NANOSLEEP.SYNCS 0x989680 ;  /* 0x009896800000895d */ /* 0x008fea0003900000 */
[----:B------:R-:W3:Y:S02]  /*c610*/  @!P0 SYNCS.PHASECHK.TRANS64 P0, [R3+URZ+0x340], R0 ;  /* 0x00034000030085a7 */ /* 0x000ee400080010ff */
[----:B---3--:R-:W-:Y:S05]  /*c620*/  @!P0 BRA `(.L_x_172) ;  /* 0xfffffffc00f08947 */ /* 0x008fea000383ffff */
[----:B------:R-:W-:Y:S05]  /*c630*/  BRA `(.L_x_171) ;  /* 0xffffffc400607947 */ /* 0x000fea000383ffff */
.L_x_180:
[----:B--2---:R2:W3:Y:S02]  /*c640*/  SYNCS.PHASECHK.TRANS64.TRYWAIT P0, [R83+URZ+0x340], R4 ;  /* 0x00034004530075a7 */ /* 0x0044e400080011ff */
[----:B---3--:R-:W-:Y:S05]  /*c650*/  @!P0 NANOSLEEP.SYNCS 0x989680 ;  /* 0x009896800000895d */ /* 0x008fea0003900000 */
[----:B------:R-:W3:Y:S02]  /*c660*/  @!P0 SYNCS.PHASECHK.TRANS64 P0, [R83+URZ+0x340], R4 ;  /* 0x00034004530085a7 */ /* 0x000ee400080010ff */
[----:B---3--:R-:W-:Y:S05]  /*c670*/  @!P0 BRA `(.L_x_180) ;  /* 0xfffffffc00f08947 */ /* 0x008fea000383ffff */
[----:B------:R-:W-:Y:S05]  /*c680*/  BRA `(.L_x_179) ;  /* 0xffffffcc007c7947 */ /* 0x000fea000383ffff */
.L_x_188:
[----:B--2---:R2:W3:Y:S02]  /*c690*/  SYNCS.PHASECHK.TRANS64.TRYWAIT P0, [R88+URZ+0x340], R3 ;  /* 0x00034003580075a7 */ /* 0x0044e400080011ff */
[----:B---3--:R-:W-:Y:S05]  /*c6a0*/  @!P0 NANOSLEEP.SYNCS 0x989680 ;  /* 0x009896800000895d */ /* 0x008fea0003900000 */
[----:B------:R-:W3:Y:S02]  /*c6b0*/  @!P0 SYNCS.PHASECHK.TRANS64 P0, [R88+URZ+0x340], R3 ;  /* 0x00034003580085a7 */ /* 0x000ee400080010ff */
[----:B---3--:R-:W-:Y:S05]  /*c6c0*/  @!P0 BRA `(.L_x_188) ;  /* 0xfffffffc00f08947 */ /* 0x008fea000383ffff */
[----:B------:R-:W-:Y:S05]  /*c6d0*/  BRA `(.L_x_187) ;  /* 0xffffffd400987947 */ /* 0x000fea000383ffff */
        .weak           $__internal_0_$__cuda_sm10x_tcgen05_guardrail_trap_col_being_dealloced_not_returned_by_alloc
        .type           $__internal_0_$__cuda_sm10x_tcgen05_guardrail_trap_col_being_dealloced_not_returned_by_alloc,@function
        .size           $__internal_0_$__cuda_sm10x_tcgen05_guardrail_trap_col_being_dealloced_not_returned_by_alloc,($__internal_1_$__cuda_sm10x_tcgen05_guardrail_trap_phase_invalid_during_alloc - $__internal_0_$__cuda_sm10x_tcgen05_guardrail_trap_col_being_dealloced_not_returned_by_alloc)
$__internal_0_$__cuda_sm10x_tcgen05_guardrail_trap_col_being_dealloced_not_returned_by_alloc:
[----:B------:R-:W-:Y:S05]  /*c6e0*/  BPT.TRAP 0x1 ;  /* 0x000000040000795c */ /* 0x000fea0000300000 */
[----:B------:R-:W-:-:S04]  /*c6f0*/  HFMA2 R3, -RZ, RZ, 0, 0 ;  /* 0x00000000ff037431 */ /* 0x000fc800000001ff */
[----:B------:R-:W-:Y:S05]  /*c700*/  RET.REL.NODEC R2 `(_ZN7cutlass13device_kernelINS_4gemm6kernel13GemmUniversalIN4cute5tupleIJiiiiEEENS1_10collective13CollectiveMmaINS1_35MainloopSm100TmaUmmaWarpSpecializedILi52ELi2ELi4ENS5_IJNS4_1CILi2EEENSA_ILi1EEESC_EEEEENS5_IJNSA_ILi128EEESF_NSA_ILi16EEEEEENS_6half_tENS5_IJlSC_lEEESI_SJ_NS4_8TiledMMAINS4_8MMA_AtomIJNS4_26SM100_MMA_F16BF16_2x1SM_SSISI_SI_fLi128ELi128ELNS4_4UMMA5MajorE0ELSO_0ELNSN_7ScaleInE0ELSP_0EEEEEENS4_6LayoutINS5_IJSC_SC_SC_EEENS5_IJNSA_ILi0EEESU_SU_EEEEENS5_IJNS4_10UnderscoreESX_SX_EEEEENS4_18SM100_TMA_2SM_LOADENS4_14ComposedLayoutINS4_7SwizzleILi1ELi4ELi3EEENS4_18smem_ptr_flag_bitsILi16EEENSS_INS5_IJNSA_ILi8EEESG_EEENS5_IJSG_SC_EEEEEEEvNS4_8identityES10_S1A_vS1B_EENS_8epilogue10collective18CollectiveEpilogueINS1D_23Sm100TmaWarpSpecializedILi4ELi2ELi16ELb1ELb0EEEJNS5_IJNSA_ILi64EEESF_SG_EEENS5_IJNSS_IS1I_SC_EENSS_INS5_IJSG_SB_EEENS5_IJSC_S1I_EEEEEEEESI_SJ_SI_SJ_NS1D_6fusion15FusionCallbacksIS1H_NS1P_17LinearCombinationISI_fSI_fLNS_15FloatRoundStyleE2EEES1J_S1O_JEEENS4_5SM1004TMEM4LOAD26SM100_TMEM_LOAD_32dp32b16xENS4_13SM90_TMA_LOADES1A_NS4_39AutoVectorizingCopyWithAssumedAlignmentILi128EEENS4_14SM90_TMA_STOREES1A_S21_S21_EEEvvEEEEvNT_6ParamsE) ;  /* 0xffffff38023c7950 */ /* 0x000fea0003c3ffff */
        .weak           $__internal_1_$__cuda_sm10x_tcgen05_guardrail_trap_phase_invalid_during_alloc
        .type           $__internal_1_$__cuda_sm10x_tcgen05_guardrail_trap_phase_invalid_during_alloc,@function
        .size           $__internal_1_$__cuda_sm10x_tcgen05_guardrail_trap_phase_invalid_during_alloc,($__internal_2_$__cuda_sm10x_tcgen05_guardrail_trap_unallocated_columns_being_dealloced - $__internal_1_$__cuda_sm10x_tcgen05_guardrail_trap_phase_invalid_during_alloc)
$__internal_1_$__cuda_sm10x_tcgen05_guardrail_trap_phase_invalid_during_alloc:
[----:B------:R-:W-:Y:S05]  /*c710*/  BPT.TRAP 0x1 ;  /* 0x000000040000795c */ /* 0x000fea0000300000 */
[----:B------:R-:W-:-:S04]  /*c720*/  MOV R3, 0x0 ;  /* 0x0000000000037802 */ /* 0x000fc80000000f00 */
[----:B------:R-:W-:Y:S05]  /*c730*/  RET.REL.NODEC R2 `(_ZN7cutlass13device_kernelINS_4gemm6kernel13GemmUniversalIN4cute5tupleIJiiiiEEENS1_10collective13CollectiveMmaINS1_35MainloopSm100TmaUmmaWarpSpecializedILi52ELi2ELi4ENS5_IJNS4_1CILi2EEENSA_ILi1EEESC_EEEEENS5_IJNSA_ILi128EEESF_NSA_ILi16EEEEEENS_6half_tENS5_IJlSC_lEEESI_SJ_NS4_8TiledMMAINS4_8MMA_AtomIJNS4_26SM100_MMA_F16BF16_2x1SM_SSISI_SI_fLi128ELi128ELNS4_4UMMA5MajorE0ELSO_0ELNSN_7ScaleInE0ELSP_0EEEEEENS4_6LayoutINS5_IJSC_SC_SC_EEENS5_IJNSA_ILi0EEESU_SU_EEEEENS5_IJNS4_10UnderscoreESX_SX_EEEEENS4_18SM100_TMA_2SM_LOADENS4_14ComposedLayoutINS4_7SwizzleILi1ELi4ELi3EEENS4_18smem_ptr_flag_bitsILi16EEENSS_INS5_IJNSA_ILi8EEESG_EEENS5_IJSG_SC_EEEEEEEvNS4_8identityES10_S1A_vS1B_EENS_8epilogue10collective18CollectiveEpilogueINS1D_23Sm100TmaWarpSpecializedILi4ELi2ELi16ELb1ELb0EEEJNS5_IJNSA_ILi64EEESF_SG_EEENS5_IJNSS_IS1I_SC_EENSS_INS5_IJSG_SB_EEENS5_IJSC_S1I_EEEEEEEESI_SJ_SI_SJ_NS1D_6fusion15FusionCallbacksIS1H_NS1P_17LinearCombinationISI_fSI_fLNS_15FloatRoundStyleE2EEES1J_S1O_JEEENS4_5SM1004TMEM4LOAD26SM100_TMEM_LOAD_32dp32b16xENS4_13SM90_TMA_LOADES1A_NS4_39AutoVectorizingCopyWithAssumedAlignmentILi128EEENS4_14SM90_TMA_STOREES1A_S21_S21_EEEvvEEEEvNT_6ParamsE) ;  /* 0xffffff3802307950 */ /* 0x000fea0003c3ffff */
        .weak           $__internal_2_$__cuda_sm10x_tcgen05_guardrail_trap_unallocated_columns_being_dealloced
        .type           $__internal_2_$__cuda_sm10x_tcgen05_guardrail_trap_unallocated_columns_being_dealloced,@function
        .size           $__internal_2_$__cuda_sm10x_tcgen05_guardrail_trap_unallocated_columns_being_dealloced,(.L_x_342 - $__internal_2_$__cuda_sm10x_tcgen05_guardrail_trap_unallocated_columns_being_dealloced)
$__internal_2_$__cuda_sm10x_tcgen05_guardrail_trap_unallocated_columns_being_dealloced:
[----:B------:R-:W-:Y:S05]  /*c740*/  BPT.TRAP 0x1 ;  /* 0x000000040000795c */ /* 0x000fea0000300000 */
[----:B------:R-:W-:-:S04]  /*c750*/  HFMA2 R3, -RZ, RZ, 0, 0 ;  /* 0x00000000ff037431 */ /* 0x000fc800000001ff */
[----:B------:R-:W-:Y:S05]  /*c760*/  RET.REL.NODEC R2 `(_ZN7cutlass13device_kernelINS_4gemm6kernel13GemmUniversalIN4cute5tupleIJiiiiEEENS1_10collective13CollectiveMmaINS1_35MainloopSm100TmaUmmaWarpSpecializedILi52ELi2ELi4ENS5_IJNS4_1CILi2EEENSA_ILi1EEESC_EEEEENS5_IJNSA_ILi128EEESF_NSA_ILi16EEEEEENS_6half_tENS5_IJlSC_lEEESI_SJ_NS4_8TiledMMAINS4_8MMA_AtomIJNS4_26SM100_MMA_F16BF16_2x1SM_SSISI_SI_fLi128ELi128ELNS4_4UMMA5MajorE0ELSO_0ELNSN_7ScaleInE0ELSP_0EEEEEENS4_6LayoutINS5_IJSC_SC_SC_EEENS5_IJNSA_ILi0EEESU_SU_EEEEENS5_IJNS4_10UnderscoreESX_SX_EEEEENS4_18SM100_TMA_2SM_LOADENS4_14ComposedLayoutINS4_7SwizzleILi1ELi4ELi3EEENS4_18smem_ptr_flag_bitsILi16EEENSS_INS5_IJNSA_ILi8EEESG_EEENS5_IJSG_SC_EEEEEEEvNS4_8identityES10_S1A_vS1B_EENS_8epilogue10collective18CollectiveEpilogueINS1D_23Sm100TmaWarpSpecializedILi4ELi2ELi16ELb1ELb0EEEJNS5_IJNSA_ILi64EEESF_SG_EEENS5_IJNSS_IS1I_SC_EENSS_INS5_IJSG_SB_EEENS5_IJSC_S1I_EEEEEEEESI_SJ_SI_SJ_NS1D_6fusion15FusionCallbacksIS1H_NS1P_17LinearCombinationISI_fSI_fLNS_15FloatRoundStyleE2EEES1J_S1O_JEEENS4_5SM1004TMEM4LOAD26SM100_TMEM_LOAD_32dp32b16xENS4_13SM90_TMA_LOADES1A_NS4_39AutoVectorizingCopyWithAssumedAlignmentILi128EEENS4_14SM90_TMA_STOREES1A_S21_S21_EEEvvEEEEvNT_6ParamsE) ;  /* 0xffffff3802247950 */ /* 0x000fea0003c3ffff */
.L_x_341:
[----:B------:R-:W-:-:S00]  /*c770*/  BRA `(.L_x_341) ;  /* 0xfffffffc00fc7947 */ /* 0x000fc0000383ffff */
[----:B------:R-:W-:-:S00]  /*c780*/  NOP ;  /* 0x0000000000007918 */ /* 0x000fc00000000000 */
[----:B------:R-:W-:-:S00]  /*c790*/  NOP ;  /* 0x0000000000007918 */ /* 0x000fc00000000000 */
[----:B------:R-:W-:-:S00]  /*c7a0*/  NOP ;  /* 0x0000000000007918 */ /* 0x000fc00000000000 */
[----:B------:R-:W-:-:S00]  /*c7b0*/  NOP ;  /* 0x0000000000007918 */ /* 0x000fc00000000000 */
[----:B------:R-:W-:-:S00]  /*c7c0*/  NOP ;  /* 0x0000000000007918 */ /* 0x000fc00000000000 */
[----:B------:R-:W-:-:S00]  /*c7d0*/  NOP ;  /* 0x0000000000007918 */ /* 0x000fc00000000000 */
[----:B------:R-:W-:-:S00]  /*c7e0*/  NOP ;  /* 0x0000000000007918 */ /* 0x000fc00000000000 */
[----:B------:R-:W-:-:S00]  /*c7f0*/  NOP ;  /* 0x0000000000007918 */ /* 0x000fc00000000000 */
.L_x_342:


//--------------------- .nv.global.init           --------------------------
	.section	.nv.global.init,"aw",@progbits
.nv.global.init:
	.type		$str$27,@object
	.size		$str$27,($str$28 - $str$27)
$str$27:
        /*0000*/ 	.byte	0x28, 0x61, 0x64, 0x64, 0x72, 0x65, 0x73, 0x73, 0x20, 0x26, 0x20, 0x6d, 0x61, 0x73, 0x6b, 0x29
        /*0010*/ 	.byte	0x20, 0x3d, 0x3d, 0x20, 0x30, 0x00
	.type		$str$28,@object
	.size		$str$28,($str$26 - $str$28)
$str$28:
        /*0016*/ 	.byte	0x2f, 0x74, 0x6d, 0x70, 0x2f, 0x63, 0x75, 0x74, 0x6c, 0x61, 0x73, 0x73, 0x5f, 0x73, 0x77, 0x65
        /*0026*/ 	.byte	0x65, 0x70, 0x5f, 0x73, 0x72, 0x63, 0x2f, 0x69, 0x6e, 0x63, 0x6c, 0x75, 0x64, 0x65, 0x2f, 0x63
        /*0036*/ 	.byte	0x75, 0x74, 0x65, 0x2f, 0x70, 0x6f, 0x69, 0x6e, 0x74, 0x65, 0x72, 0x5f, 0x66, 0x6c, 0x61, 0x67
        /*0046*/ 	.byte	0x67, 0x65, 0x64, 0x2e, 0x68, 0x70, 0x70, 0x00
	.type		$str$26,@object
	.size		$str$26,($str$25 - $str$26)
$str$26:
        /*004e*/ 	.byte	0x2f, 0x74, 0x6d, 0x70, 0x2f, 0x63, 0x75, 0x74, 0x6c, 0x61, 0x73, 0x73, 0x5f, 0x73, 0x77, 0x65
        /*005e*/ 	.byte	0x65, 0x70, 0x5f, 0x73, 0x72, 0x63, 0x2f, 0x69, 0x6e, 0x63, 0x6c, 0x75, 0x64, 0x65, 0x2f, 0x63
        /*006e*/ 	.byte	0x75, 0x74, 0x65, 0x2f, 0x61, 0x74, 0x6f, 0x6d, 0x2f, 0x63, 0x6f, 0x70, 0x79, 0x5f, 0x74, 0x72
        /*007e*/ 	.byte	0x61, 0x69, 0x74, 0x73, 0x5f, 0x73, 0x6d, 0x31, 0x30, 0x30, 0x2e, 0x68, 0x70, 0x70, 0x00
	.type		$str$25,@object
	.size		$str$25,(__unnamed_1 - $str$25)
$str$25:
        /*008d*/ 	.byte	0x28, 0x28, 0x75, 0x69, 0x6e, 0x74, 0x33, 0x32, 0x5f, 0x74, 0x28, 0x74, 0x68, 0x72, 0x65, 0x61
        /*009d*/ 	.byte	0x64, 0x49, 0x64, 0x78, 0x2e, 0x78, 0x29, 0x20, 0x2f, 0x20, 0x33, 0x32, 0x29, 0x20, 0x25, 0x20
        /*00ad*/ 	.byte	0x34, 0x29, 0x20, 0x3d, 0x3d, 0x20, 0x28, 0x28, 0x28, 0x74, 0x6d, 0x65, 0x6d, 0x5f, 0x61, 0x64
        /*00bd*/ 	.byte	0x64, 0x72, 0x20, 0x3e, 0x3e, 0x20, 0x31, 0x36, 0x29, 0x20, 0x2f, 0x20, 0x33, 0x32, 0x29, 0x20
        /*00cd*/ 	.byte	0x25, 0x20, 0x34, 0x29, 0x00
	.type		__unnamed_1,@object
	.size		__unnamed_1,(__unnamed_2 - __unnamed_1)
__unnamed_1:
        /*00d2*/ 	.byte	0x61, 0x75, 0x74, 0x6f, 0x20, 0x63, 0x75, 0x74, 0x65, 0x3a, 0x3a, 0x61, 0x73, 0x5f, 0x70, 0x6f
        /* <DEDUP_REMOVED lines=24> */
        /*0262*/ 	.byte	0x34, 0x38, 0x3e, 0x3e, 0x3e, 0x3e, 0x5d, 0x00
	.type		__unnamed_2,@object
	.size		__unnamed_2,(.L_2 - __unnamed_2)
__unnamed_2:
        /* <DEDUP_REMOVED lines=40> */
        /*04ea*/ 	.byte	0x3a, 0x3a, 0x43, 0x3c, 0x30, 0x3e, 0x3e, 0x3e, 0x3e, 0x5d, 0x00
.L_2:


//--------------------- .nv.shared._ZN7cutlass13device_kernelINS_4gemm6kernel13GemmUniversalIN4cute5tupleIJiiiiEEENS1_10collective13CollectiveMmaINS1_35MainloopSm100TmaUmmaWarpSpecializedILi52ELi2ELi4ENS5_IJNS4_1CILi2EEENSA_ILi1EEESC_EEEEENS5_IJNSA_ILi128EEESF_NSA_ILi16EEEEEENS_6half_tENS5_IJlSC_lEEESI_SJ_NS4_8TiledMMAINS4_8MMA_AtomIJNS4_26SM100_MMA_F16BF16_2x1SM_SSISI_SI_fLi128ELi128ELNS4_4UMMA5MajorE0ELSO_0ELNSN_7ScaleInE0ELSP_0EEEEEENS4_6LayoutINS5_IJSC_SC_SC_EEENS5_IJNSA_ILi0EEESU_SU_EEEEENS5_IJNS4_10UnderscoreESX_SX_EEEEENS4_18SM100_TMA_2SM_LOADENS4_14ComposedLayoutINS4_7SwizzleILi1ELi4ELi3EEENS4_18smem_ptr_flag_bitsILi16EEENSS_INS5_IJNSA_ILi8EEESG_EEENS5_IJSG_SC_EEEEEEEvNS4_8identityES10_S1A_vS1B_EENS_8epilogue10collective18CollectiveEpilogueINS1D_23Sm100TmaWarpSpecializedILi4ELi2ELi16ELb1ELb0EEEJNS5_IJNSA_ILi64EEESF_SG_EEENS5_IJNSS_IS1I_SC_EENSS_INS5_IJSG_SB_EEENS5_IJSC_S1I_EEEEEEEESI_SJ_SI_SJ_NS1D_6fusion15FusionCallbacksIS1H_NS1P_17LinearCombinationISI_fSI_fLNS_15FloatRoundStyleE2EEES1J_S1O_JEEENS4_5SM1004TMEM4LOAD26SM100_TMEM_LOAD_32dp32b16xENS4_13SM90_TMA_LOADES1A_NS4_39AutoVectorizingCopyWithAssumedAlignmentILi128EEENS4_14SM90_TMA_STOREES1A_S21_S21_EEEvvEEEEvNT_6ParamsE --------------------------
	.section	.nv.shared._ZN7cutlass13device_kernelINS_4gemm6kernel13GemmUniversalIN4cute5tupleIJiiiiEEENS1_10collective13CollectiveMmaINS1_35MainloopSm100TmaUmmaWarpSpecializedILi52ELi2ELi4ENS5_IJNS4_1CILi2EEENSA_ILi1EEESC_EEEEENS5_IJNSA_ILi128EEESF_NSA_ILi16EEEEEENS_6half_tENS5_IJlSC_lEEESI_SJ_NS4_8TiledMMAINS4_8MMA_AtomIJNS4_26SM100_MMA_F16BF16_2x1SM_SSISI_SI_fLi128ELi128ELNS4_4UMMA5MajorE0ELSO_0ELNSN_7ScaleInE0ELSP_0EEEEEENS4_6LayoutINS5_IJSC_SC_SC_EEENS5_IJNSA_ILi0EEESU_SU_EEEEENS5_IJNS4_10UnderscoreESX_SX_EEEEENS4_18SM100_TMA_2SM_LOADENS4_14ComposedLayoutINS4_7SwizzleILi1ELi4ELi3EEENS4_18smem_ptr_flag_bitsILi16EEENSS_INS5_IJNSA_ILi8EEESG_EEENS5_IJSG_SC_EEEEEEEvNS4_8identityES10_S1A_vS1B_EENS_8epilogue10collective18CollectiveEpilogueINS1D_23Sm100TmaWarpSpecializedILi4ELi2ELi16ELb1ELb0EEEJNS5_IJNSA_ILi64EEESF_SG_EEENS5_IJNSS_IS1I_SC_EENSS_INS5_IJSG_SB_EEENS5_IJSC_S1I_EEEEEEEESI_SJ_SI_SJ_NS1D_6fusion15FusionCallbacksIS1H_NS1P_17LinearCombinationISI_fSI_fLNS_15FloatRoundStyleE2EEES1J_S1O_JEEENS4_5SM1004TMEM4LOAD26SM100_TMEM_LOAD_32dp32b16xENS4_13SM90_TMA_LOADES1A_NS4_39AutoVectorizingCopyWithAssumedAlignmentILi128EEENS4_14SM90_TMA_STOREES1A_S21_S21_EEEvvEEEEvNT_6ParamsE,"aw",@nobits
	.sectionflags	@""
	.align	16
	.zero		1024


//--------------------- .nv.shared.reserved.0     --------------------------
	.section	.nv.shared.reserved.0,"aw",@nobits
	.weak		__nv_reservedSMEM_offset_0_alias
	.size		__nv_reservedSMEM_offset_0_alias, 0, 64
	.other		__nv_reservedSMEM_offset_0_alias,@"STO_CUDA_RESERVED_SHARED STV_DEFAULT"
__nv_reservedSMEM_offset_0_alias:
	.zero		0
.nv.shared.reserved.0:
	.zero		64
	.weak		__nv_reservedSMEM_tcgen05_partition
	.type		__nv_reservedSMEM_tcgen05_partition,@object
	.size		__nv_reservedSMEM_tcgen05_partition,(.L_0 - __nv_reservedSMEM_tcgen05_partition)
__nv_reservedSMEM_tcgen05_partition:
	.zero		32
.L_0:


//--------------------- .nv.global                --------------------------
	.section	.nv.global,"aw",@nobits
.nv.global:
	.type		_ZN40_INTERNAL_9c5dab3c_4_k_cu_97d56682_149884cute1_E,@object
	.size		_ZN40_INTERNAL_9c5dab3c_4_k_cu_97d56682_149884cute1_E,(_ZN40_INTERNAL_9c5dab3c_4_k_cu_97d56682_149884cuda3std3__45__cpo6cbeginE - _ZN40_INTERNAL_9c5dab3c_4_k_cu_97d56682_149884cute1_E)
_ZN40_INTERNAL_9c5dab3c_4_k_cu_97d56682_149884cute1_E:
	.zero		1
	.type		_ZN40_INTERNAL_9c5dab3c_4_k_cu_97d56682_149884cuda3std3__45__cpo6cbeginE,@object
	.size		_ZN40_INTERNAL_9c5dab3c_4_k_cu_97d56682_149884cuda3std3__45__cpo6cbeginE,(_ZN40_INTERNAL_9c5dab3c_4_k_cu_97d56682_149884cuda3std3__48in_placeE - _ZN40_INTERNAL_9c5dab3c_4_k_cu_97d56682_149884cuda3std3__45__cpo6cbeginE)
_ZN40_INTERNAL_9c5dab3c_4_k_cu_97d56682_149884cuda3std3__45__cpo6cbeginE:
	.zero		1
	.type		_ZN40_INTERNAL_9c5dab3c_4_k_cu_97d56682_149884cuda3std3__48in_placeE,@object
	.size		_ZN40_INTERNAL_9c5dab3c_4_k_cu_97d56682_149884cuda3std3__48in_placeE,(_ZN40_INTERNAL_9c5dab3c_4_k_cu_97d56682_149884cuda3std6ranges3__45__cpo9iter_moveE - _ZN40_INTERNAL_9c5dab3c_4_k_cu_97d56682_149884cuda3std3__48in_placeE)
_ZN40_INTERNAL_9c5dab3c_4_k_cu_97d56682_149884cuda3std3__48in_placeE:
	.zero		1
	.type		_ZN40_INTERNAL_9c5dab3c_4_k_cu_97d56682_149884cuda3std6ranges3__45__cpo9iter_moveE,@object
	.size		_ZN40_INTERNAL_9c5dab3c_4_k_cu_97d56682_149884cuda3std6ranges3__45__cpo9iter_moveE,(_ZN40_INTERNAL_9c5dab3c_4_k_cu_97d56682_149884cuda3std3__45__cpo5beginE - _ZN40_INTERNAL_9c5dab3c_4_k_cu_97d56682_149884cuda3std6ranges3__45__cpo9iter_moveE)
_ZN40_INTERNAL_9c5dab3c_4_k_cu_97d56682_149884cuda3std6ranges3__45__cpo9iter_moveE:
	.zero		1
	.type		_ZN40_INTERNAL_9c5dab3c_4_k_cu_97d56682_149884cuda3std3__45__cpo5beginE,@object
	.size		_ZN40_INTERNAL_9c5dab3c_4_k_cu_97d56682_149884cuda3std3__45__cpo5beginE,(_ZN40_INTERNAL_9c5dab3c_4_k_cu_97d56682_149884cuda3std3__442_GLOBAL__N__9c5dab3c_4_k_cu_97d56682_149886ignoreE - _ZN40_INTERNAL_9c5dab3c_4_k_cu_97d56682_149884cuda3std3__45__cpo5beginE)
_ZN40_INTERNAL_9c5dab3c_4_k_cu_97d56682_149884cuda3std3__45__cpo5beginE:
	.zero		1
	.type		_ZN40_INTERNAL_9c5dab3c_4_k_cu_97d56682_149884cuda3std3__442_GLOBAL__N__9c5dab3c_4_k_cu_97d56682_149886ignoreE,@object
	.size		_ZN40_INTERNAL_9c5dab3c_4_k_cu_97d56682_149884cuda3std3__442_GLOBAL__N__9c5dab3c_4_k_cu_97d56682_149886ignoreE,(_ZN40_INTERNAL_9c5dab3c_4_k_cu_97d56682_149884cute7productE - _ZN40_INTERNAL_9c5dab3c_4_k_cu_97d56682_149884cuda3std3__442_GLOBAL__N__9c5dab3c_4_k_cu_97d56682_149886ignoreE)
_ZN40_INTERNAL_9c5dab3c_4_k_cu_97d56682_149884cuda3std3__442_GLOBAL__N__9c5dab3c_4_k_cu_97d56682_149886ignoreE:
	.zero		1
	.type		_ZN40_INTERNAL_9c5dab3c_4_k_cu_97d56682_149884cute7productE,@object
	.size		_ZN40_INTERNAL_9c5dab3c_4_k_cu_97d56682_149884cute7productE,(_ZN40_INTERNAL_9c5dab3c_4_k_cu_97d56682_149884cuda3std3__45__cpo3endE - _ZN40_INTERNAL_9c5dab3c_4_k_cu_97d56682_149884cute7productE)
_ZN40_INTERNAL_9c5dab3c_4_k_cu_97d56682_149884cute7productE:
	.zero		1
	.type		_ZN40_INTERNAL_9c5dab3c_4_k_cu_97d56682_149884cuda3std3__45__cpo3endE,@object
	.size		_ZN40_INTERNAL_9c5dab3c_4_k_cu_97d56682_149884cuda3std3__45__cpo3endE,(_ZN40_INTERNAL_9c5dab3c_4_k_cu_97d56682_149884cuda3std3__419piecewise_constructE - _ZN40_INTERNAL_9c5dab3c_4_k_cu_97d56682_149884cuda3std3__45__cpo3endE)
_ZN40_INTERNAL_9c5dab3c_4_k_cu_97d56682_149884cuda3std3__45__cpo3endE:
	.zero		1
	.type		_ZN40_INTERNAL_9c5dab3c_4_k_cu_97d56682_149884cuda3std3__419piecewise_constructE,@object
	.size		_ZN40_INTERNAL_9c5dab3c_4_k_cu_97d56682_149884cuda3std3__419piecewise_constructE,(_ZN40_INTERNAL_9c5dab3c_4_k_cu_97d56682_149884cuda3std3__45__cpo4cendE - _ZN40_INTERNAL_9c5dab3c_4_k_cu_97d56682_149884cuda3std3__419piecewise_constructE)
_ZN40_INTERNAL_9c5dab3c_4_k_cu_97d56682_149884cuda3std3__419piecewise_constructE:
	.zero		1
	.type		_ZN40_INTERNAL_9c5dab3c_4_k_cu_97d56682_149884cuda3std3__45__cpo4cendE,@object
	.size		_ZN40_INTERNAL_9c5dab3c_4_k_cu_97d56682_149884cuda3std3__45__cpo4cendE,(_ZN40_INTERNAL_9c5dab3c_4_k_cu_97d56682_149884cuda3std6ranges3__45__cpo4swapE - _ZN40_INTERNAL_9c5dab3c_4_k_cu_97d56682_149884cuda3std3__45__cpo4cendE)
_ZN40_INTERNAL_9c5dab3c_4_k_cu_97d56682_149884cuda3std3__45__cpo4cendE:
	.zero		1
	.type		_ZN40_INTERNAL_9c5dab3c_4_k_cu_97d56682_149884cuda3std6ranges3__45__cpo4swapE,@object
	.size		_ZN40_INTERNAL_9c5dab3c_4_k_cu_97d56682_149884cuda3std6ranges3__45__cpo4swapE,(.L_10 - _ZN40_INTERNAL_9c5dab3c_4_k_cu_97d56682_149884cuda3std6ranges3__45__cpo4swapE)
_ZN40_INTERNAL_9c5dab3c_4_k_cu_97d56682_149884cuda3std6ranges3__45__cpo4swapE:
	.zero		1
.L_10:


//--------------------- .nv.constant0._ZN7cutlass13device_kernelINS_4gemm6kernel13GemmUniversalIN4cute5tupleIJiiiiEEENS1_10collective13CollectiveMmaINS1_35MainloopSm100TmaUmmaWarpSpecializedILi52ELi2ELi4ENS5_IJNS4_1CILi2EEENSA_ILi1EEESC_EEEEENS5_IJNSA_ILi128EEESF_NSA_ILi16EEEEEENS_6half_tENS5_IJlSC_lEEESI_SJ_NS4_8TiledMMAINS4_8MMA_AtomIJNS4_26SM100_MMA_F16BF16_2x1SM_SSISI_SI_fLi128ELi128ELNS4_4UMMA5MajorE0ELSO_0ELNSN_7ScaleInE0ELSP_0EEEEEENS4_6LayoutINS5_IJSC_SC_SC_EEENS5_IJNSA_ILi0EEESU_SU_EEEEENS5_IJNS4_10UnderscoreESX_SX_EEEEENS4_18SM100_TMA_2SM_LOADENS4_14ComposedLayoutINS4_7SwizzleILi1ELi4ELi3EEENS4_18smem_ptr_flag_bitsILi16EEENSS_INS5_IJNSA_ILi8EEESG_EEENS5_IJSG_SC_EEEEEEEvNS4_8identityES10_S1A_vS1B_EENS_8epilogue10collective18CollectiveEpilogueINS1D_23Sm100TmaWarpSpecializedILi4ELi2ELi16ELb1ELb0EEEJNS5_IJNSA_ILi64EEESF_SG_EEENS5_IJNSS_IS1I_SC_EENSS_INS5_IJSG_SB_EEENS5_IJSC_S1I_EEEEEEEESI_SJ_SI_SJ_NS1D_6fusion15FusionCallbacksIS1H_NS1P_17LinearCombinationISI_fSI_fLNS_15FloatRoundStyleE2EEES1J_S1O_JEEENS4_5SM1004TMEM4LOAD26SM100_TMEM_LOAD_32dp32b16xENS4_13SM90_TMA_LOADES1A_NS4_39AutoVectorizingCopyWithAssumedAlignmentILi128EEENS4_14SM90_TMA_STOREES1A_S21_S21_EEEvvEEEEvNT_6ParamsE --------------------------
	.section	.nv.constant0._ZN7cutlass13device_kernelINS_4gemm6kernel13GemmUniversalIN4cute5tupleIJiiiiEEENS1_10collective13CollectiveMmaINS1_35MainloopSm100TmaUmmaWarpSpecializedILi52ELi2ELi4ENS5_IJNS4_1CILi2EEENSA_ILi1EEESC_EEEEENS5_IJNSA_ILi128EEESF_NSA_ILi16EEEEEENS_6half_tENS5_IJlSC_lEEESI_SJ_NS4_8TiledMMAINS4_8MMA_AtomIJNS4_26SM100_MMA_F16BF16_2x1SM_SSISI_SI_fLi128ELi128ELNS4_4UMMA5MajorE0ELSO_0ELNSN_7ScaleInE0ELSP_0EEEEEENS4_6LayoutINS5_IJSC_SC_SC_EEENS5_IJNSA_ILi0EEESU_SU_EEEEENS5_IJNS4_10UnderscoreESX_SX_EEEEENS4_18SM100_TMA_2SM_LOADENS4_14ComposedLayoutINS4_7SwizzleILi1ELi4ELi3EEENS4_18smem_ptr_flag_bitsILi16EEENSS_INS5_IJNSA_ILi8EEESG_EEENS5_IJSG_SC_EEEEEEEvNS4_8identityES10_S1A_vS1B_EENS_8epilogue10collective18CollectiveEpilogueINS1D_23Sm100TmaWarpSpecializedILi4ELi2ELi16ELb1ELb0EEEJNS5_IJNSA_ILi64EEESF_SG_EEENS5_IJNSS_IS1I_SC_EENSS_INS5_IJSG_SB_EEENS5_IJSC_S1I_EEEEEEEESI_SJ_SI_SJ_NS1D_6fusion15FusionCallbacksIS1H_NS1P_17LinearCombinationISI_fSI_fLNS_15FloatRoundStyleE2EEES1J_S1O_JEEENS4_5SM1004TMEM4LOAD26SM100_TMEM_LOAD_32dp32b16xENS4_13SM90_TMA_LOADES1A_NS4_39AutoVectorizingCopyWithAssumedAlignmentILi128EEENS4_14SM90_TMA_STOREES1A_S21_S21_EEEvvEEEEvNT_6ParamsE,"a",@progbits
	.sectionflags	@""
	.align	4
.nv.constant0._ZN7cutlass13device_kernelINS_4gemm6kernel13GemmUniversalIN4cute5tupleIJiiiiEEENS1_10collective13CollectiveMmaINS1_35MainloopSm100TmaUmmaWarpSpecializedILi52ELi2ELi4ENS5_IJNS4_1CILi2EEENSA_ILi1EEESC_EEEEENS5_IJNSA_ILi128EEESF_NSA_ILi16EEEEEENS_6half_tENS5_IJlSC_lEEESI_SJ_NS4_8TiledMMAINS4_8MMA_AtomIJNS4_26SM100_MMA_F16BF16_2x1SM_SSISI_SI_fLi128ELi128ELNS4_4UMMA5MajorE0ELSO_0ELNSN_7ScaleInE0ELSP_0EEEEEENS4_6LayoutINS5_IJSC_SC_SC_EEENS5_IJNSA_ILi0EEESU_SU_EEEEENS5_IJNS4_10UnderscoreESX_SX_EEEEENS4_18SM100_TMA_2SM_LOADENS4_14ComposedLayoutINS4_7SwizzleILi1ELi4ELi3EEENS4_18smem_ptr_flag_bitsILi16EEENSS_INS5_IJNSA_ILi8EEESG_EEENS5_IJSG_SC_EEEEEEEvNS4_8identityES10_S1A_vS1B_EENS_8epilogue10collective18CollectiveEpilogueINS1D_23Sm100TmaWarpSpecializedILi4ELi2ELi16ELb1ELb0EEEJNS5_IJNSA_ILi64EEESF_SG_EEENS5_IJNSS_IS1I_SC_EENSS_INS5_IJSG_SB_EEENS5_IJSC_S1I_EEEEEEEESI_SJ_SI_SJ_NS1D_6fusion15FusionCallbacksIS1H_NS1P_17LinearCombinationISI_fSI_fLNS_15FloatRoundStyleE2EEES1J_S1O_JEEENS4_5SM1004TMEM4LOAD26SM100_TMEM_LOAD_32dp32b16xENS4_13SM90_TMA_LOADES1A_NS4_39AutoVectorizingCopyWithAssumedAlignmentILi128EEENS4_14SM90_TMA_STOREES1A_S21_S21_EEEvvEEEEvNT_6ParamsE:
	.zero		2944


//--------------------- SYMBOLS --------------------------

	.type		.nv.reservedSmem.offset0,@object
	.size		.nv.reservedSmem.offset0,0x4
	.type		.nv.reservedSmem.cap,@object
	.size		.nv.reservedSmem.cap,0x4
	.type		__assertfail,@function
